//
// Generated by NVIDIA NVVM Compiler
//
// Compiler Build ID: CL-36424714
// Cuda compilation tools, release 13.0, V13.0.88
// Based on NVVM 20.0.0
//

.version 9.0
.target sm_100
.address_size 64

	// .globl	_Z8set_ZeroP6float2ii
.global .align 4 .b8 __cudart_i2opi_f[24] = {65, 144, 67, 60, 153, 149, 98, 219, 192, 221, 52, 245, 209, 87, 39, 252, 41, 21, 68, 78, 110, 131, 249, 162};

.visible .entry _Z8set_ZeroP6float2ii(
	.param .u64 .ptr .align 1 _Z8set_ZeroP6float2ii_param_0,
	.param .u32 _Z8set_ZeroP6float2ii_param_1,
	.param .u32 _Z8set_ZeroP6float2ii_param_2
)
{
	.reg .pred 	%p<4>;
	.reg .b32 	%r<12>;
	.reg .b32 	%f<2>;
	.reg .b64 	%rd<5>;

	ld.param.u64 	%rd1, [_Z8set_ZeroP6float2ii_param_0];
	ld.param.u32 	%r4, [_Z8set_ZeroP6float2ii_param_1];
	ld.param.u32 	%r3, [_Z8set_ZeroP6float2ii_param_2];
	mov.u32 	%r5, %ctaid.y;
	mov.u32 	%r6, %ntid.y;
	mov.u32 	%r7, %tid.y;
	mad.lo.s32 	%r1, %r5, %r6, %r7;
	mov.u32 	%r8, %ctaid.x;
	mov.u32 	%r9, %ntid.x;
	mov.u32 	%r10, %tid.x;
	mad.lo.s32 	%r2, %r8, %r9, %r10;
	setp.ge.s32 	%p1, %r1, %r4;
	setp.ge.s32 	%p2, %r2, %r3;
	or.pred  	%p3, %p1, %p2;
	@%p3 bra 	$L__BB0_2;
	cvta.to.global.u64 	%rd2, %rd1;
	mad.lo.s32 	%r11, %r3, %r1, %r2;
	mul.wide.s32 	%rd3, %r11, 8;
	add.s64 	%rd4, %rd2, %rd3;
	mov.f32 	%f1, 0f00000000;
	st.global.v2.f32 	[%rd4], {%f1, %f1};
$L__BB0_2:
	ret;

}
	// .globl	_Z12initKernel_WP6float2miiiiPdS1_
.visible .entry _Z12initKernel_WP6float2miiiiPdS1_(
	.param .u64 .ptr .align 1 _Z12initKernel_WP6float2miiiiPdS1__param_0,
	.param .u64 _Z12initKernel_WP6float2miiiiPdS1__param_1,
	.param .u32 _Z12initKernel_WP6float2miiiiPdS1__param_2,
	.param .u32 _Z12initKernel_WP6float2miiiiPdS1__param_3,
	.param .u32 _Z12initKernel_WP6float2miiiiPdS1__param_4,
	.param .u32 _Z12initKernel_WP6float2miiiiPdS1__param_5,
	.param .u64 .ptr .align 1 _Z12initKernel_WP6float2miiiiPdS1__param_6,
	.param .u64 .ptr .align 1 _Z12initKernel_WP6float2miiiiPdS1__param_7
)
{
	.reg .pred 	%p<5>;
	.reg .b32 	%r<21>;
	.reg .b32 	%f<3>;
	.reg .b64 	%rd<14>;
	.reg .b64 	%fd<3>;

	ld.param.u64 	%rd2, [_Z12initKernel_WP6float2miiiiPdS1__param_0];
	ld.param.u64 	%rd3, [_Z12initKernel_WP6float2miiiiPdS1__param_1];
	ld.param.u32 	%r4, [_Z12initKernel_WP6float2miiiiPdS1__param_2];
	ld.param.u32 	%r5, [_Z12initKernel_WP6float2miiiiPdS1__param_3];
	ld.param.u32 	%r6, [_Z12initKernel_WP6float2miiiiPdS1__param_4];
	ld.param.u32 	%r7, [_Z12initKernel_WP6float2miiiiPdS1__param_5];
	ld.param.u64 	%rd4, [_Z12initKernel_WP6float2miiiiPdS1__param_6];
	ld.param.u64 	%rd5, [_Z12initKernel_WP6float2miiiiPdS1__param_7];
	mov.u32 	%r8, %ctaid.y;
	mov.u32 	%r9, %nctaid.x;
	mov.u32 	%r10, %ctaid.x;
	mad.lo.s32 	%r11, %r8, %r9, %r10;
	mov.u32 	%r12, %ntid.x;
	mov.u32 	%r13, %ntid.y;
	mov.u32 	%r14, %tid.y;
	mov.u32 	%r15, %tid.x;
	mad.lo.s32 	%r16, %r11, %r13, %r14;
	mad.lo.s32 	%r17, %r16, %r12, %r15;
	div.s32 	%r1, %r17, %r7;
	mul.lo.s32 	%r18, %r1, %r7;
	sub.s32 	%r2, %r17, %r18;
	div.s32 	%r3, %r2, %r5;
	setp.ge.s32 	%p1, %r1, %r6;
	@%p1 bra 	$L__BB1_3;
	cvta.to.global.u64 	%rd6, %rd2;
	cvt.s64.s32 	%rd7, %r1;
	mad.lo.s64 	%rd1, %rd3, %rd7, %rd6;
	setp.lt.s32 	%p2, %r5, 0;
	setp.ge.s32 	%p3, %r3, %r4;
	or.pred  	%p4, %p2, %p3;
	@%p4 bra 	$L__BB1_3;
	rem.s32 	%r19, %r2, %r5;
	mad.lo.s32 	%r20, %r3, %r5, %r19;
	cvta.to.global.u64 	%rd8, %rd4;
	mul.wide.s32 	%rd9, %r20, 8;
	add.s64 	%rd10, %rd8, %rd9;
	ld.global.f64 	%fd1, [%rd10];
	cvt.rn.f32.f64 	%f1, %fd1;
	add.s64 	%rd11, %rd1, %rd9;
	st.global.f32 	[%rd11], %f1;
	cvta.to.global.u64 	%rd12, %rd5;
	add.s64 	%rd13, %rd12, %rd9;
	ld.global.f64 	%fd2, [%rd13];
	cvt.rn.f32.f64 	%f2, %fd2;
	st.global.f32 	[%rd11+4], %f2;
$L__BB1_3:
	ret;

}
	// .globl	_Z17cal_atomORion_funP6float2PfPdiS2_S2_iii
.visible .entry _Z17cal_atomORion_funP6float2PfPdiS2_S2_iii(
	.param .u64 .ptr .align 1 _Z17cal_atomORion_funP6float2PfPdiS2_S2_iii_param_0,
	.param .u64 .ptr .align 1 _Z17cal_atomORion_funP6float2PfPdiS2_S2_iii_param_1,
	.param .u64 .ptr .align 1 _Z17cal_atomORion_funP6float2PfPdiS2_S2_iii_param_2,
	.param .u32 _Z17cal_atomORion_funP6float2PfPdiS2_S2_iii_param_3,
	.param .u64 .ptr .align 1 _Z17cal_atomORion_funP6float2PfPdiS2_S2_iii_param_4,
	.param .u64 .ptr .align 1 _Z17cal_atomORion_funP6float2PfPdiS2_S2_iii_param_5,
	.param .u32 _Z17cal_atomORion_funP6float2PfPdiS2_S2_iii_param_6,
	.param .u32 _Z17cal_atomORion_funP6float2PfPdiS2_S2_iii_param_7,
	.param .u32 _Z17cal_atomORion_funP6float2PfPdiS2_S2_iii_param_8
)
{
	.local .align 4 .b8 	__local_depot2[28];
	.reg .b64 	%SP;
	.reg .b64 	%SPL;
	.reg .pred 	%p<66>;
	.reg .b32 	%r<157>;
	.reg .b32 	%f<411>;
	.reg .b64 	%rd<57>;
	.reg .b64 	%fd<56>;

	mov.u64 	%SPL, __local_depot2;
	ld.param.u64 	%rd18, [_Z17cal_atomORion_funP6float2PfPdiS2_S2_iii_param_0];
	ld.param.u64 	%rd19, [_Z17cal_atomORion_funP6float2PfPdiS2_S2_iii_param_1];
	ld.param.u64 	%rd20, [_Z17cal_atomORion_funP6float2PfPdiS2_S2_iii_param_2];
	ld.param.u32 	%r34, [_Z17cal_atomORion_funP6float2PfPdiS2_S2_iii_param_3];
	ld.param.u64 	%rd21, [_Z17cal_atomORion_funP6float2PfPdiS2_S2_iii_param_4];
	ld.param.u64 	%rd22, [_Z17cal_atomORion_funP6float2PfPdiS2_S2_iii_param_5];
	ld.param.u32 	%r32, [_Z17cal_atomORion_funP6float2PfPdiS2_S2_iii_param_6];
	ld.param.u32 	%r33, [_Z17cal_atomORion_funP6float2PfPdiS2_S2_iii_param_7];
	ld.param.u32 	%r35, [_Z17cal_atomORion_funP6float2PfPdiS2_S2_iii_param_8];
	add.u64 	%rd1, %SPL, 0;
	mov.u32 	%r36, %ctaid.y;
	mov.u32 	%r37, %nctaid.x;
	mov.u32 	%r38, %ctaid.x;
	mad.lo.s32 	%r39, %r36, %r37, %r38;
	mov.u32 	%r40, %ntid.x;
	mov.u32 	%r41, %ntid.y;
	mov.u32 	%r42, %tid.y;
	mov.u32 	%r43, %tid.x;
	mad.lo.s32 	%r44, %r39, %r41, %r42;
	mad.lo.s32 	%r45, %r44, %r40, %r43;
	div.s32 	%r1, %r45, %r35;
	mul.lo.s32 	%r46, %r1, %r35;
	sub.s32 	%r2, %r45, %r46;
	div.s32 	%r3, %r2, %r33;
	setp.ge.s32 	%p1, %r1, %r34;
	@%p1 bra 	$L__BB2_44;
	setp.ge.s32 	%p2, %r3, %r32;
	setp.lt.s32 	%p3, %r33, 0;
	or.pred  	%p4, %p3, %p2;
	@%p4 bra 	$L__BB2_44;
	mul.lo.s32 	%r47, %r1, 14;
	cvta.to.global.u64 	%rd24, %rd19;
	mul.wide.s32 	%rd25, %r47, 4;
	add.s64 	%rd2, %rd24, %rd25;
	ld.global.f32 	%f48, [%rd2+12];
	cvt.f64.f32 	%fd7, %f48;
	ld.global.f32 	%f49, [%rd2+16];
	cvt.f64.f32 	%fd8, %f49;
	rem.s32 	%r48, %r2, %r33;
	mad.lo.s32 	%r4, %r3, %r33, %r48;
	cvta.to.global.u64 	%rd26, %rd20;
	mul.wide.s32 	%rd27, %r4, 8;
	add.s64 	%rd28, %rd26, %rd27;
	ld.global.f64 	%fd1, [%rd28];
	mul.f64 	%fd9, %fd1, %fd8;
	fma.rn.f64 	%fd10, %fd9, 0d4010000000000000, 0d4000000000000000;
	mul.f64 	%fd2, %fd10, %fd7;
	fma.rn.f64 	%fd11, %fd9, 0d4010000000000000, 0d3FF0000000000000;
	cvt.rn.f32.f64 	%f1, %fd11;
	abs.f32 	%f2, %f1;
	setp.eq.f32 	%p5, %f1, 0f3F800000;
	mov.f32 	%f404, 0f3F800000;
	@%p5 bra 	$L__BB2_7;
	setp.num.f32 	%p6, %f2, %f2;
	@%p6 bra 	$L__BB2_5;
	mov.f32 	%f105, 0f40000000;
	add.rn.f32 	%f404, %f1, %f105;
	bra.uni 	$L__BB2_7;
$L__BB2_5:
	setp.lt.f32 	%p7, %f2, 0f00800000;
	mul.f32 	%f50, %f2, 0f4B800000;
	selp.f32 	%f51, %f50, %f2, %p7;
	mov.b32 	%r49, %f51;
	add.s32 	%r50, %r49, -1060439283;
	and.b32  	%r51, %r50, -8388608;
	sub.s32 	%r52, %r49, %r51;
	mov.b32 	%f52, %r52;
	cvt.rn.f32.s32 	%f53, %r51;
	selp.f32 	%f54, 0fC1C00000, 0f00000000, %p7;
	fma.rn.f32 	%f55, %f53, 0f34000000, %f54;
	add.f32 	%f56, %f52, 0fBF800000;
	add.f32 	%f57, %f52, 0f3F800000;
	rcp.approx.ftz.f32 	%f58, %f57;
	add.f32 	%f59, %f56, %f56;
	mul.f32 	%f60, %f59, %f58;
	mul.f32 	%f61, %f60, %f60;
	neg.f32 	%f62, %f60;
	sub.f32 	%f63, %f56, %f60;
	add.f32 	%f64, %f63, %f63;
	fma.rn.f32 	%f65, %f62, %f56, %f64;
	mul.rn.f32 	%f66, %f58, %f65;
	fma.rn.f32 	%f67, %f61, 0f3A2C32E4, 0f3B52E7DB;
	fma.rn.f32 	%f68, %f67, %f61, 0f3C93BB73;
	fma.rn.f32 	%f69, %f68, %f61, 0f3DF6384F;
	mul.rn.f32 	%f70, %f69, %f61;
	fma.rn.f32 	%f71, %f60, 0f3FB8AA3B, %f55;
	mul.f32 	%f72, %f70, 0f40400000;
	sub.f32 	%f73, %f55, %f71;
	fma.rn.f32 	%f74, %f60, 0f3FB8AA3B, %f73;
	fma.rn.f32 	%f75, %f66, 0f3FB8AA3B, %f74;
	fma.rn.f32 	%f76, %f60, 0f32A55E34, %f75;
	fma.rn.f32 	%f77, %f72, %f66, %f76;
	fma.rn.f32 	%f78, %f70, %f60, %f77;
	add.rn.f32 	%f79, %f71, %f78;
	mov.f32 	%f80, 0f40000000;
	mul.rn.f32 	%f81, %f79, %f80;
	cvt.rni.f32.f32 	%f82, %f81;
	sub.f32 	%f83, %f81, %f82;
	neg.f32 	%f84, %f81;
	fma.rn.f32 	%f85, %f79, 0f40000000, %f84;
	neg.f32 	%f86, %f71;
	add.rn.f32 	%f87, %f79, %f86;
	neg.f32 	%f88, %f87;
	add.rn.f32 	%f89, %f78, %f88;
	fma.rn.f32 	%f90, %f89, 0f40000000, %f85;
	add.f32 	%f91, %f83, %f90;
	setp.gt.f32 	%p8, %f82, 0f00000000;
	selp.b32 	%r53, 0, -2097152000, %p8;
	setp.neu.f32 	%p9, %f1, 0f00000000;
	setp.neu.f32 	%p10, %f2, 0f7F800000;
	setp.lt.f32 	%p11, %f81, 0f00000000;
	selp.f32 	%f92, 0f00000000, 0f7F800000, %p11;
	abs.f32 	%f93, %f81;
	setp.gt.f32 	%p12, %f93, 0f43180000;
	cvt.rzi.s32.f32 	%r54, %f82;
	shl.b32 	%r55, %r54, 23;
	sub.s32 	%r56, %r55, %r53;
	mov.b32 	%f94, %r56;
	add.s32 	%r57, %r53, 2130706432;
	mov.b32 	%f95, %r57;
	fma.rn.f32 	%f96, %f91, 0f391FCB8E, 0f3AAF85ED;
	fma.rn.f32 	%f97, %f96, %f91, 0f3C1D9856;
	fma.rn.f32 	%f98, %f97, %f91, 0f3D6357BB;
	fma.rn.f32 	%f99, %f98, %f91, 0f3E75FDEC;
	fma.rn.f32 	%f100, %f99, %f91, 0f3F317218;
	fma.rn.f32 	%f101, %f100, %f91, 0f3F800000;
	mul.f32 	%f102, %f101, %f95;
	mul.f32 	%f103, %f102, %f94;
	selp.f32 	%f404, %f92, %f103, %p12;
	and.pred  	%p13, %p9, %p10;
	@%p13 bra 	$L__BB2_7;
	add.f32 	%f104, %f1, %f1;
	mov.b32 	%r58, %f104;
	and.b32  	%r59, %r58, 2147483647;
	mov.b32 	%f404, %r59;
$L__BB2_7:
	cvt.f64.f32 	%fd12, %f404;
	div.rn.f64 	%fd13, %fd2, %fd12;
	cvt.rn.f32.f64 	%f7, %fd13;
	ld.global.f32 	%f107, [%rd2+20];
	cvt.f64.f32 	%fd14, %f107;
	ld.global.f32 	%f108, [%rd2+24];
	cvt.f64.f32 	%fd15, %f108;
	mul.f64 	%fd16, %fd1, %fd15;
	fma.rn.f64 	%fd17, %fd16, 0d4010000000000000, 0d4000000000000000;
	mul.f64 	%fd3, %fd17, %fd14;
	fma.rn.f64 	%fd18, %fd16, 0d4010000000000000, 0d3FF0000000000000;
	cvt.rn.f32.f64 	%f8, %fd18;
	abs.f32 	%f9, %f8;
	setp.eq.f32 	%p14, %f8, 0f3F800000;
	mov.f32 	%f405, 0f3F800000;
	@%p14 bra 	$L__BB2_12;
	setp.num.f32 	%p15, %f9, %f9;
	@%p15 bra 	$L__BB2_10;
	mov.f32 	%f164, 0f40000000;
	add.rn.f32 	%f405, %f8, %f164;
	bra.uni 	$L__BB2_12;
$L__BB2_10:
	setp.lt.f32 	%p16, %f9, 0f00800000;
	mul.f32 	%f109, %f9, 0f4B800000;
	selp.f32 	%f110, %f109, %f9, %p16;
	mov.b32 	%r60, %f110;
	add.s32 	%r61, %r60, -1060439283;
	and.b32  	%r62, %r61, -8388608;
	sub.s32 	%r63, %r60, %r62;
	mov.b32 	%f111, %r63;
	cvt.rn.f32.s32 	%f112, %r62;
	selp.f32 	%f113, 0fC1C00000, 0f00000000, %p16;
	fma.rn.f32 	%f114, %f112, 0f34000000, %f113;
	add.f32 	%f115, %f111, 0fBF800000;
	add.f32 	%f116, %f111, 0f3F800000;
	rcp.approx.ftz.f32 	%f117, %f116;
	add.f32 	%f118, %f115, %f115;
	mul.f32 	%f119, %f118, %f117;
	mul.f32 	%f120, %f119, %f119;
	neg.f32 	%f121, %f119;
	sub.f32 	%f122, %f115, %f119;
	add.f32 	%f123, %f122, %f122;
	fma.rn.f32 	%f124, %f121, %f115, %f123;
	mul.rn.f32 	%f125, %f117, %f124;
	fma.rn.f32 	%f126, %f120, 0f3A2C32E4, 0f3B52E7DB;
	fma.rn.f32 	%f127, %f126, %f120, 0f3C93BB73;
	fma.rn.f32 	%f128, %f127, %f120, 0f3DF6384F;
	mul.rn.f32 	%f129, %f128, %f120;
	fma.rn.f32 	%f130, %f119, 0f3FB8AA3B, %f114;
	mul.f32 	%f131, %f129, 0f40400000;
	sub.f32 	%f132, %f114, %f130;
	fma.rn.f32 	%f133, %f119, 0f3FB8AA3B, %f132;
	fma.rn.f32 	%f134, %f125, 0f3FB8AA3B, %f133;
	fma.rn.f32 	%f135, %f119, 0f32A55E34, %f134;
	fma.rn.f32 	%f136, %f131, %f125, %f135;
	fma.rn.f32 	%f137, %f129, %f119, %f136;
	add.rn.f32 	%f138, %f130, %f137;
	mov.f32 	%f139, 0f40000000;
	mul.rn.f32 	%f140, %f138, %f139;
	cvt.rni.f32.f32 	%f141, %f140;
	sub.f32 	%f142, %f140, %f141;
	neg.f32 	%f143, %f140;
	fma.rn.f32 	%f144, %f138, 0f40000000, %f143;
	neg.f32 	%f145, %f130;
	add.rn.f32 	%f146, %f138, %f145;
	neg.f32 	%f147, %f146;
	add.rn.f32 	%f148, %f137, %f147;
	fma.rn.f32 	%f149, %f148, 0f40000000, %f144;
	add.f32 	%f150, %f142, %f149;
	setp.gt.f32 	%p17, %f141, 0f00000000;
	selp.b32 	%r64, 0, -2097152000, %p17;
	setp.neu.f32 	%p18, %f8, 0f00000000;
	setp.neu.f32 	%p19, %f9, 0f7F800000;
	setp.lt.f32 	%p20, %f140, 0f00000000;
	selp.f32 	%f151, 0f00000000, 0f7F800000, %p20;
	abs.f32 	%f152, %f140;
	setp.gt.f32 	%p21, %f152, 0f43180000;
	cvt.rzi.s32.f32 	%r65, %f141;
	shl.b32 	%r66, %r65, 23;
	sub.s32 	%r67, %r66, %r64;
	mov.b32 	%f153, %r67;
	add.s32 	%r68, %r64, 2130706432;
	mov.b32 	%f154, %r68;
	fma.rn.f32 	%f155, %f150, 0f391FCB8E, 0f3AAF85ED;
	fma.rn.f32 	%f156, %f155, %f150, 0f3C1D9856;
	fma.rn.f32 	%f157, %f156, %f150, 0f3D6357BB;
	fma.rn.f32 	%f158, %f157, %f150, 0f3E75FDEC;
	fma.rn.f32 	%f159, %f158, %f150, 0f3F317218;
	fma.rn.f32 	%f160, %f159, %f150, 0f3F800000;
	mul.f32 	%f161, %f160, %f154;
	mul.f32 	%f162, %f161, %f153;
	selp.f32 	%f405, %f151, %f162, %p21;
	and.pred  	%p22, %p18, %p19;
	@%p22 bra 	$L__BB2_12;
	add.f32 	%f163, %f8, %f8;
	mov.b32 	%r69, %f163;
	and.b32  	%r70, %r69, 2147483647;
	mov.b32 	%f405, %r70;
$L__BB2_12:
	cvt.f64.f32 	%fd19, %f405;
	div.rn.f64 	%fd20, %fd3, %fd19;
	cvt.rn.f32.f64 	%f14, %fd20;
	ld.global.f32 	%f166, [%rd2+28];
	cvt.f64.f32 	%fd21, %f166;
	ld.global.f32 	%f167, [%rd2+32];
	cvt.f64.f32 	%fd22, %f167;
	mul.f64 	%fd23, %fd1, %fd22;
	fma.rn.f64 	%fd24, %fd23, 0d4010000000000000, 0d4000000000000000;
	mul.f64 	%fd4, %fd24, %fd21;
	fma.rn.f64 	%fd25, %fd23, 0d4010000000000000, 0d3FF0000000000000;
	cvt.rn.f32.f64 	%f15, %fd25;
	abs.f32 	%f16, %f15;
	setp.eq.f32 	%p23, %f15, 0f3F800000;
	mov.f32 	%f406, 0f3F800000;
	@%p23 bra 	$L__BB2_17;
	setp.num.f32 	%p24, %f16, %f16;
	@%p24 bra 	$L__BB2_15;
	mov.f32 	%f223, 0f40000000;
	add.rn.f32 	%f406, %f15, %f223;
	bra.uni 	$L__BB2_17;
$L__BB2_15:
	setp.lt.f32 	%p25, %f16, 0f00800000;
	mul.f32 	%f168, %f16, 0f4B800000;
	selp.f32 	%f169, %f168, %f16, %p25;
	mov.b32 	%r71, %f169;
	add.s32 	%r72, %r71, -1060439283;
	and.b32  	%r73, %r72, -8388608;
	sub.s32 	%r74, %r71, %r73;
	mov.b32 	%f170, %r74;
	cvt.rn.f32.s32 	%f171, %r73;
	selp.f32 	%f172, 0fC1C00000, 0f00000000, %p25;
	fma.rn.f32 	%f173, %f171, 0f34000000, %f172;
	add.f32 	%f174, %f170, 0fBF800000;
	add.f32 	%f175, %f170, 0f3F800000;
	rcp.approx.ftz.f32 	%f176, %f175;
	add.f32 	%f177, %f174, %f174;
	mul.f32 	%f178, %f177, %f176;
	mul.f32 	%f179, %f178, %f178;
	neg.f32 	%f180, %f178;
	sub.f32 	%f181, %f174, %f178;
	add.f32 	%f182, %f181, %f181;
	fma.rn.f32 	%f183, %f180, %f174, %f182;
	mul.rn.f32 	%f184, %f176, %f183;
	fma.rn.f32 	%f185, %f179, 0f3A2C32E4, 0f3B52E7DB;
	fma.rn.f32 	%f186, %f185, %f179, 0f3C93BB73;
	fma.rn.f32 	%f187, %f186, %f179, 0f3DF6384F;
	mul.rn.f32 	%f188, %f187, %f179;
	fma.rn.f32 	%f189, %f178, 0f3FB8AA3B, %f173;
	mul.f32 	%f190, %f188, 0f40400000;
	sub.f32 	%f191, %f173, %f189;
	fma.rn.f32 	%f192, %f178, 0f3FB8AA3B, %f191;
	fma.rn.f32 	%f193, %f184, 0f3FB8AA3B, %f192;
	fma.rn.f32 	%f194, %f178, 0f32A55E34, %f193;
	fma.rn.f32 	%f195, %f190, %f184, %f194;
	fma.rn.f32 	%f196, %f188, %f178, %f195;
	add.rn.f32 	%f197, %f189, %f196;
	mov.f32 	%f198, 0f40000000;
	mul.rn.f32 	%f199, %f197, %f198;
	cvt.rni.f32.f32 	%f200, %f199;
	sub.f32 	%f201, %f199, %f200;
	neg.f32 	%f202, %f199;
	fma.rn.f32 	%f203, %f197, 0f40000000, %f202;
	neg.f32 	%f204, %f189;
	add.rn.f32 	%f205, %f197, %f204;
	neg.f32 	%f206, %f205;
	add.rn.f32 	%f207, %f196, %f206;
	fma.rn.f32 	%f208, %f207, 0f40000000, %f203;
	add.f32 	%f209, %f201, %f208;
	setp.gt.f32 	%p26, %f200, 0f00000000;
	selp.b32 	%r75, 0, -2097152000, %p26;
	setp.neu.f32 	%p27, %f15, 0f00000000;
	setp.neu.f32 	%p28, %f16, 0f7F800000;
	setp.lt.f32 	%p29, %f199, 0f00000000;
	selp.f32 	%f210, 0f00000000, 0f7F800000, %p29;
	abs.f32 	%f211, %f199;
	setp.gt.f32 	%p30, %f211, 0f43180000;
	cvt.rzi.s32.f32 	%r76, %f200;
	shl.b32 	%r77, %r76, 23;
	sub.s32 	%r78, %r77, %r75;
	mov.b32 	%f212, %r78;
	add.s32 	%r79, %r75, 2130706432;
	mov.b32 	%f213, %r79;
	fma.rn.f32 	%f214, %f209, 0f391FCB8E, 0f3AAF85ED;
	fma.rn.f32 	%f215, %f214, %f209, 0f3C1D9856;
	fma.rn.f32 	%f216, %f215, %f209, 0f3D6357BB;
	fma.rn.f32 	%f217, %f216, %f209, 0f3E75FDEC;
	fma.rn.f32 	%f218, %f217, %f209, 0f3F317218;
	fma.rn.f32 	%f219, %f218, %f209, 0f3F800000;
	mul.f32 	%f220, %f219, %f213;
	mul.f32 	%f221, %f220, %f212;
	selp.f32 	%f406, %f210, %f221, %p30;
	and.pred  	%p31, %p27, %p28;
	@%p31 bra 	$L__BB2_17;
	add.f32 	%f222, %f15, %f15;
	mov.b32 	%r80, %f222;
	and.b32  	%r81, %r80, 2147483647;
	mov.b32 	%f406, %r81;
$L__BB2_17:
	cvt.f64.f32 	%fd26, %f406;
	div.rn.f64 	%fd27, %fd4, %fd26;
	cvt.rn.f32.f64 	%f21, %fd27;
	ld.global.f32 	%f225, [%rd2+36];
	cvt.f64.f32 	%fd28, %f225;
	ld.global.f32 	%f226, [%rd2+40];
	cvt.f64.f32 	%fd29, %f226;
	mul.f64 	%fd30, %fd1, %fd29;
	fma.rn.f64 	%fd31, %fd30, 0d4010000000000000, 0d4000000000000000;
	mul.f64 	%fd5, %fd31, %fd28;
	fma.rn.f64 	%fd32, %fd30, 0d4010000000000000, 0d3FF0000000000000;
	cvt.rn.f32.f64 	%f22, %fd32;
	abs.f32 	%f23, %f22;
	setp.eq.f32 	%p32, %f22, 0f3F800000;
	mov.f32 	%f407, 0f3F800000;
	@%p32 bra 	$L__BB2_22;
	setp.num.f32 	%p33, %f23, %f23;
	@%p33 bra 	$L__BB2_20;
	mov.f32 	%f282, 0f40000000;
	add.rn.f32 	%f407, %f22, %f282;
	bra.uni 	$L__BB2_22;
$L__BB2_20:
	setp.lt.f32 	%p34, %f23, 0f00800000;
	mul.f32 	%f227, %f23, 0f4B800000;
	selp.f32 	%f228, %f227, %f23, %p34;
	mov.b32 	%r82, %f228;
	add.s32 	%r83, %r82, -1060439283;
	and.b32  	%r84, %r83, -8388608;
	sub.s32 	%r85, %r82, %r84;
	mov.b32 	%f229, %r85;
	cvt.rn.f32.s32 	%f230, %r84;
	selp.f32 	%f231, 0fC1C00000, 0f00000000, %p34;
	fma.rn.f32 	%f232, %f230, 0f34000000, %f231;
	add.f32 	%f233, %f229, 0fBF800000;
	add.f32 	%f234, %f229, 0f3F800000;
	rcp.approx.ftz.f32 	%f235, %f234;
	add.f32 	%f236, %f233, %f233;
	mul.f32 	%f237, %f236, %f235;
	mul.f32 	%f238, %f237, %f237;
	neg.f32 	%f239, %f237;
	sub.f32 	%f240, %f233, %f237;
	add.f32 	%f241, %f240, %f240;
	fma.rn.f32 	%f242, %f239, %f233, %f241;
	mul.rn.f32 	%f243, %f235, %f242;
	fma.rn.f32 	%f244, %f238, 0f3A2C32E4, 0f3B52E7DB;
	fma.rn.f32 	%f245, %f244, %f238, 0f3C93BB73;
	fma.rn.f32 	%f246, %f245, %f238, 0f3DF6384F;
	mul.rn.f32 	%f247, %f246, %f238;
	fma.rn.f32 	%f248, %f237, 0f3FB8AA3B, %f232;
	mul.f32 	%f249, %f247, 0f40400000;
	sub.f32 	%f250, %f232, %f248;
	fma.rn.f32 	%f251, %f237, 0f3FB8AA3B, %f250;
	fma.rn.f32 	%f252, %f243, 0f3FB8AA3B, %f251;
	fma.rn.f32 	%f253, %f237, 0f32A55E34, %f252;
	fma.rn.f32 	%f254, %f249, %f243, %f253;
	fma.rn.f32 	%f255, %f247, %f237, %f254;
	add.rn.f32 	%f256, %f248, %f255;
	mov.f32 	%f257, 0f40000000;
	mul.rn.f32 	%f258, %f256, %f257;
	cvt.rni.f32.f32 	%f259, %f258;
	sub.f32 	%f260, %f258, %f259;
	neg.f32 	%f261, %f258;
	fma.rn.f32 	%f262, %f256, 0f40000000, %f261;
	neg.f32 	%f263, %f248;
	add.rn.f32 	%f264, %f256, %f263;
	neg.f32 	%f265, %f264;
	add.rn.f32 	%f266, %f255, %f265;
	fma.rn.f32 	%f267, %f266, 0f40000000, %f262;
	add.f32 	%f268, %f260, %f267;
	setp.gt.f32 	%p35, %f259, 0f00000000;
	selp.b32 	%r86, 0, -2097152000, %p35;
	setp.neu.f32 	%p36, %f22, 0f00000000;
	setp.neu.f32 	%p37, %f23, 0f7F800000;
	setp.lt.f32 	%p38, %f258, 0f00000000;
	selp.f32 	%f269, 0f00000000, 0f7F800000, %p38;
	abs.f32 	%f270, %f258;
	setp.gt.f32 	%p39, %f270, 0f43180000;
	cvt.rzi.s32.f32 	%r87, %f259;
	shl.b32 	%r88, %r87, 23;
	sub.s32 	%r89, %r88, %r86;
	mov.b32 	%f271, %r89;
	add.s32 	%r90, %r86, 2130706432;
	mov.b32 	%f272, %r90;
	fma.rn.f32 	%f273, %f268, 0f391FCB8E, 0f3AAF85ED;
	fma.rn.f32 	%f274, %f273, %f268, 0f3C1D9856;
	fma.rn.f32 	%f275, %f274, %f268, 0f3D6357BB;
	fma.rn.f32 	%f276, %f275, %f268, 0f3E75FDEC;
	fma.rn.f32 	%f277, %f276, %f268, 0f3F317218;
	fma.rn.f32 	%f278, %f277, %f268, 0f3F800000;
	mul.f32 	%f279, %f278, %f272;
	mul.f32 	%f280, %f279, %f271;
	selp.f32 	%f407, %f269, %f280, %p39;
	and.pred  	%p40, %p36, %p37;
	@%p40 bra 	$L__BB2_22;
	add.f32 	%f281, %f22, %f22;
	mov.b32 	%r91, %f281;
	and.b32  	%r92, %r91, 2147483647;
	mov.b32 	%f407, %r92;
$L__BB2_22:
	cvt.f64.f32 	%fd33, %f407;
	div.rn.f64 	%fd34, %fd5, %fd33;
	cvt.rn.f32.f64 	%f28, %fd34;
	ld.global.f32 	%f284, [%rd2+44];
	cvt.f64.f32 	%fd35, %f284;
	ld.global.f32 	%f285, [%rd2+48];
	cvt.f64.f32 	%fd36, %f285;
	mul.f64 	%fd37, %fd1, %fd36;
	fma.rn.f64 	%fd38, %fd37, 0d4010000000000000, 0d4000000000000000;
	mul.f64 	%fd6, %fd38, %fd35;
	fma.rn.f64 	%fd39, %fd37, 0d4010000000000000, 0d3FF0000000000000;
	cvt.rn.f32.f64 	%f29, %fd39;
	abs.f32 	%f30, %f29;
	setp.eq.f32 	%p41, %f29, 0f3F800000;
	mov.f32 	%f408, 0f3F800000;
	@%p41 bra 	$L__BB2_27;
	setp.num.f32 	%p42, %f30, %f30;
	@%p42 bra 	$L__BB2_25;
	mov.f32 	%f341, 0f40000000;
	add.rn.f32 	%f408, %f29, %f341;
	bra.uni 	$L__BB2_27;
$L__BB2_25:
	setp.lt.f32 	%p43, %f30, 0f00800000;
	mul.f32 	%f286, %f30, 0f4B800000;
	selp.f32 	%f287, %f286, %f30, %p43;
	mov.b32 	%r93, %f287;
	add.s32 	%r94, %r93, -1060439283;
	and.b32  	%r95, %r94, -8388608;
	sub.s32 	%r96, %r93, %r95;
	mov.b32 	%f288, %r96;
	cvt.rn.f32.s32 	%f289, %r95;
	selp.f32 	%f290, 0fC1C00000, 0f00000000, %p43;
	fma.rn.f32 	%f291, %f289, 0f34000000, %f290;
	add.f32 	%f292, %f288, 0fBF800000;
	add.f32 	%f293, %f288, 0f3F800000;
	rcp.approx.ftz.f32 	%f294, %f293;
	add.f32 	%f295, %f292, %f292;
	mul.f32 	%f296, %f295, %f294;
	mul.f32 	%f297, %f296, %f296;
	neg.f32 	%f298, %f296;
	sub.f32 	%f299, %f292, %f296;
	add.f32 	%f300, %f299, %f299;
	fma.rn.f32 	%f301, %f298, %f292, %f300;
	mul.rn.f32 	%f302, %f294, %f301;
	fma.rn.f32 	%f303, %f297, 0f3A2C32E4, 0f3B52E7DB;
	fma.rn.f32 	%f304, %f303, %f297, 0f3C93BB73;
	fma.rn.f32 	%f305, %f304, %f297, 0f3DF6384F;
	mul.rn.f32 	%f306, %f305, %f297;
	fma.rn.f32 	%f307, %f296, 0f3FB8AA3B, %f291;
	mul.f32 	%f308, %f306, 0f40400000;
	sub.f32 	%f309, %f291, %f307;
	fma.rn.f32 	%f310, %f296, 0f3FB8AA3B, %f309;
	fma.rn.f32 	%f311, %f302, 0f3FB8AA3B, %f310;
	fma.rn.f32 	%f312, %f296, 0f32A55E34, %f311;
	fma.rn.f32 	%f313, %f308, %f302, %f312;
	fma.rn.f32 	%f314, %f306, %f296, %f313;
	add.rn.f32 	%f315, %f307, %f314;
	mov.f32 	%f316, 0f40000000;
	mul.rn.f32 	%f317, %f315, %f316;
	cvt.rni.f32.f32 	%f318, %f317;
	sub.f32 	%f319, %f317, %f318;
	neg.f32 	%f320, %f317;
	fma.rn.f32 	%f321, %f315, 0f40000000, %f320;
	neg.f32 	%f322, %f307;
	add.rn.f32 	%f323, %f315, %f322;
	neg.f32 	%f324, %f323;
	add.rn.f32 	%f325, %f314, %f324;
	fma.rn.f32 	%f326, %f325, 0f40000000, %f321;
	add.f32 	%f327, %f319, %f326;
	setp.gt.f32 	%p44, %f318, 0f00000000;
	selp.b32 	%r97, 0, -2097152000, %p44;
	setp.neu.f32 	%p45, %f29, 0f00000000;
	setp.neu.f32 	%p46, %f30, 0f7F800000;
	setp.lt.f32 	%p47, %f317, 0f00000000;
	selp.f32 	%f328, 0f00000000, 0f7F800000, %p47;
	abs.f32 	%f329, %f317;
	setp.gt.f32 	%p48, %f329, 0f43180000;
	cvt.rzi.s32.f32 	%r98, %f318;
	shl.b32 	%r99, %r98, 23;
	sub.s32 	%r100, %r99, %r97;
	mov.b32 	%f330, %r100;
	add.s32 	%r101, %r97, 2130706432;
	mov.b32 	%f331, %r101;
	fma.rn.f32 	%f332, %f327, 0f391FCB8E, 0f3AAF85ED;
	fma.rn.f32 	%f333, %f332, %f327, 0f3C1D9856;
	fma.rn.f32 	%f334, %f333, %f327, 0f3D6357BB;
	fma.rn.f32 	%f335, %f334, %f327, 0f3E75FDEC;
	fma.rn.f32 	%f336, %f335, %f327, 0f3F317218;
	fma.rn.f32 	%f337, %f336, %f327, 0f3F800000;
	mul.f32 	%f338, %f337, %f331;
	mul.f32 	%f339, %f338, %f330;
	selp.f32 	%f408, %f328, %f339, %p48;
	and.pred  	%p49, %p45, %p46;
	@%p49 bra 	$L__BB2_27;
	add.f32 	%f340, %f29, %f29;
	mov.b32 	%r102, %f340;
	and.b32  	%r103, %r102, 2147483647;
	mov.b32 	%f408, %r103;
$L__BB2_27:
	cvt.f64.f32 	%fd40, %f408;
	div.rn.f64 	%fd41, %fd6, %fd40;
	cvt.rn.f32.f64 	%f342, %fd41;
	ld.global.f32 	%f343, [%rd2+8];
	add.f32 	%f344, %f7, %f14;
	add.f32 	%f345, %f344, %f21;
	add.f32 	%f346, %f345, %f28;
	add.f32 	%f347, %f346, %f342;
	mul.f32 	%f348, %f343, %f347;
	ld.global.f32 	%f349, [%rd2+52];
	neg.f32 	%f350, %f349;
	cvt.f64.f32 	%fd42, %f350;
	mul.f64 	%fd43, %fd1, %fd42;
	cvt.rn.f32.f64 	%f351, %fd43;
	fma.rn.f32 	%f352, %f351, 0f3BBB989D, 0f3F000000;
	cvt.sat.f32.f32 	%f353, %f352;
	mov.f32 	%f354, 0f4B400001;
	mov.f32 	%f355, 0f437C0000;
	fma.rm.f32 	%f356, %f353, %f355, %f354;
	add.f32 	%f357, %f356, 0fCB40007F;
	neg.f32 	%f358, %f357;
	fma.rn.f32 	%f359, %f351, 0f3FB8AA3B, %f358;
	fma.rn.f32 	%f360, %f351, 0f32A57060, %f359;
	mov.b32 	%r104, %f356;
	shl.b32 	%r105, %r104, 23;
	mov.b32 	%f361, %r105;
	ex2.approx.ftz.f32 	%f362, %f360;
	mul.f32 	%f363, %f362, %f361;
	mul.f32 	%f35, %f348, %f363;
	ld.global.f32 	%f364, [%rd2];
	cvt.f64.f32 	%fd44, %f364;
	cvta.to.global.u64 	%rd29, %rd21;
	add.s64 	%rd31, %rd29, %rd27;
	ld.global.f64 	%fd45, [%rd31];
	ld.global.f32 	%f365, [%rd2+4];
	cvt.f64.f32 	%fd46, %f365;
	cvta.to.global.u64 	%rd32, %rd22;
	add.s64 	%rd33, %rd32, %rd27;
	ld.global.f64 	%fd47, [%rd33];
	mul.f64 	%fd48, %fd47, %fd46;
	fma.rn.f64 	%fd49, %fd45, %fd44, %fd48;
	mul.f64 	%fd50, %fd49, 0dC000000000000000;
	mul.f64 	%fd51, %fd50, 0d400921FB53C8D4F1;
	cvt.rn.f32.f64 	%f36, %fd51;
	cvta.to.global.u64 	%rd34, %rd18;
	add.s64 	%rd3, %rd34, %rd27;
	ld.global.f32 	%f37, [%rd3];
	mul.f32 	%f366, %f36, 0f3F22F983;
	cvt.rni.s32.f32 	%r156, %f366;
	cvt.rn.f32.s32 	%f367, %r156;
	fma.rn.f32 	%f368, %f367, 0fBFC90FDA, %f36;
	fma.rn.f32 	%f369, %f367, 0fB3A22168, %f368;
	fma.rn.f32 	%f410, %f367, 0fA7C234C5, %f369;
	abs.f32 	%f39, %f36;
	setp.ltu.f32 	%p50, %f39, 0f47CE4780;
	mov.u32 	%r152, %r156;
	mov.f32 	%f409, %f410;
	@%p50 bra 	$L__BB2_35;
	setp.neu.f32 	%p51, %f39, 0f7F800000;
	@%p51 bra 	$L__BB2_30;
	mov.f32 	%f372, 0f00000000;
	mul.rn.f32 	%f409, %f36, %f372;
	mov.b32 	%r152, 0;
	bra.uni 	$L__BB2_35;
$L__BB2_30:
	mov.b32 	%r6, %f36;
	shl.b32 	%r107, %r6, 8;
	or.b32  	%r7, %r107, -2147483648;
	mov.b64 	%rd53, 0;
	mov.b32 	%r149, 0;
	mov.u64 	%rd51, __cudart_i2opi_f;
	mov.u64 	%rd52, %rd1;
$L__BB2_31:
	.pragma "nounroll";
	ld.global.nc.u32 	%r108, [%rd51];
	mad.wide.u32 	%rd37, %r108, %r7, %rd53;
	shr.u64 	%rd53, %rd37, 32;
	st.local.u32 	[%rd52], %rd37;
	add.s32 	%r149, %r149, 1;
	add.s64 	%rd52, %rd52, 4;
	add.s64 	%rd51, %rd51, 4;
	setp.ne.s32 	%p52, %r149, 6;
	@%p52 bra 	$L__BB2_31;
	shr.u32 	%r109, %r6, 23;
	st.local.u32 	[%rd1+24], %rd53;
	and.b32  	%r10, %r109, 31;
	and.b32  	%r110, %r109, 224;
	add.s32 	%r111, %r110, -128;
	shr.u32 	%r112, %r111, 5;
	mul.wide.u32 	%rd38, %r112, 4;
	sub.s64 	%rd10, %rd1, %rd38;
	ld.local.u32 	%r150, [%rd10+24];
	ld.local.u32 	%r151, [%rd10+20];
	setp.eq.s32 	%p53, %r10, 0;
	@%p53 bra 	$L__BB2_34;
	shf.l.wrap.b32 	%r150, %r151, %r150, %r10;
	ld.local.u32 	%r113, [%rd10+16];
	shf.l.wrap.b32 	%r151, %r113, %r151, %r10;
$L__BB2_34:
	shr.u32 	%r114, %r150, 30;
	shf.l.wrap.b32 	%r115, %r151, %r150, 2;
	shl.b32 	%r116, %r151, 2;
	shr.u32 	%r117, %r115, 31;
	add.s32 	%r118, %r117, %r114;
	neg.s32 	%r119, %r118;
	setp.lt.s32 	%p54, %r6, 0;
	selp.b32 	%r152, %r119, %r118, %p54;
	xor.b32  	%r120, %r115, %r6;
	shr.s32 	%r121, %r115, 31;
	xor.b32  	%r122, %r121, %r115;
	xor.b32  	%r123, %r121, %r116;
	cvt.u64.u32 	%rd39, %r122;
	shl.b64 	%rd40, %rd39, 32;
	cvt.u64.u32 	%rd41, %r123;
	or.b64  	%rd42, %rd40, %rd41;
	cvt.rn.f64.s64 	%fd52, %rd42;
	mul.f64 	%fd53, %fd52, 0d3BF921FB54442D19;
	cvt.rn.f32.f64 	%f370, %fd53;
	neg.f32 	%f371, %f370;
	setp.lt.s32 	%p55, %r120, 0;
	selp.f32 	%f409, %f371, %f370, %p55;
$L__BB2_35:
	setp.ltu.f32 	%p56, %f39, 0f47CE4780;
	add.s32 	%r125, %r152, 1;
	mul.rn.f32 	%f373, %f409, %f409;
	and.b32  	%r126, %r152, 1;
	setp.eq.b32 	%p57, %r126, 1;
	selp.f32 	%f374, %f409, 0f3F800000, %p57;
	fma.rn.f32 	%f375, %f373, %f374, 0f00000000;
	fma.rn.f32 	%f376, %f373, 0f37CBAC00, 0fBAB607ED;
	selp.f32 	%f377, 0fB94D4153, %f376, %p57;
	selp.f32 	%f378, 0f3C0885E4, 0f3D2AAABB, %p57;
	fma.rn.f32 	%f379, %f377, %f373, %f378;
	selp.f32 	%f380, 0fBE2AAAA8, 0fBEFFFFFF, %p57;
	fma.rn.f32 	%f381, %f379, %f373, %f380;
	fma.rn.f32 	%f382, %f381, %f375, %f374;
	and.b32  	%r127, %r125, 2;
	setp.eq.s32 	%p58, %r127, 0;
	mov.f32 	%f383, 0f00000000;
	sub.f32 	%f384, %f383, %f382;
	selp.f32 	%f385, %f382, %f384, %p58;
	fma.rn.f32 	%f386, %f35, %f385, %f37;
	st.global.f32 	[%rd3], %f386;
	ld.global.f32 	%f43, [%rd3+4];
	@%p56 bra 	$L__BB2_43;
	setp.neu.f32 	%p59, %f39, 0f7F800000;
	@%p59 bra 	$L__BB2_38;
	mov.f32 	%f389, 0f00000000;
	mul.rn.f32 	%f410, %f36, %f389;
	mov.b32 	%r156, 0;
	bra.uni 	$L__BB2_43;
$L__BB2_38:
	mov.b32 	%r19, %f36;
	shl.b32 	%r129, %r19, 8;
	or.b32  	%r20, %r129, -2147483648;
	mov.b64 	%rd56, 0;
	mov.b32 	%r153, 0;
	mov.u64 	%rd54, __cudart_i2opi_f;
	mov.u64 	%rd55, %rd1;
$L__BB2_39:
	.pragma "nounroll";
	ld.global.nc.u32 	%r130, [%rd54];
	mad.wide.u32 	%rd45, %r130, %r20, %rd56;
	shr.u64 	%rd56, %rd45, 32;
	st.local.u32 	[%rd55], %rd45;
	add.s32 	%r153, %r153, 1;
	add.s64 	%rd55, %rd55, 4;
	add.s64 	%rd54, %rd54, 4;
	setp.ne.s32 	%p60, %r153, 6;
	@%p60 bra 	$L__BB2_39;
	shr.u32 	%r131, %r19, 23;
	st.local.u32 	[%rd1+24], %rd56;
	and.b32  	%r23, %r131, 31;
	and.b32  	%r132, %r131, 224;
	add.s32 	%r133, %r132, -128;
	shr.u32 	%r134, %r133, 5;
	mul.wide.u32 	%rd46, %r134, 4;
	sub.s64 	%rd17, %rd1, %rd46;
	ld.local.u32 	%r154, [%rd17+24];
	ld.local.u32 	%r155, [%rd17+20];
	setp.eq.s32 	%p61, %r23, 0;
	@%p61 bra 	$L__BB2_42;
	shf.l.wrap.b32 	%r154, %r155, %r154, %r23;
	ld.local.u32 	%r135, [%rd17+16];
	shf.l.wrap.b32 	%r155, %r135, %r155, %r23;
$L__BB2_42:
	shr.u32 	%r136, %r154, 30;
	shf.l.wrap.b32 	%r137, %r155, %r154, 2;
	shl.b32 	%r138, %r155, 2;
	shr.u32 	%r139, %r137, 31;
	add.s32 	%r140, %r139, %r136;
	neg.s32 	%r141, %r140;
	setp.lt.s32 	%p62, %r19, 0;
	selp.b32 	%r156, %r141, %r140, %p62;
	xor.b32  	%r142, %r137, %r19;
	shr.s32 	%r143, %r137, 31;
	xor.b32  	%r144, %r143, %r137;
	xor.b32  	%r145, %r143, %r138;
	cvt.u64.u32 	%rd47, %r144;
	shl.b64 	%rd48, %rd47, 32;
	cvt.u64.u32 	%rd49, %r145;
	or.b64  	%rd50, %rd48, %rd49;
	cvt.rn.f64.s64 	%fd54, %rd50;
	mul.f64 	%fd55, %fd54, 0d3BF921FB54442D19;
	cvt.rn.f32.f64 	%f387, %fd55;
	neg.f32 	%f388, %f387;
	setp.lt.s32 	%p63, %r142, 0;
	selp.f32 	%f410, %f388, %f387, %p63;
$L__BB2_43:
	mul.rn.f32 	%f390, %f410, %f410;
	and.b32  	%r147, %r156, 1;
	setp.eq.b32 	%p64, %r147, 1;
	selp.f32 	%f391, 0f3F800000, %f410, %p64;
	fma.rn.f32 	%f392, %f390, %f391, 0f00000000;
	fma.rn.f32 	%f393, %f390, 0f37CBAC00, 0fBAB607ED;
	selp.f32 	%f394, %f393, 0fB94D4153, %p64;
	selp.f32 	%f395, 0f3D2AAABB, 0f3C0885E4, %p64;
	fma.rn.f32 	%f396, %f394, %f390, %f395;
	selp.f32 	%f397, 0fBEFFFFFF, 0fBE2AAAA8, %p64;
	fma.rn.f32 	%f398, %f396, %f390, %f397;
	fma.rn.f32 	%f399, %f398, %f392, %f391;
	and.b32  	%r148, %r156, 2;
	setp.eq.s32 	%p65, %r148, 0;
	mov.f32 	%f400, 0f00000000;
	sub.f32 	%f401, %f400, %f399;
	selp.f32 	%f402, %f399, %f401, %p65;
	fma.rn.f32 	%f403, %f35, %f402, %f43;
	st.global.f32 	[%rd3+4], %f403;
$L__BB2_44:
	ret;

}
	// .globl	_Z14cal_absorb_funP6float2PfS1_PdiS2_S2_iii
.visible .entry _Z14cal_absorb_funP6float2PfS1_PdiS2_S2_iii(
	.param .u64 .ptr .align 1 _Z14cal_absorb_funP6float2PfS1_PdiS2_S2_iii_param_0,
	.param .u64 .ptr .align 1 _Z14cal_absorb_funP6float2PfS1_PdiS2_S2_iii_param_1,
	.param .u64 .ptr .align 1 _Z14cal_absorb_funP6float2PfS1_PdiS2_S2_iii_param_2,
	.param .u64 .ptr .align 1 _Z14cal_absorb_funP6float2PfS1_PdiS2_S2_iii_param_3,
	.param .u32 _Z14cal_absorb_funP6float2PfS1_PdiS2_S2_iii_param_4,
	.param .u64 .ptr .align 1 _Z14cal_absorb_funP6float2PfS1_PdiS2_S2_iii_param_5,
	.param .u64 .ptr .align 1 _Z14cal_absorb_funP6float2PfS1_PdiS2_S2_iii_param_6,
	.param .u32 _Z14cal_absorb_funP6float2PfS1_PdiS2_S2_iii_param_7,
	.param .u32 _Z14cal_absorb_funP6float2PfS1_PdiS2_S2_iii_param_8,
	.param .u32 _Z14cal_absorb_funP6float2PfS1_PdiS2_S2_iii_param_9
)
{
	.local .align 4 .b8 	__local_depot3[28];
	.reg .b64 	%SP;
	.reg .b64 	%SPL;
	.reg .pred 	%p<21>;
	.reg .b32 	%r<111>;
	.reg .b32 	%f<134>;
	.reg .b64 	%rd<60>;
	.reg .b64 	%fd<24>;

	mov.u64 	%SPL, __local_depot3;
	ld.param.u64 	%rd17, [_Z14cal_absorb_funP6float2PfS1_PdiS2_S2_iii_param_0];
	ld.param.u64 	%rd18, [_Z14cal_absorb_funP6float2PfS1_PdiS2_S2_iii_param_1];
	ld.param.u64 	%rd19, [_Z14cal_absorb_funP6float2PfS1_PdiS2_S2_iii_param_2];
	ld.param.u64 	%rd20, [_Z14cal_absorb_funP6float2PfS1_PdiS2_S2_iii_param_3];
	ld.param.u32 	%r33, [_Z14cal_absorb_funP6float2PfS1_PdiS2_S2_iii_param_4];
	ld.param.u64 	%rd21, [_Z14cal_absorb_funP6float2PfS1_PdiS2_S2_iii_param_5];
	ld.param.u64 	%rd22, [_Z14cal_absorb_funP6float2PfS1_PdiS2_S2_iii_param_6];
	ld.param.u32 	%r31, [_Z14cal_absorb_funP6float2PfS1_PdiS2_S2_iii_param_7];
	ld.param.u32 	%r32, [_Z14cal_absorb_funP6float2PfS1_PdiS2_S2_iii_param_8];
	ld.param.u32 	%r34, [_Z14cal_absorb_funP6float2PfS1_PdiS2_S2_iii_param_9];
	add.u64 	%rd1, %SPL, 0;
	mov.u32 	%r35, %ctaid.y;
	mov.u32 	%r36, %nctaid.x;
	mov.u32 	%r37, %ctaid.x;
	mad.lo.s32 	%r38, %r35, %r36, %r37;
	mov.u32 	%r39, %ntid.x;
	mov.u32 	%r40, %ntid.y;
	mov.u32 	%r41, %tid.y;
	mov.u32 	%r42, %tid.x;
	mad.lo.s32 	%r43, %r38, %r40, %r41;
	mad.lo.s32 	%r44, %r43, %r39, %r42;
	div.s32 	%r1, %r44, %r34;
	mul.lo.s32 	%r45, %r1, %r34;
	sub.s32 	%r2, %r44, %r45;
	div.s32 	%r3, %r2, %r32;
	setp.ge.s32 	%p1, %r1, %r33;
	@%p1 bra 	$L__BB3_19;
	setp.ge.s32 	%p2, %r3, %r31;
	setp.lt.s32 	%p3, %r32, 0;
	or.pred  	%p4, %p3, %p2;
	@%p4 bra 	$L__BB3_19;
	mul.lo.s32 	%r46, %r1, 10;
	cvta.to.global.u64 	%rd24, %rd19;
	mul.wide.s32 	%rd25, %r46, 4;
	add.s64 	%rd26, %rd24, %rd25;
	ld.global.f32 	%f13, [%rd26];
	ld.global.f32 	%f14, [%rd26+4];
	neg.f32 	%f15, %f14;
	cvt.f64.f32 	%fd1, %f15;
	rem.s32 	%r47, %r2, %r32;
	mad.lo.s32 	%r48, %r3, %r32, %r47;
	cvta.to.global.u64 	%rd27, %rd20;
	mul.wide.s32 	%rd28, %r48, 8;
	add.s64 	%rd29, %rd27, %rd28;
	ld.global.f64 	%fd2, [%rd29];
	mul.f64 	%fd3, %fd2, %fd1;
	cvt.rn.f32.f64 	%f16, %fd3;
	fma.rn.f32 	%f17, %f16, 0f3BBB989D, 0f3F000000;
	cvt.sat.f32.f32 	%f18, %f17;
	mov.f32 	%f19, 0f4B400001;
	mov.f32 	%f20, 0f437C0000;
	fma.rm.f32 	%f21, %f18, %f20, %f19;
	add.f32 	%f22, %f21, 0fCB40007F;
	neg.f32 	%f23, %f22;
	fma.rn.f32 	%f24, %f16, 0f3FB8AA3B, %f23;
	fma.rn.f32 	%f25, %f16, 0f32A57060, %f24;
	mov.b32 	%r49, %f21;
	shl.b32 	%r50, %r49, 23;
	mov.b32 	%f26, %r50;
	ex2.approx.ftz.f32 	%f27, %f25;
	mul.f32 	%f28, %f27, %f26;
	ld.global.f32 	%f29, [%rd26+8];
	ld.global.f32 	%f30, [%rd26+12];
	neg.f32 	%f31, %f30;
	cvt.f64.f32 	%fd4, %f31;
	mul.f64 	%fd5, %fd2, %fd4;
	cvt.rn.f32.f64 	%f32, %fd5;
	fma.rn.f32 	%f33, %f32, 0f3BBB989D, 0f3F000000;
	cvt.sat.f32.f32 	%f34, %f33;
	fma.rm.f32 	%f35, %f34, %f20, %f19;
	add.f32 	%f36, %f35, 0fCB40007F;
	neg.f32 	%f37, %f36;
	fma.rn.f32 	%f38, %f32, 0f3FB8AA3B, %f37;
	fma.rn.f32 	%f39, %f32, 0f32A57060, %f38;
	mov.b32 	%r51, %f35;
	shl.b32 	%r52, %r51, 23;
	mov.b32 	%f40, %r52;
	ex2.approx.ftz.f32 	%f41, %f39;
	mul.f32 	%f42, %f41, %f40;
	mul.f32 	%f43, %f29, %f42;
	ld.global.f32 	%f44, [%rd26+16];
	ld.global.f32 	%f45, [%rd26+20];
	neg.f32 	%f46, %f45;
	cvt.f64.f32 	%fd6, %f46;
	mul.f64 	%fd7, %fd2, %fd6;
	cvt.rn.f32.f64 	%f47, %fd7;
	fma.rn.f32 	%f48, %f47, 0f3BBB989D, 0f3F000000;
	cvt.sat.f32.f32 	%f49, %f48;
	fma.rm.f32 	%f50, %f49, %f20, %f19;
	add.f32 	%f51, %f50, 0fCB40007F;
	neg.f32 	%f52, %f51;
	fma.rn.f32 	%f53, %f47, 0f3FB8AA3B, %f52;
	fma.rn.f32 	%f54, %f47, 0f32A57060, %f53;
	mov.b32 	%r53, %f50;
	shl.b32 	%r54, %r53, 23;
	mov.b32 	%f55, %r54;
	ex2.approx.ftz.f32 	%f56, %f54;
	mul.f32 	%f57, %f56, %f55;
	ld.global.f32 	%f58, [%rd26+24];
	ld.global.f32 	%f59, [%rd26+28];
	neg.f32 	%f60, %f59;
	cvt.f64.f32 	%fd8, %f60;
	mul.f64 	%fd9, %fd2, %fd8;
	cvt.rn.f32.f64 	%f61, %fd9;
	fma.rn.f32 	%f62, %f61, 0f3BBB989D, 0f3F000000;
	cvt.sat.f32.f32 	%f63, %f62;
	fma.rm.f32 	%f64, %f63, %f20, %f19;
	add.f32 	%f65, %f64, 0fCB40007F;
	neg.f32 	%f66, %f65;
	fma.rn.f32 	%f67, %f61, 0f3FB8AA3B, %f66;
	fma.rn.f32 	%f68, %f61, 0f32A57060, %f67;
	mov.b32 	%r55, %f64;
	shl.b32 	%r56, %r55, 23;
	mov.b32 	%f69, %r56;
	ex2.approx.ftz.f32 	%f70, %f68;
	mul.f32 	%f71, %f70, %f69;
	ld.global.f32 	%f72, [%rd26+32];
	ld.global.f32 	%f73, [%rd26+36];
	neg.f32 	%f74, %f73;
	cvt.f64.f32 	%fd10, %f74;
	mul.f64 	%fd11, %fd2, %fd10;
	cvt.rn.f32.f64 	%f75, %fd11;
	fma.rn.f32 	%f76, %f75, 0f3BBB989D, 0f3F000000;
	cvt.sat.f32.f32 	%f77, %f76;
	fma.rm.f32 	%f78, %f77, %f20, %f19;
	add.f32 	%f79, %f78, 0fCB40007F;
	neg.f32 	%f80, %f79;
	fma.rn.f32 	%f81, %f75, 0f3FB8AA3B, %f80;
	fma.rn.f32 	%f82, %f75, 0f32A57060, %f81;
	mov.b32 	%r57, %f78;
	shl.b32 	%r58, %r57, 23;
	mov.b32 	%f83, %r58;
	ex2.approx.ftz.f32 	%f84, %f82;
	mul.f32 	%f85, %f84, %f83;
	mul.lo.s32 	%r59, %r1, 14;
	cvta.to.global.u64 	%rd30, %rd18;
	mul.wide.s32 	%rd31, %r59, 4;
	add.s64 	%rd32, %rd30, %rd31;
	ld.global.f32 	%f86, [%rd32+8];
	fma.rn.f32 	%f87, %f13, %f28, %f43;
	fma.rn.f32 	%f88, %f44, %f57, %f87;
	fma.rn.f32 	%f89, %f58, %f71, %f88;
	fma.rn.f32 	%f90, %f72, %f85, %f89;
	mul.f32 	%f1, %f86, %f90;
	ld.global.f32 	%f91, [%rd32];
	cvt.f64.f32 	%fd12, %f91;
	cvta.to.global.u64 	%rd33, %rd21;
	add.s64 	%rd34, %rd33, %rd28;
	ld.global.f64 	%fd13, [%rd34];
	ld.global.f32 	%f92, [%rd32+4];
	cvt.f64.f32 	%fd14, %f92;
	cvta.to.global.u64 	%rd35, %rd22;
	add.s64 	%rd36, %rd35, %rd28;
	ld.global.f64 	%fd15, [%rd36];
	mul.f64 	%fd16, %fd15, %fd14;
	fma.rn.f64 	%fd17, %fd13, %fd12, %fd16;
	mul.f64 	%fd18, %fd17, 0dC000000000000000;
	mul.f64 	%fd19, %fd18, 0d400921FB53C8D4F1;
	cvt.rn.f32.f64 	%f2, %fd19;
	cvta.to.global.u64 	%rd37, %rd17;
	add.s64 	%rd2, %rd37, %rd28;
	ld.global.f32 	%f3, [%rd2];
	mul.f32 	%f93, %f2, 0f3F22F983;
	cvt.rni.s32.f32 	%r110, %f93;
	cvt.rn.f32.s32 	%f94, %r110;
	fma.rn.f32 	%f95, %f94, 0fBFC90FDA, %f2;
	fma.rn.f32 	%f96, %f94, 0fB3A22168, %f95;
	fma.rn.f32 	%f133, %f94, 0fA7C234C5, %f96;
	abs.f32 	%f5, %f2;
	setp.ltu.f32 	%p5, %f5, 0f47CE4780;
	mov.u32 	%r106, %r110;
	mov.f32 	%f132, %f133;
	@%p5 bra 	$L__BB3_10;
	setp.neu.f32 	%p6, %f5, 0f7F800000;
	@%p6 bra 	$L__BB3_5;
	mov.f32 	%f99, 0f00000000;
	mul.rn.f32 	%f132, %f2, %f99;
	mov.b32 	%r106, 0;
	bra.uni 	$L__BB3_10;
$L__BB3_5:
	mov.b32 	%r5, %f2;
	shl.b32 	%r61, %r5, 8;
	or.b32  	%r6, %r61, -2147483648;
	mov.b64 	%rd56, 0;
	mov.b32 	%r103, 0;
	mov.u64 	%rd54, __cudart_i2opi_f;
	mov.u64 	%rd55, %rd1;
$L__BB3_6:
	.pragma "nounroll";
	ld.global.nc.u32 	%r62, [%rd54];
	mad.wide.u32 	%rd40, %r62, %r6, %rd56;
	shr.u64 	%rd56, %rd40, 32;
	st.local.u32 	[%rd55], %rd40;
	add.s32 	%r103, %r103, 1;
	add.s64 	%rd55, %rd55, 4;
	add.s64 	%rd54, %rd54, 4;
	setp.ne.s32 	%p7, %r103, 6;
	@%p7 bra 	$L__BB3_6;
	shr.u32 	%r63, %r5, 23;
	st.local.u32 	[%rd1+24], %rd56;
	and.b32  	%r9, %r63, 31;
	and.b32  	%r64, %r63, 224;
	add.s32 	%r65, %r64, -128;
	shr.u32 	%r66, %r65, 5;
	mul.wide.u32 	%rd41, %r66, 4;
	sub.s64 	%rd9, %rd1, %rd41;
	ld.local.u32 	%r104, [%rd9+24];
	ld.local.u32 	%r105, [%rd9+20];
	setp.eq.s32 	%p8, %r9, 0;
	@%p8 bra 	$L__BB3_9;
	shf.l.wrap.b32 	%r104, %r105, %r104, %r9;
	ld.local.u32 	%r67, [%rd9+16];
	shf.l.wrap.b32 	%r105, %r67, %r105, %r9;
$L__BB3_9:
	shr.u32 	%r68, %r104, 30;
	shf.l.wrap.b32 	%r69, %r105, %r104, 2;
	shl.b32 	%r70, %r105, 2;
	shr.u32 	%r71, %r69, 31;
	add.s32 	%r72, %r71, %r68;
	neg.s32 	%r73, %r72;
	setp.lt.s32 	%p9, %r5, 0;
	selp.b32 	%r106, %r73, %r72, %p9;
	xor.b32  	%r74, %r69, %r5;
	shr.s32 	%r75, %r69, 31;
	xor.b32  	%r76, %r75, %r69;
	xor.b32  	%r77, %r75, %r70;
	cvt.u64.u32 	%rd42, %r76;
	shl.b64 	%rd43, %rd42, 32;
	cvt.u64.u32 	%rd44, %r77;
	or.b64  	%rd45, %rd43, %rd44;
	cvt.rn.f64.s64 	%fd20, %rd45;
	mul.f64 	%fd21, %fd20, 0d3BF921FB54442D19;
	cvt.rn.f32.f64 	%f97, %fd21;
	neg.f32 	%f98, %f97;
	setp.lt.s32 	%p10, %r74, 0;
	selp.f32 	%f132, %f98, %f97, %p10;
$L__BB3_10:
	setp.ltu.f32 	%p11, %f5, 0f47CE4780;
	mul.rn.f32 	%f100, %f132, %f132;
	and.b32  	%r79, %r106, 1;
	setp.eq.b32 	%p12, %r79, 1;
	selp.f32 	%f101, 0f3F800000, %f132, %p12;
	fma.rn.f32 	%f102, %f100, %f101, 0f00000000;
	fma.rn.f32 	%f103, %f100, 0f37CBAC00, 0fBAB607ED;
	selp.f32 	%f104, %f103, 0fB94D4153, %p12;
	selp.f32 	%f105, 0f3D2AAABB, 0f3C0885E4, %p12;
	fma.rn.f32 	%f106, %f104, %f100, %f105;
	selp.f32 	%f107, 0fBEFFFFFF, 0fBE2AAAA8, %p12;
	fma.rn.f32 	%f108, %f106, %f100, %f107;
	fma.rn.f32 	%f109, %f108, %f102, %f101;
	and.b32  	%r80, %r106, 2;
	setp.eq.s32 	%p13, %r80, 0;
	mov.f32 	%f110, 0f00000000;
	sub.f32 	%f111, %f110, %f109;
	selp.f32 	%f112, %f109, %f111, %p13;
	mul.f32 	%f113, %f1, %f112;
	sub.f32 	%f114, %f3, %f113;
	st.global.f32 	[%rd2], %f114;
	ld.global.f32 	%f9, [%rd2+4];
	@%p11 bra 	$L__BB3_18;
	setp.neu.f32 	%p14, %f5, 0f7F800000;
	@%p14 bra 	$L__BB3_13;
	mov.f32 	%f117, 0f00000000;
	mul.rn.f32 	%f133, %f2, %f117;
	mov.b32 	%r110, 0;
	bra.uni 	$L__BB3_18;
$L__BB3_13:
	mov.b32 	%r18, %f2;
	shl.b32 	%r82, %r18, 8;
	or.b32  	%r19, %r82, -2147483648;
	mov.b64 	%rd59, 0;
	mov.b32 	%r107, 0;
	mov.u64 	%rd57, __cudart_i2opi_f;
	mov.u64 	%rd58, %rd1;
$L__BB3_14:
	.pragma "nounroll";
	ld.global.nc.u32 	%r83, [%rd57];
	mad.wide.u32 	%rd48, %r83, %r19, %rd59;
	shr.u64 	%rd59, %rd48, 32;
	st.local.u32 	[%rd58], %rd48;
	add.s32 	%r107, %r107, 1;
	add.s64 	%rd58, %rd58, 4;
	add.s64 	%rd57, %rd57, 4;
	setp.ne.s32 	%p15, %r107, 6;
	@%p15 bra 	$L__BB3_14;
	shr.u32 	%r84, %r18, 23;
	st.local.u32 	[%rd1+24], %rd59;
	and.b32  	%r22, %r84, 31;
	and.b32  	%r85, %r84, 224;
	add.s32 	%r86, %r85, -128;
	shr.u32 	%r87, %r86, 5;
	mul.wide.u32 	%rd49, %r87, 4;
	sub.s64 	%rd16, %rd1, %rd49;
	ld.local.u32 	%r108, [%rd16+24];
	ld.local.u32 	%r109, [%rd16+20];
	setp.eq.s32 	%p16, %r22, 0;
	@%p16 bra 	$L__BB3_17;
	shf.l.wrap.b32 	%r108, %r109, %r108, %r22;
	ld.local.u32 	%r88, [%rd16+16];
	shf.l.wrap.b32 	%r109, %r88, %r109, %r22;
$L__BB3_17:
	shr.u32 	%r89, %r108, 30;
	shf.l.wrap.b32 	%r90, %r109, %r108, 2;
	shl.b32 	%r91, %r109, 2;
	shr.u32 	%r92, %r90, 31;
	add.s32 	%r93, %r92, %r89;
	neg.s32 	%r94, %r93;
	setp.lt.s32 	%p17, %r18, 0;
	selp.b32 	%r110, %r94, %r93, %p17;
	xor.b32  	%r95, %r90, %r18;
	shr.s32 	%r96, %r90, 31;
	xor.b32  	%r97, %r96, %r90;
	xor.b32  	%r98, %r96, %r91;
	cvt.u64.u32 	%rd50, %r97;
	shl.b64 	%rd51, %rd50, 32;
	cvt.u64.u32 	%rd52, %r98;
	or.b64  	%rd53, %rd51, %rd52;
	cvt.rn.f64.s64 	%fd22, %rd53;
	mul.f64 	%fd23, %fd22, 0d3BF921FB54442D19;
	cvt.rn.f32.f64 	%f115, %fd23;
	neg.f32 	%f116, %f115;
	setp.lt.s32 	%p18, %r95, 0;
	selp.f32 	%f133, %f116, %f115, %p18;
$L__BB3_18:
	add.s32 	%r100, %r110, 1;
	mul.rn.f32 	%f118, %f133, %f133;
	and.b32  	%r101, %r110, 1;
	setp.eq.b32 	%p19, %r101, 1;
	selp.f32 	%f119, %f133, 0f3F800000, %p19;
	fma.rn.f32 	%f120, %f118, %f119, 0f00000000;
	fma.rn.f32 	%f121, %f118, 0f37CBAC00, 0fBAB607ED;
	selp.f32 	%f122, 0fB94D4153, %f121, %p19;
	selp.f32 	%f123, 0f3C0885E4, 0f3D2AAABB, %p19;
	fma.rn.f32 	%f124, %f122, %f118, %f123;
	selp.f32 	%f125, 0fBE2AAAA8, 0fBEFFFFFF, %p19;
	fma.rn.f32 	%f126, %f124, %f118, %f125;
	fma.rn.f32 	%f127, %f126, %f120, %f119;
	and.b32  	%r102, %r100, 2;
	setp.eq.s32 	%p20, %r102, 0;
	mov.f32 	%f128, 0f00000000;
	sub.f32 	%f129, %f128, %f127;
	selp.f32 	%f130, %f127, %f129, %p20;
	fma.rn.f32 	%f131, %f1, %f130, %f9;
	st.global.f32 	[%rd2+4], %f131;
$L__BB3_19:
	ret;

}
	// .globl	_Z13add_fun_absobP6float2S0_ii
.visible .entry _Z13add_fun_absobP6float2S0_ii(
	.param .u64 .ptr .align 1 _Z13add_fun_absobP6float2S0_ii_param_0,
	.param .u64 .ptr .align 1 _Z13add_fun_absobP6float2S0_ii_param_1,
	.param .u32 _Z13add_fun_absobP6float2S0_ii_param_2,
	.param .u32 _Z13add_fun_absobP6float2S0_ii_param_3
)
{
	.reg .pred 	%p<4>;
	.reg .b32 	%r<12>;
	.reg .b32 	%f<7>;
	.reg .b64 	%rd<8>;

	ld.param.u64 	%rd1, [_Z13add_fun_absobP6float2S0_ii_param_0];
	ld.param.u64 	%rd2, [_Z13add_fun_absobP6float2S0_ii_param_1];
	ld.param.u32 	%r4, [_Z13add_fun_absobP6float2S0_ii_param_2];
	ld.param.u32 	%r3, [_Z13add_fun_absobP6float2S0_ii_param_3];
	mov.u32 	%r5, %ctaid.y;
	mov.u32 	%r6, %ntid.y;
	mov.u32 	%r7, %tid.y;
	mad.lo.s32 	%r1, %r5, %r6, %r7;
	mov.u32 	%r8, %ctaid.x;
	mov.u32 	%r9, %ntid.x;
	mov.u32 	%r10, %tid.x;
	mad.lo.s32 	%r2, %r8, %r9, %r10;
	setp.ge.s32 	%p1, %r1, %r4;
	setp.ge.s32 	%p2, %r2, %r3;
	or.pred  	%p3, %p1, %p2;
	@%p3 bra 	$L__BB4_2;
	cvta.to.global.u64 	%rd3, %rd1;
	cvta.to.global.u64 	%rd4, %rd2;
	mad.lo.s32 	%r11, %r3, %r1, %r2;
	mul.wide.s32 	%rd5, %r11, 8;
	add.s64 	%rd6, %rd3, %rd5;
	ld.global.v2.f32 	{%f1, %f2}, [%rd6];
	add.s64 	%rd7, %rd4, %rd5;
	ld.global.v2.f32 	{%f3, %f4}, [%rd7];
	add.f32 	%f5, %f1, %f3;
	add.f32 	%f6, %f2, %f4;
	st.global.v2.f32 	[%rd6], {%f5, %f6};
$L__BB4_2:
	ret;

}
	// .globl	_Z18cal_atomAndion_funP6float2PfPdiS2_S2_iii
.visible .entry _Z18cal_atomAndion_funP6float2PfPdiS2_S2_iii(
	.param .u64 .ptr .align 1 _Z18cal_atomAndion_funP6float2PfPdiS2_S2_iii_param_0,
	.param .u64 .ptr .align 1 _Z18cal_atomAndion_funP6float2PfPdiS2_S2_iii_param_1,
	.param .u64 .ptr .align 1 _Z18cal_atomAndion_funP6float2PfPdiS2_S2_iii_param_2,
	.param .u32 _Z18cal_atomAndion_funP6float2PfPdiS2_S2_iii_param_3,
	.param .u64 .ptr .align 1 _Z18cal_atomAndion_funP6float2PfPdiS2_S2_iii_param_4,
	.param .u64 .ptr .align 1 _Z18cal_atomAndion_funP6float2PfPdiS2_S2_iii_param_5,
	.param .u32 _Z18cal_atomAndion_funP6float2PfPdiS2_S2_iii_param_6,
	.param .u32 _Z18cal_atomAndion_funP6float2PfPdiS2_S2_iii_param_7,
	.param .u32 _Z18cal_atomAndion_funP6float2PfPdiS2_S2_iii_param_8
)
{
	.local .align 4 .b8 	__local_depot5[28];
	.reg .b64 	%SP;
	.reg .b64 	%SPL;
	.reg .pred 	%p<111>;
	.reg .b32 	%r<212>;
	.reg .b32 	%f<754>;
	.reg .b64 	%rd<57>;
	.reg .b64 	%fd<96>;

	mov.u64 	%SPL, __local_depot5;
	ld.param.u64 	%rd18, [_Z18cal_atomAndion_funP6float2PfPdiS2_S2_iii_param_0];
	ld.param.u64 	%rd19, [_Z18cal_atomAndion_funP6float2PfPdiS2_S2_iii_param_1];
	ld.param.u64 	%rd20, [_Z18cal_atomAndion_funP6float2PfPdiS2_S2_iii_param_2];
	ld.param.u32 	%r34, [_Z18cal_atomAndion_funP6float2PfPdiS2_S2_iii_param_3];
	ld.param.u64 	%rd21, [_Z18cal_atomAndion_funP6float2PfPdiS2_S2_iii_param_4];
	ld.param.u64 	%rd22, [_Z18cal_atomAndion_funP6float2PfPdiS2_S2_iii_param_5];
	ld.param.u32 	%r32, [_Z18cal_atomAndion_funP6float2PfPdiS2_S2_iii_param_6];
	ld.param.u32 	%r33, [_Z18cal_atomAndion_funP6float2PfPdiS2_S2_iii_param_7];
	ld.param.u32 	%r35, [_Z18cal_atomAndion_funP6float2PfPdiS2_S2_iii_param_8];
	add.u64 	%rd1, %SPL, 0;
	mov.u32 	%r36, %ctaid.y;
	mov.u32 	%r37, %nctaid.x;
	mov.u32 	%r38, %ctaid.x;
	mad.lo.s32 	%r39, %r36, %r37, %r38;
	mov.u32 	%r40, %ntid.x;
	mov.u32 	%r41, %ntid.y;
	mov.u32 	%r42, %tid.y;
	mov.u32 	%r43, %tid.x;
	mad.lo.s32 	%r44, %r39, %r41, %r42;
	mad.lo.s32 	%r45, %r44, %r40, %r43;
	div.s32 	%r1, %r45, %r35;
	mul.lo.s32 	%r46, %r1, %r35;
	sub.s32 	%r2, %r45, %r46;
	div.s32 	%r3, %r2, %r33;
	setp.ge.s32 	%p1, %r1, %r34;
	@%p1 bra 	$L__BB5_69;
	setp.ge.s32 	%p2, %r3, %r32;
	setp.lt.s32 	%p3, %r33, 0;
	or.pred  	%p4, %p3, %p2;
	@%p4 bra 	$L__BB5_69;
	mul.lo.s32 	%r47, %r1, 26;
	cvta.to.global.u64 	%rd24, %rd19;
	mul.wide.s32 	%rd25, %r47, 4;
	add.s64 	%rd2, %rd24, %rd25;
	ld.global.f32 	%f83, [%rd2+16];
	cvt.f64.f32 	%fd12, %f83;
	ld.global.f32 	%f84, [%rd2+20];
	cvt.f64.f32 	%fd13, %f84;
	rem.s32 	%r48, %r2, %r33;
	mad.lo.s32 	%r4, %r3, %r33, %r48;
	cvta.to.global.u64 	%rd26, %rd20;
	mul.wide.s32 	%rd27, %r4, 8;
	add.s64 	%rd28, %rd26, %rd27;
	ld.global.f64 	%fd1, [%rd28];
	mul.f64 	%fd14, %fd1, %fd13;
	fma.rn.f64 	%fd15, %fd14, 0d4010000000000000, 0d4000000000000000;
	mul.f64 	%fd2, %fd15, %fd12;
	fma.rn.f64 	%fd16, %fd14, 0d4010000000000000, 0d3FF0000000000000;
	cvt.rn.f32.f64 	%f1, %fd16;
	abs.f32 	%f2, %f1;
	setp.eq.f32 	%p5, %f1, 0f3F800000;
	mov.f32 	%f742, 0f3F800000;
	@%p5 bra 	$L__BB5_7;
	setp.num.f32 	%p6, %f2, %f2;
	@%p6 bra 	$L__BB5_5;
	mov.f32 	%f140, 0f40000000;
	add.rn.f32 	%f742, %f1, %f140;
	bra.uni 	$L__BB5_7;
$L__BB5_5:
	setp.lt.f32 	%p7, %f2, 0f00800000;
	mul.f32 	%f85, %f2, 0f4B800000;
	selp.f32 	%f86, %f85, %f2, %p7;
	mov.b32 	%r49, %f86;
	add.s32 	%r50, %r49, -1060439283;
	and.b32  	%r51, %r50, -8388608;
	sub.s32 	%r52, %r49, %r51;
	mov.b32 	%f87, %r52;
	cvt.rn.f32.s32 	%f88, %r51;
	selp.f32 	%f89, 0fC1C00000, 0f00000000, %p7;
	fma.rn.f32 	%f90, %f88, 0f34000000, %f89;
	add.f32 	%f91, %f87, 0fBF800000;
	add.f32 	%f92, %f87, 0f3F800000;
	rcp.approx.ftz.f32 	%f93, %f92;
	add.f32 	%f94, %f91, %f91;
	mul.f32 	%f95, %f94, %f93;
	mul.f32 	%f96, %f95, %f95;
	neg.f32 	%f97, %f95;
	sub.f32 	%f98, %f91, %f95;
	add.f32 	%f99, %f98, %f98;
	fma.rn.f32 	%f100, %f97, %f91, %f99;
	mul.rn.f32 	%f101, %f93, %f100;
	fma.rn.f32 	%f102, %f96, 0f3A2C32E4, 0f3B52E7DB;
	fma.rn.f32 	%f103, %f102, %f96, 0f3C93BB73;
	fma.rn.f32 	%f104, %f103, %f96, 0f3DF6384F;
	mul.rn.f32 	%f105, %f104, %f96;
	fma.rn.f32 	%f106, %f95, 0f3FB8AA3B, %f90;
	mul.f32 	%f107, %f105, 0f40400000;
	sub.f32 	%f108, %f90, %f106;
	fma.rn.f32 	%f109, %f95, 0f3FB8AA3B, %f108;
	fma.rn.f32 	%f110, %f101, 0f3FB8AA3B, %f109;
	fma.rn.f32 	%f111, %f95, 0f32A55E34, %f110;
	fma.rn.f32 	%f112, %f107, %f101, %f111;
	fma.rn.f32 	%f113, %f105, %f95, %f112;
	add.rn.f32 	%f114, %f106, %f113;
	mov.f32 	%f115, 0f40000000;
	mul.rn.f32 	%f116, %f114, %f115;
	cvt.rni.f32.f32 	%f117, %f116;
	sub.f32 	%f118, %f116, %f117;
	neg.f32 	%f119, %f116;
	fma.rn.f32 	%f120, %f114, 0f40000000, %f119;
	neg.f32 	%f121, %f106;
	add.rn.f32 	%f122, %f114, %f121;
	neg.f32 	%f123, %f122;
	add.rn.f32 	%f124, %f113, %f123;
	fma.rn.f32 	%f125, %f124, 0f40000000, %f120;
	add.f32 	%f126, %f118, %f125;
	setp.gt.f32 	%p8, %f117, 0f00000000;
	selp.b32 	%r53, 0, -2097152000, %p8;
	setp.neu.f32 	%p9, %f1, 0f00000000;
	setp.neu.f32 	%p10, %f2, 0f7F800000;
	setp.lt.f32 	%p11, %f116, 0f00000000;
	selp.f32 	%f127, 0f00000000, 0f7F800000, %p11;
	abs.f32 	%f128, %f116;
	setp.gt.f32 	%p12, %f128, 0f43180000;
	cvt.rzi.s32.f32 	%r54, %f117;
	shl.b32 	%r55, %r54, 23;
	sub.s32 	%r56, %r55, %r53;
	mov.b32 	%f129, %r56;
	add.s32 	%r57, %r53, 2130706432;
	mov.b32 	%f130, %r57;
	fma.rn.f32 	%f131, %f126, 0f391FCB8E, 0f3AAF85ED;
	fma.rn.f32 	%f132, %f131, %f126, 0f3C1D9856;
	fma.rn.f32 	%f133, %f132, %f126, 0f3D6357BB;
	fma.rn.f32 	%f134, %f133, %f126, 0f3E75FDEC;
	fma.rn.f32 	%f135, %f134, %f126, 0f3F317218;
	fma.rn.f32 	%f136, %f135, %f126, 0f3F800000;
	mul.f32 	%f137, %f136, %f130;
	mul.f32 	%f138, %f137, %f129;
	selp.f32 	%f742, %f127, %f138, %p12;
	and.pred  	%p13, %p9, %p10;
	@%p13 bra 	$L__BB5_7;
	add.f32 	%f139, %f1, %f1;
	mov.b32 	%r58, %f139;
	and.b32  	%r59, %r58, 2147483647;
	mov.b32 	%f742, %r59;
$L__BB5_7:
	cvt.f64.f32 	%fd17, %f742;
	div.rn.f64 	%fd18, %fd2, %fd17;
	cvt.rn.f32.f64 	%f7, %fd18;
	ld.global.f32 	%f142, [%rd2+24];
	cvt.f64.f32 	%fd19, %f142;
	ld.global.f32 	%f143, [%rd2+28];
	cvt.f64.f32 	%fd20, %f143;
	mul.f64 	%fd21, %fd1, %fd20;
	fma.rn.f64 	%fd22, %fd21, 0d4010000000000000, 0d4000000000000000;
	mul.f64 	%fd3, %fd22, %fd19;
	fma.rn.f64 	%fd23, %fd21, 0d4010000000000000, 0d3FF0000000000000;
	cvt.rn.f32.f64 	%f8, %fd23;
	abs.f32 	%f9, %f8;
	setp.eq.f32 	%p14, %f8, 0f3F800000;
	mov.f32 	%f743, 0f3F800000;
	@%p14 bra 	$L__BB5_12;
	setp.num.f32 	%p15, %f9, %f9;
	@%p15 bra 	$L__BB5_10;
	mov.f32 	%f199, 0f40000000;
	add.rn.f32 	%f743, %f8, %f199;
	bra.uni 	$L__BB5_12;
$L__BB5_10:
	setp.lt.f32 	%p16, %f9, 0f00800000;
	mul.f32 	%f144, %f9, 0f4B800000;
	selp.f32 	%f145, %f144, %f9, %p16;
	mov.b32 	%r60, %f145;
	add.s32 	%r61, %r60, -1060439283;
	and.b32  	%r62, %r61, -8388608;
	sub.s32 	%r63, %r60, %r62;
	mov.b32 	%f146, %r63;
	cvt.rn.f32.s32 	%f147, %r62;
	selp.f32 	%f148, 0fC1C00000, 0f00000000, %p16;
	fma.rn.f32 	%f149, %f147, 0f34000000, %f148;
	add.f32 	%f150, %f146, 0fBF800000;
	add.f32 	%f151, %f146, 0f3F800000;
	rcp.approx.ftz.f32 	%f152, %f151;
	add.f32 	%f153, %f150, %f150;
	mul.f32 	%f154, %f153, %f152;
	mul.f32 	%f155, %f154, %f154;
	neg.f32 	%f156, %f154;
	sub.f32 	%f157, %f150, %f154;
	add.f32 	%f158, %f157, %f157;
	fma.rn.f32 	%f159, %f156, %f150, %f158;
	mul.rn.f32 	%f160, %f152, %f159;
	fma.rn.f32 	%f161, %f155, 0f3A2C32E4, 0f3B52E7DB;
	fma.rn.f32 	%f162, %f161, %f155, 0f3C93BB73;
	fma.rn.f32 	%f163, %f162, %f155, 0f3DF6384F;
	mul.rn.f32 	%f164, %f163, %f155;
	fma.rn.f32 	%f165, %f154, 0f3FB8AA3B, %f149;
	mul.f32 	%f166, %f164, 0f40400000;
	sub.f32 	%f167, %f149, %f165;
	fma.rn.f32 	%f168, %f154, 0f3FB8AA3B, %f167;
	fma.rn.f32 	%f169, %f160, 0f3FB8AA3B, %f168;
	fma.rn.f32 	%f170, %f154, 0f32A55E34, %f169;
	fma.rn.f32 	%f171, %f166, %f160, %f170;
	fma.rn.f32 	%f172, %f164, %f154, %f171;
	add.rn.f32 	%f173, %f165, %f172;
	mov.f32 	%f174, 0f40000000;
	mul.rn.f32 	%f175, %f173, %f174;
	cvt.rni.f32.f32 	%f176, %f175;
	sub.f32 	%f177, %f175, %f176;
	neg.f32 	%f178, %f175;
	fma.rn.f32 	%f179, %f173, 0f40000000, %f178;
	neg.f32 	%f180, %f165;
	add.rn.f32 	%f181, %f173, %f180;
	neg.f32 	%f182, %f181;
	add.rn.f32 	%f183, %f172, %f182;
	fma.rn.f32 	%f184, %f183, 0f40000000, %f179;
	add.f32 	%f185, %f177, %f184;
	setp.gt.f32 	%p17, %f176, 0f00000000;
	selp.b32 	%r64, 0, -2097152000, %p17;
	setp.neu.f32 	%p18, %f8, 0f00000000;
	setp.neu.f32 	%p19, %f9, 0f7F800000;
	setp.lt.f32 	%p20, %f175, 0f00000000;
	selp.f32 	%f186, 0f00000000, 0f7F800000, %p20;
	abs.f32 	%f187, %f175;
	setp.gt.f32 	%p21, %f187, 0f43180000;
	cvt.rzi.s32.f32 	%r65, %f176;
	shl.b32 	%r66, %r65, 23;
	sub.s32 	%r67, %r66, %r64;
	mov.b32 	%f188, %r67;
	add.s32 	%r68, %r64, 2130706432;
	mov.b32 	%f189, %r68;
	fma.rn.f32 	%f190, %f185, 0f391FCB8E, 0f3AAF85ED;
	fma.rn.f32 	%f191, %f190, %f185, 0f3C1D9856;
	fma.rn.f32 	%f192, %f191, %f185, 0f3D6357BB;
	fma.rn.f32 	%f193, %f192, %f185, 0f3E75FDEC;
	fma.rn.f32 	%f194, %f193, %f185, 0f3F317218;
	fma.rn.f32 	%f195, %f194, %f185, 0f3F800000;
	mul.f32 	%f196, %f195, %f189;
	mul.f32 	%f197, %f196, %f188;
	selp.f32 	%f743, %f186, %f197, %p21;
	and.pred  	%p22, %p18, %p19;
	@%p22 bra 	$L__BB5_12;
	add.f32 	%f198, %f8, %f8;
	mov.b32 	%r69, %f198;
	and.b32  	%r70, %r69, 2147483647;
	mov.b32 	%f743, %r70;
$L__BB5_12:
	cvt.f64.f32 	%fd24, %f743;
	div.rn.f64 	%fd25, %fd3, %fd24;
	cvt.rn.f32.f64 	%f14, %fd25;
	ld.global.f32 	%f201, [%rd2+32];
	cvt.f64.f32 	%fd26, %f201;
	ld.global.f32 	%f202, [%rd2+36];
	cvt.f64.f32 	%fd27, %f202;
	mul.f64 	%fd28, %fd1, %fd27;
	fma.rn.f64 	%fd29, %fd28, 0d4010000000000000, 0d4000000000000000;
	mul.f64 	%fd4, %fd29, %fd26;
	fma.rn.f64 	%fd30, %fd28, 0d4010000000000000, 0d3FF0000000000000;
	cvt.rn.f32.f64 	%f15, %fd30;
	abs.f32 	%f16, %f15;
	setp.eq.f32 	%p23, %f15, 0f3F800000;
	mov.f32 	%f744, 0f3F800000;
	@%p23 bra 	$L__BB5_17;
	setp.num.f32 	%p24, %f16, %f16;
	@%p24 bra 	$L__BB5_15;
	mov.f32 	%f258, 0f40000000;
	add.rn.f32 	%f744, %f15, %f258;
	bra.uni 	$L__BB5_17;
$L__BB5_15:
	setp.lt.f32 	%p25, %f16, 0f00800000;
	mul.f32 	%f203, %f16, 0f4B800000;
	selp.f32 	%f204, %f203, %f16, %p25;
	mov.b32 	%r71, %f204;
	add.s32 	%r72, %r71, -1060439283;
	and.b32  	%r73, %r72, -8388608;
	sub.s32 	%r74, %r71, %r73;
	mov.b32 	%f205, %r74;
	cvt.rn.f32.s32 	%f206, %r73;
	selp.f32 	%f207, 0fC1C00000, 0f00000000, %p25;
	fma.rn.f32 	%f208, %f206, 0f34000000, %f207;
	add.f32 	%f209, %f205, 0fBF800000;
	add.f32 	%f210, %f205, 0f3F800000;
	rcp.approx.ftz.f32 	%f211, %f210;
	add.f32 	%f212, %f209, %f209;
	mul.f32 	%f213, %f212, %f211;
	mul.f32 	%f214, %f213, %f213;
	neg.f32 	%f215, %f213;
	sub.f32 	%f216, %f209, %f213;
	add.f32 	%f217, %f216, %f216;
	fma.rn.f32 	%f218, %f215, %f209, %f217;
	mul.rn.f32 	%f219, %f211, %f218;
	fma.rn.f32 	%f220, %f214, 0f3A2C32E4, 0f3B52E7DB;
	fma.rn.f32 	%f221, %f220, %f214, 0f3C93BB73;
	fma.rn.f32 	%f222, %f221, %f214, 0f3DF6384F;
	mul.rn.f32 	%f223, %f222, %f214;
	fma.rn.f32 	%f224, %f213, 0f3FB8AA3B, %f208;
	mul.f32 	%f225, %f223, 0f40400000;
	sub.f32 	%f226, %f208, %f224;
	fma.rn.f32 	%f227, %f213, 0f3FB8AA3B, %f226;
	fma.rn.f32 	%f228, %f219, 0f3FB8AA3B, %f227;
	fma.rn.f32 	%f229, %f213, 0f32A55E34, %f228;
	fma.rn.f32 	%f230, %f225, %f219, %f229;
	fma.rn.f32 	%f231, %f223, %f213, %f230;
	add.rn.f32 	%f232, %f224, %f231;
	mov.f32 	%f233, 0f40000000;
	mul.rn.f32 	%f234, %f232, %f233;
	cvt.rni.f32.f32 	%f235, %f234;
	sub.f32 	%f236, %f234, %f235;
	neg.f32 	%f237, %f234;
	fma.rn.f32 	%f238, %f232, 0f40000000, %f237;
	neg.f32 	%f239, %f224;
	add.rn.f32 	%f240, %f232, %f239;
	neg.f32 	%f241, %f240;
	add.rn.f32 	%f242, %f231, %f241;
	fma.rn.f32 	%f243, %f242, 0f40000000, %f238;
	add.f32 	%f244, %f236, %f243;
	setp.gt.f32 	%p26, %f235, 0f00000000;
	selp.b32 	%r75, 0, -2097152000, %p26;
	setp.neu.f32 	%p27, %f15, 0f00000000;
	setp.neu.f32 	%p28, %f16, 0f7F800000;
	setp.lt.f32 	%p29, %f234, 0f00000000;
	selp.f32 	%f245, 0f00000000, 0f7F800000, %p29;
	abs.f32 	%f246, %f234;
	setp.gt.f32 	%p30, %f246, 0f43180000;
	cvt.rzi.s32.f32 	%r76, %f235;
	shl.b32 	%r77, %r76, 23;
	sub.s32 	%r78, %r77, %r75;
	mov.b32 	%f247, %r78;
	add.s32 	%r79, %r75, 2130706432;
	mov.b32 	%f248, %r79;
	fma.rn.f32 	%f249, %f244, 0f391FCB8E, 0f3AAF85ED;
	fma.rn.f32 	%f250, %f249, %f244, 0f3C1D9856;
	fma.rn.f32 	%f251, %f250, %f244, 0f3D6357BB;
	fma.rn.f32 	%f252, %f251, %f244, 0f3E75FDEC;
	fma.rn.f32 	%f253, %f252, %f244, 0f3F317218;
	fma.rn.f32 	%f254, %f253, %f244, 0f3F800000;
	mul.f32 	%f255, %f254, %f248;
	mul.f32 	%f256, %f255, %f247;
	selp.f32 	%f744, %f245, %f256, %p30;
	and.pred  	%p31, %p27, %p28;
	@%p31 bra 	$L__BB5_17;
	add.f32 	%f257, %f15, %f15;
	mov.b32 	%r80, %f257;
	and.b32  	%r81, %r80, 2147483647;
	mov.b32 	%f744, %r81;
$L__BB5_17:
	cvt.f64.f32 	%fd31, %f744;
	div.rn.f64 	%fd32, %fd4, %fd31;
	cvt.rn.f32.f64 	%f21, %fd32;
	ld.global.f32 	%f260, [%rd2+40];
	cvt.f64.f32 	%fd33, %f260;
	ld.global.f32 	%f261, [%rd2+44];
	cvt.f64.f32 	%fd34, %f261;
	mul.f64 	%fd35, %fd1, %fd34;
	fma.rn.f64 	%fd36, %fd35, 0d4010000000000000, 0d4000000000000000;
	mul.f64 	%fd5, %fd36, %fd33;
	fma.rn.f64 	%fd37, %fd35, 0d4010000000000000, 0d3FF0000000000000;
	cvt.rn.f32.f64 	%f22, %fd37;
	abs.f32 	%f23, %f22;
	setp.eq.f32 	%p32, %f22, 0f3F800000;
	mov.f32 	%f745, 0f3F800000;
	@%p32 bra 	$L__BB5_22;
	setp.num.f32 	%p33, %f23, %f23;
	@%p33 bra 	$L__BB5_20;
	mov.f32 	%f317, 0f40000000;
	add.rn.f32 	%f745, %f22, %f317;
	bra.uni 	$L__BB5_22;
$L__BB5_20:
	setp.lt.f32 	%p34, %f23, 0f00800000;
	mul.f32 	%f262, %f23, 0f4B800000;
	selp.f32 	%f263, %f262, %f23, %p34;
	mov.b32 	%r82, %f263;
	add.s32 	%r83, %r82, -1060439283;
	and.b32  	%r84, %r83, -8388608;
	sub.s32 	%r85, %r82, %r84;
	mov.b32 	%f264, %r85;
	cvt.rn.f32.s32 	%f265, %r84;
	selp.f32 	%f266, 0fC1C00000, 0f00000000, %p34;
	fma.rn.f32 	%f267, %f265, 0f34000000, %f266;
	add.f32 	%f268, %f264, 0fBF800000;
	add.f32 	%f269, %f264, 0f3F800000;
	rcp.approx.ftz.f32 	%f270, %f269;
	add.f32 	%f271, %f268, %f268;
	mul.f32 	%f272, %f271, %f270;
	mul.f32 	%f273, %f272, %f272;
	neg.f32 	%f274, %f272;
	sub.f32 	%f275, %f268, %f272;
	add.f32 	%f276, %f275, %f275;
	fma.rn.f32 	%f277, %f274, %f268, %f276;
	mul.rn.f32 	%f278, %f270, %f277;
	fma.rn.f32 	%f279, %f273, 0f3A2C32E4, 0f3B52E7DB;
	fma.rn.f32 	%f280, %f279, %f273, 0f3C93BB73;
	fma.rn.f32 	%f281, %f280, %f273, 0f3DF6384F;
	mul.rn.f32 	%f282, %f281, %f273;
	fma.rn.f32 	%f283, %f272, 0f3FB8AA3B, %f267;
	mul.f32 	%f284, %f282, 0f40400000;
	sub.f32 	%f285, %f267, %f283;
	fma.rn.f32 	%f286, %f272, 0f3FB8AA3B, %f285;
	fma.rn.f32 	%f287, %f278, 0f3FB8AA3B, %f286;
	fma.rn.f32 	%f288, %f272, 0f32A55E34, %f287;
	fma.rn.f32 	%f289, %f284, %f278, %f288;
	fma.rn.f32 	%f290, %f282, %f272, %f289;
	add.rn.f32 	%f291, %f283, %f290;
	mov.f32 	%f292, 0f40000000;
	mul.rn.f32 	%f293, %f291, %f292;
	cvt.rni.f32.f32 	%f294, %f293;
	sub.f32 	%f295, %f293, %f294;
	neg.f32 	%f296, %f293;
	fma.rn.f32 	%f297, %f291, 0f40000000, %f296;
	neg.f32 	%f298, %f283;
	add.rn.f32 	%f299, %f291, %f298;
	neg.f32 	%f300, %f299;
	add.rn.f32 	%f301, %f290, %f300;
	fma.rn.f32 	%f302, %f301, 0f40000000, %f297;
	add.f32 	%f303, %f295, %f302;
	setp.gt.f32 	%p35, %f294, 0f00000000;
	selp.b32 	%r86, 0, -2097152000, %p35;
	setp.neu.f32 	%p36, %f22, 0f00000000;
	setp.neu.f32 	%p37, %f23, 0f7F800000;
	setp.lt.f32 	%p38, %f293, 0f00000000;
	selp.f32 	%f304, 0f00000000, 0f7F800000, %p38;
	abs.f32 	%f305, %f293;
	setp.gt.f32 	%p39, %f305, 0f43180000;
	cvt.rzi.s32.f32 	%r87, %f294;
	shl.b32 	%r88, %r87, 23;
	sub.s32 	%r89, %r88, %r86;
	mov.b32 	%f306, %r89;
	add.s32 	%r90, %r86, 2130706432;
	mov.b32 	%f307, %r90;
	fma.rn.f32 	%f308, %f303, 0f391FCB8E, 0f3AAF85ED;
	fma.rn.f32 	%f309, %f308, %f303, 0f3C1D9856;
	fma.rn.f32 	%f310, %f309, %f303, 0f3D6357BB;
	fma.rn.f32 	%f311, %f310, %f303, 0f3E75FDEC;
	fma.rn.f32 	%f312, %f311, %f303, 0f3F317218;
	fma.rn.f32 	%f313, %f312, %f303, 0f3F800000;
	mul.f32 	%f314, %f313, %f307;
	mul.f32 	%f315, %f314, %f306;
	selp.f32 	%f745, %f304, %f315, %p39;
	and.pred  	%p40, %p36, %p37;
	@%p40 bra 	$L__BB5_22;
	add.f32 	%f316, %f22, %f22;
	mov.b32 	%r91, %f316;
	and.b32  	%r92, %r91, 2147483647;
	mov.b32 	%f745, %r92;
$L__BB5_22:
	cvt.f64.f32 	%fd38, %f745;
	div.rn.f64 	%fd39, %fd5, %fd38;
	cvt.rn.f32.f64 	%f28, %fd39;
	ld.global.f32 	%f319, [%rd2+48];
	cvt.f64.f32 	%fd40, %f319;
	ld.global.f32 	%f320, [%rd2+52];
	cvt.f64.f32 	%fd41, %f320;
	mul.f64 	%fd42, %fd1, %fd41;
	fma.rn.f64 	%fd43, %fd42, 0d4010000000000000, 0d4000000000000000;
	mul.f64 	%fd6, %fd43, %fd40;
	fma.rn.f64 	%fd44, %fd42, 0d4010000000000000, 0d3FF0000000000000;
	cvt.rn.f32.f64 	%f29, %fd44;
	abs.f32 	%f30, %f29;
	setp.eq.f32 	%p41, %f29, 0f3F800000;
	mov.f32 	%f746, 0f3F800000;
	@%p41 bra 	$L__BB5_27;
	setp.num.f32 	%p42, %f30, %f30;
	@%p42 bra 	$L__BB5_25;
	mov.f32 	%f376, 0f40000000;
	add.rn.f32 	%f746, %f29, %f376;
	bra.uni 	$L__BB5_27;
$L__BB5_25:
	setp.lt.f32 	%p43, %f30, 0f00800000;
	mul.f32 	%f321, %f30, 0f4B800000;
	selp.f32 	%f322, %f321, %f30, %p43;
	mov.b32 	%r93, %f322;
	add.s32 	%r94, %r93, -1060439283;
	and.b32  	%r95, %r94, -8388608;
	sub.s32 	%r96, %r93, %r95;
	mov.b32 	%f323, %r96;
	cvt.rn.f32.s32 	%f324, %r95;
	selp.f32 	%f325, 0fC1C00000, 0f00000000, %p43;
	fma.rn.f32 	%f326, %f324, 0f34000000, %f325;
	add.f32 	%f327, %f323, 0fBF800000;
	add.f32 	%f328, %f323, 0f3F800000;
	rcp.approx.ftz.f32 	%f329, %f328;
	add.f32 	%f330, %f327, %f327;
	mul.f32 	%f331, %f330, %f329;
	mul.f32 	%f332, %f331, %f331;
	neg.f32 	%f333, %f331;
	sub.f32 	%f334, %f327, %f331;
	add.f32 	%f335, %f334, %f334;
	fma.rn.f32 	%f336, %f333, %f327, %f335;
	mul.rn.f32 	%f337, %f329, %f336;
	fma.rn.f32 	%f338, %f332, 0f3A2C32E4, 0f3B52E7DB;
	fma.rn.f32 	%f339, %f338, %f332, 0f3C93BB73;
	fma.rn.f32 	%f340, %f339, %f332, 0f3DF6384F;
	mul.rn.f32 	%f341, %f340, %f332;
	fma.rn.f32 	%f342, %f331, 0f3FB8AA3B, %f326;
	mul.f32 	%f343, %f341, 0f40400000;
	sub.f32 	%f344, %f326, %f342;
	fma.rn.f32 	%f345, %f331, 0f3FB8AA3B, %f344;
	fma.rn.f32 	%f346, %f337, 0f3FB8AA3B, %f345;
	fma.rn.f32 	%f347, %f331, 0f32A55E34, %f346;
	fma.rn.f32 	%f348, %f343, %f337, %f347;
	fma.rn.f32 	%f349, %f341, %f331, %f348;
	add.rn.f32 	%f350, %f342, %f349;
	mov.f32 	%f351, 0f40000000;
	mul.rn.f32 	%f352, %f350, %f351;
	cvt.rni.f32.f32 	%f353, %f352;
	sub.f32 	%f354, %f352, %f353;
	neg.f32 	%f355, %f352;
	fma.rn.f32 	%f356, %f350, 0f40000000, %f355;
	neg.f32 	%f357, %f342;
	add.rn.f32 	%f358, %f350, %f357;
	neg.f32 	%f359, %f358;
	add.rn.f32 	%f360, %f349, %f359;
	fma.rn.f32 	%f361, %f360, 0f40000000, %f356;
	add.f32 	%f362, %f354, %f361;
	setp.gt.f32 	%p44, %f353, 0f00000000;
	selp.b32 	%r97, 0, -2097152000, %p44;
	setp.neu.f32 	%p45, %f29, 0f00000000;
	setp.neu.f32 	%p46, %f30, 0f7F800000;
	setp.lt.f32 	%p47, %f352, 0f00000000;
	selp.f32 	%f363, 0f00000000, 0f7F800000, %p47;
	abs.f32 	%f364, %f352;
	setp.gt.f32 	%p48, %f364, 0f43180000;
	cvt.rzi.s32.f32 	%r98, %f353;
	shl.b32 	%r99, %r98, 23;
	sub.s32 	%r100, %r99, %r97;
	mov.b32 	%f365, %r100;
	add.s32 	%r101, %r97, 2130706432;
	mov.b32 	%f366, %r101;
	fma.rn.f32 	%f367, %f362, 0f391FCB8E, 0f3AAF85ED;
	fma.rn.f32 	%f368, %f367, %f362, 0f3C1D9856;
	fma.rn.f32 	%f369, %f368, %f362, 0f3D6357BB;
	fma.rn.f32 	%f370, %f369, %f362, 0f3E75FDEC;
	fma.rn.f32 	%f371, %f370, %f362, 0f3F317218;
	fma.rn.f32 	%f372, %f371, %f362, 0f3F800000;
	mul.f32 	%f373, %f372, %f366;
	mul.f32 	%f374, %f373, %f365;
	selp.f32 	%f746, %f363, %f374, %p48;
	and.pred  	%p49, %p45, %p46;
	@%p49 bra 	$L__BB5_27;
	add.f32 	%f375, %f29, %f29;
	mov.b32 	%r102, %f375;
	and.b32  	%r103, %r102, 2147483647;
	mov.b32 	%f746, %r103;
$L__BB5_27:
	cvt.f64.f32 	%fd45, %f746;
	div.rn.f64 	%fd46, %fd6, %fd45;
	cvt.rn.f32.f64 	%f378, %fd46;
	ld.global.f32 	%f379, [%rd2+12];
	add.f32 	%f380, %f7, %f14;
	add.f32 	%f381, %f380, %f21;
	add.f32 	%f382, %f381, %f28;
	add.f32 	%f383, %f382, %f378;
	mul.f32 	%f35, %f379, %f383;
	ld.global.f32 	%f384, [%rd2+60];
	cvt.f64.f32 	%fd47, %f384;
	ld.global.f32 	%f385, [%rd2+64];
	cvt.f64.f32 	%fd48, %f385;
	mul.f64 	%fd49, %fd1, %fd48;
	fma.rn.f64 	%fd50, %fd49, 0d4010000000000000, 0d4000000000000000;
	mul.f64 	%fd7, %fd50, %fd47;
	fma.rn.f64 	%fd51, %fd49, 0d4010000000000000, 0d3FF0000000000000;
	cvt.rn.f32.f64 	%f36, %fd51;
	abs.f32 	%f37, %f36;
	setp.eq.f32 	%p50, %f36, 0f3F800000;
	mov.f32 	%f747, 0f3F800000;
	@%p50 bra 	$L__BB5_32;
	setp.num.f32 	%p51, %f37, %f37;
	@%p51 bra 	$L__BB5_30;
	mov.f32 	%f441, 0f40000000;
	add.rn.f32 	%f747, %f36, %f441;
	bra.uni 	$L__BB5_32;
$L__BB5_30:
	setp.lt.f32 	%p52, %f37, 0f00800000;
	mul.f32 	%f386, %f37, 0f4B800000;
	selp.f32 	%f387, %f386, %f37, %p52;
	mov.b32 	%r104, %f387;
	add.s32 	%r105, %r104, -1060439283;
	and.b32  	%r106, %r105, -8388608;
	sub.s32 	%r107, %r104, %r106;
	mov.b32 	%f388, %r107;
	cvt.rn.f32.s32 	%f389, %r106;
	selp.f32 	%f390, 0fC1C00000, 0f00000000, %p52;
	fma.rn.f32 	%f391, %f389, 0f34000000, %f390;
	add.f32 	%f392, %f388, 0fBF800000;
	add.f32 	%f393, %f388, 0f3F800000;
	rcp.approx.ftz.f32 	%f394, %f393;
	add.f32 	%f395, %f392, %f392;
	mul.f32 	%f396, %f395, %f394;
	mul.f32 	%f397, %f396, %f396;
	neg.f32 	%f398, %f396;
	sub.f32 	%f399, %f392, %f396;
	add.f32 	%f400, %f399, %f399;
	fma.rn.f32 	%f401, %f398, %f392, %f400;
	mul.rn.f32 	%f402, %f394, %f401;
	fma.rn.f32 	%f403, %f397, 0f3A2C32E4, 0f3B52E7DB;
	fma.rn.f32 	%f404, %f403, %f397, 0f3C93BB73;
	fma.rn.f32 	%f405, %f404, %f397, 0f3DF6384F;
	mul.rn.f32 	%f406, %f405, %f397;
	fma.rn.f32 	%f407, %f396, 0f3FB8AA3B, %f391;
	mul.f32 	%f408, %f406, 0f40400000;
	sub.f32 	%f409, %f391, %f407;
	fma.rn.f32 	%f410, %f396, 0f3FB8AA3B, %f409;
	fma.rn.f32 	%f411, %f402, 0f3FB8AA3B, %f410;
	fma.rn.f32 	%f412, %f396, 0f32A55E34, %f411;
	fma.rn.f32 	%f413, %f408, %f402, %f412;
	fma.rn.f32 	%f414, %f406, %f396, %f413;
	add.rn.f32 	%f415, %f407, %f414;
	mov.f32 	%f416, 0f40000000;
	mul.rn.f32 	%f417, %f415, %f416;
	cvt.rni.f32.f32 	%f418, %f417;
	sub.f32 	%f419, %f417, %f418;
	neg.f32 	%f420, %f417;
	fma.rn.f32 	%f421, %f415, 0f40000000, %f420;
	neg.f32 	%f422, %f407;
	add.rn.f32 	%f423, %f415, %f422;
	neg.f32 	%f424, %f423;
	add.rn.f32 	%f425, %f414, %f424;
	fma.rn.f32 	%f426, %f425, 0f40000000, %f421;
	add.f32 	%f427, %f419, %f426;
	setp.gt.f32 	%p53, %f418, 0f00000000;
	selp.b32 	%r108, 0, -2097152000, %p53;
	setp.neu.f32 	%p54, %f36, 0f00000000;
	setp.neu.f32 	%p55, %f37, 0f7F800000;
	setp.lt.f32 	%p56, %f417, 0f00000000;
	selp.f32 	%f428, 0f00000000, 0f7F800000, %p56;
	abs.f32 	%f429, %f417;
	setp.gt.f32 	%p57, %f429, 0f43180000;
	cvt.rzi.s32.f32 	%r109, %f418;
	shl.b32 	%r110, %r109, 23;
	sub.s32 	%r111, %r110, %r108;
	mov.b32 	%f430, %r111;
	add.s32 	%r112, %r108, 2130706432;
	mov.b32 	%f431, %r112;
	fma.rn.f32 	%f432, %f427, 0f391FCB8E, 0f3AAF85ED;
	fma.rn.f32 	%f433, %f432, %f427, 0f3C1D9856;
	fma.rn.f32 	%f434, %f433, %f427, 0f3D6357BB;
	fma.rn.f32 	%f435, %f434, %f427, 0f3E75FDEC;
	fma.rn.f32 	%f436, %f435, %f427, 0f3F317218;
	fma.rn.f32 	%f437, %f436, %f427, 0f3F800000;
	mul.f32 	%f438, %f437, %f431;
	mul.f32 	%f439, %f438, %f430;
	selp.f32 	%f747, %f428, %f439, %p57;
	and.pred  	%p58, %p54, %p55;
	@%p58 bra 	$L__BB5_32;
	add.f32 	%f440, %f36, %f36;
	mov.b32 	%r113, %f440;
	and.b32  	%r114, %r113, 2147483647;
	mov.b32 	%f747, %r114;
$L__BB5_32:
	cvt.f64.f32 	%fd52, %f747;
	div.rn.f64 	%fd53, %fd7, %fd52;
	cvt.rn.f32.f64 	%f42, %fd53;
	ld.global.f32 	%f443, [%rd2+68];
	cvt.f64.f32 	%fd54, %f443;
	ld.global.f32 	%f444, [%rd2+72];
	cvt.f64.f32 	%fd55, %f444;
	mul.f64 	%fd56, %fd1, %fd55;
	fma.rn.f64 	%fd57, %fd56, 0d4010000000000000, 0d4000000000000000;
	mul.f64 	%fd8, %fd57, %fd54;
	fma.rn.f64 	%fd58, %fd56, 0d4010000000000000, 0d3FF0000000000000;
	cvt.rn.f32.f64 	%f43, %fd58;
	abs.f32 	%f44, %f43;
	setp.eq.f32 	%p59, %f43, 0f3F800000;
	mov.f32 	%f748, 0f3F800000;
	@%p59 bra 	$L__BB5_37;
	setp.num.f32 	%p60, %f44, %f44;
	@%p60 bra 	$L__BB5_35;
	mov.f32 	%f500, 0f40000000;
	add.rn.f32 	%f748, %f43, %f500;
	bra.uni 	$L__BB5_37;
$L__BB5_35:
	setp.lt.f32 	%p61, %f44, 0f00800000;
	mul.f32 	%f445, %f44, 0f4B800000;
	selp.f32 	%f446, %f445, %f44, %p61;
	mov.b32 	%r115, %f446;
	add.s32 	%r116, %r115, -1060439283;
	and.b32  	%r117, %r116, -8388608;
	sub.s32 	%r118, %r115, %r117;
	mov.b32 	%f447, %r118;
	cvt.rn.f32.s32 	%f448, %r117;
	selp.f32 	%f449, 0fC1C00000, 0f00000000, %p61;
	fma.rn.f32 	%f450, %f448, 0f34000000, %f449;
	add.f32 	%f451, %f447, 0fBF800000;
	add.f32 	%f452, %f447, 0f3F800000;
	rcp.approx.ftz.f32 	%f453, %f452;
	add.f32 	%f454, %f451, %f451;
	mul.f32 	%f455, %f454, %f453;
	mul.f32 	%f456, %f455, %f455;
	neg.f32 	%f457, %f455;
	sub.f32 	%f458, %f451, %f455;
	add.f32 	%f459, %f458, %f458;
	fma.rn.f32 	%f460, %f457, %f451, %f459;
	mul.rn.f32 	%f461, %f453, %f460;
	fma.rn.f32 	%f462, %f456, 0f3A2C32E4, 0f3B52E7DB;
	fma.rn.f32 	%f463, %f462, %f456, 0f3C93BB73;
	fma.rn.f32 	%f464, %f463, %f456, 0f3DF6384F;
	mul.rn.f32 	%f465, %f464, %f456;
	fma.rn.f32 	%f466, %f455, 0f3FB8AA3B, %f450;
	mul.f32 	%f467, %f465, 0f40400000;
	sub.f32 	%f468, %f450, %f466;
	fma.rn.f32 	%f469, %f455, 0f3FB8AA3B, %f468;
	fma.rn.f32 	%f470, %f461, 0f3FB8AA3B, %f469;
	fma.rn.f32 	%f471, %f455, 0f32A55E34, %f470;
	fma.rn.f32 	%f472, %f467, %f461, %f471;
	fma.rn.f32 	%f473, %f465, %f455, %f472;
	add.rn.f32 	%f474, %f466, %f473;
	mov.f32 	%f475, 0f40000000;
	mul.rn.f32 	%f476, %f474, %f475;
	cvt.rni.f32.f32 	%f477, %f476;
	sub.f32 	%f478, %f476, %f477;
	neg.f32 	%f479, %f476;
	fma.rn.f32 	%f480, %f474, 0f40000000, %f479;
	neg.f32 	%f481, %f466;
	add.rn.f32 	%f482, %f474, %f481;
	neg.f32 	%f483, %f482;
	add.rn.f32 	%f484, %f473, %f483;
	fma.rn.f32 	%f485, %f484, 0f40000000, %f480;
	add.f32 	%f486, %f478, %f485;
	setp.gt.f32 	%p62, %f477, 0f00000000;
	selp.b32 	%r119, 0, -2097152000, %p62;
	setp.neu.f32 	%p63, %f43, 0f00000000;
	setp.neu.f32 	%p64, %f44, 0f7F800000;
	setp.lt.f32 	%p65, %f476, 0f00000000;
	selp.f32 	%f487, 0f00000000, 0f7F800000, %p65;
	abs.f32 	%f488, %f476;
	setp.gt.f32 	%p66, %f488, 0f43180000;
	cvt.rzi.s32.f32 	%r120, %f477;
	shl.b32 	%r121, %r120, 23;
	sub.s32 	%r122, %r121, %r119;
	mov.b32 	%f489, %r122;
	add.s32 	%r123, %r119, 2130706432;
	mov.b32 	%f490, %r123;
	fma.rn.f32 	%f491, %f486, 0f391FCB8E, 0f3AAF85ED;
	fma.rn.f32 	%f492, %f491, %f486, 0f3C1D9856;
	fma.rn.f32 	%f493, %f492, %f486, 0f3D6357BB;
	fma.rn.f32 	%f494, %f493, %f486, 0f3E75FDEC;
	fma.rn.f32 	%f495, %f494, %f486, 0f3F317218;
	fma.rn.f32 	%f496, %f495, %f486, 0f3F800000;
	mul.f32 	%f497, %f496, %f490;
	mul.f32 	%f498, %f497, %f489;
	selp.f32 	%f748, %f487, %f498, %p66;
	and.pred  	%p67, %p63, %p64;
	@%p67 bra 	$L__BB5_37;
	add.f32 	%f499, %f43, %f43;
	mov.b32 	%r124, %f499;
	and.b32  	%r125, %r124, 2147483647;
	mov.b32 	%f748, %r125;
$L__BB5_37:
	cvt.f64.f32 	%fd59, %f748;
	div.rn.f64 	%fd60, %fd8, %fd59;
	cvt.rn.f32.f64 	%f49, %fd60;
	ld.global.f32 	%f502, [%rd2+76];
	cvt.f64.f32 	%fd61, %f502;
	ld.global.f32 	%f503, [%rd2+80];
	cvt.f64.f32 	%fd62, %f503;
	mul.f64 	%fd63, %fd1, %fd62;
	fma.rn.f64 	%fd64, %fd63, 0d4010000000000000, 0d4000000000000000;
	mul.f64 	%fd9, %fd64, %fd61;
	fma.rn.f64 	%fd65, %fd63, 0d4010000000000000, 0d3FF0000000000000;
	cvt.rn.f32.f64 	%f50, %fd65;
	abs.f32 	%f51, %f50;
	setp.eq.f32 	%p68, %f50, 0f3F800000;
	mov.f32 	%f749, 0f3F800000;
	@%p68 bra 	$L__BB5_42;
	setp.num.f32 	%p69, %f51, %f51;
	@%p69 bra 	$L__BB5_40;
	mov.f32 	%f559, 0f40000000;
	add.rn.f32 	%f749, %f50, %f559;
	bra.uni 	$L__BB5_42;
$L__BB5_40:
	setp.lt.f32 	%p70, %f51, 0f00800000;
	mul.f32 	%f504, %f51, 0f4B800000;
	selp.f32 	%f505, %f504, %f51, %p70;
	mov.b32 	%r126, %f505;
	add.s32 	%r127, %r126, -1060439283;
	and.b32  	%r128, %r127, -8388608;
	sub.s32 	%r129, %r126, %r128;
	mov.b32 	%f506, %r129;
	cvt.rn.f32.s32 	%f507, %r128;
	selp.f32 	%f508, 0fC1C00000, 0f00000000, %p70;
	fma.rn.f32 	%f509, %f507, 0f34000000, %f508;
	add.f32 	%f510, %f506, 0fBF800000;
	add.f32 	%f511, %f506, 0f3F800000;
	rcp.approx.ftz.f32 	%f512, %f511;
	add.f32 	%f513, %f510, %f510;
	mul.f32 	%f514, %f513, %f512;
	mul.f32 	%f515, %f514, %f514;
	neg.f32 	%f516, %f514;
	sub.f32 	%f517, %f510, %f514;
	add.f32 	%f518, %f517, %f517;
	fma.rn.f32 	%f519, %f516, %f510, %f518;
	mul.rn.f32 	%f520, %f512, %f519;
	fma.rn.f32 	%f521, %f515, 0f3A2C32E4, 0f3B52E7DB;
	fma.rn.f32 	%f522, %f521, %f515, 0f3C93BB73;
	fma.rn.f32 	%f523, %f522, %f515, 0f3DF6384F;
	mul.rn.f32 	%f524, %f523, %f515;
	fma.rn.f32 	%f525, %f514, 0f3FB8AA3B, %f509;
	mul.f32 	%f526, %f524, 0f40400000;
	sub.f32 	%f527, %f509, %f525;
	fma.rn.f32 	%f528, %f514, 0f3FB8AA3B, %f527;
	fma.rn.f32 	%f529, %f520, 0f3FB8AA3B, %f528;
	fma.rn.f32 	%f530, %f514, 0f32A55E34, %f529;
	fma.rn.f32 	%f531, %f526, %f520, %f530;
	fma.rn.f32 	%f532, %f524, %f514, %f531;
	add.rn.f32 	%f533, %f525, %f532;
	mov.f32 	%f534, 0f40000000;
	mul.rn.f32 	%f535, %f533, %f534;
	cvt.rni.f32.f32 	%f536, %f535;
	sub.f32 	%f537, %f535, %f536;
	neg.f32 	%f538, %f535;
	fma.rn.f32 	%f539, %f533, 0f40000000, %f538;
	neg.f32 	%f540, %f525;
	add.rn.f32 	%f541, %f533, %f540;
	neg.f32 	%f542, %f541;
	add.rn.f32 	%f543, %f532, %f542;
	fma.rn.f32 	%f544, %f543, 0f40000000, %f539;
	add.f32 	%f545, %f537, %f544;
	setp.gt.f32 	%p71, %f536, 0f00000000;
	selp.b32 	%r130, 0, -2097152000, %p71;
	setp.neu.f32 	%p72, %f50, 0f00000000;
	setp.neu.f32 	%p73, %f51, 0f7F800000;
	setp.lt.f32 	%p74, %f535, 0f00000000;
	selp.f32 	%f546, 0f00000000, 0f7F800000, %p74;
	abs.f32 	%f547, %f535;
	setp.gt.f32 	%p75, %f547, 0f43180000;
	cvt.rzi.s32.f32 	%r131, %f536;
	shl.b32 	%r132, %r131, 23;
	sub.s32 	%r133, %r132, %r130;
	mov.b32 	%f548, %r133;
	add.s32 	%r134, %r130, 2130706432;
	mov.b32 	%f549, %r134;
	fma.rn.f32 	%f550, %f545, 0f391FCB8E, 0f3AAF85ED;
	fma.rn.f32 	%f551, %f550, %f545, 0f3C1D9856;
	fma.rn.f32 	%f552, %f551, %f545, 0f3D6357BB;
	fma.rn.f32 	%f553, %f552, %f545, 0f3E75FDEC;
	fma.rn.f32 	%f554, %f553, %f545, 0f3F317218;
	fma.rn.f32 	%f555, %f554, %f545, 0f3F800000;
	mul.f32 	%f556, %f555, %f549;
	mul.f32 	%f557, %f556, %f548;
	selp.f32 	%f749, %f546, %f557, %p75;
	and.pred  	%p76, %p72, %p73;
	@%p76 bra 	$L__BB5_42;
	add.f32 	%f558, %f50, %f50;
	mov.b32 	%r135, %f558;
	and.b32  	%r136, %r135, 2147483647;
	mov.b32 	%f749, %r136;
$L__BB5_42:
	cvt.f64.f32 	%fd66, %f749;
	div.rn.f64 	%fd67, %fd9, %fd66;
	cvt.rn.f32.f64 	%f56, %fd67;
	ld.global.f32 	%f561, [%rd2+84];
	cvt.f64.f32 	%fd68, %f561;
	ld.global.f32 	%f562, [%rd2+88];
	cvt.f64.f32 	%fd69, %f562;
	mul.f64 	%fd70, %fd1, %fd69;
	fma.rn.f64 	%fd71, %fd70, 0d4010000000000000, 0d4000000000000000;
	mul.f64 	%fd10, %fd71, %fd68;
	fma.rn.f64 	%fd72, %fd70, 0d4010000000000000, 0d3FF0000000000000;
	cvt.rn.f32.f64 	%f57, %fd72;
	abs.f32 	%f58, %f57;
	setp.eq.f32 	%p77, %f57, 0f3F800000;
	mov.f32 	%f750, 0f3F800000;
	@%p77 bra 	$L__BB5_47;
	setp.num.f32 	%p78, %f58, %f58;
	@%p78 bra 	$L__BB5_45;
	mov.f32 	%f618, 0f40000000;
	add.rn.f32 	%f750, %f57, %f618;
	bra.uni 	$L__BB5_47;
$L__BB5_45:
	setp.lt.f32 	%p79, %f58, 0f00800000;
	mul.f32 	%f563, %f58, 0f4B800000;
	selp.f32 	%f564, %f563, %f58, %p79;
	mov.b32 	%r137, %f564;
	add.s32 	%r138, %r137, -1060439283;
	and.b32  	%r139, %r138, -8388608;
	sub.s32 	%r140, %r137, %r139;
	mov.b32 	%f565, %r140;
	cvt.rn.f32.s32 	%f566, %r139;
	selp.f32 	%f567, 0fC1C00000, 0f00000000, %p79;
	fma.rn.f32 	%f568, %f566, 0f34000000, %f567;
	add.f32 	%f569, %f565, 0fBF800000;
	add.f32 	%f570, %f565, 0f3F800000;
	rcp.approx.ftz.f32 	%f571, %f570;
	add.f32 	%f572, %f569, %f569;
	mul.f32 	%f573, %f572, %f571;
	mul.f32 	%f574, %f573, %f573;
	neg.f32 	%f575, %f573;
	sub.f32 	%f576, %f569, %f573;
	add.f32 	%f577, %f576, %f576;
	fma.rn.f32 	%f578, %f575, %f569, %f577;
	mul.rn.f32 	%f579, %f571, %f578;
	fma.rn.f32 	%f580, %f574, 0f3A2C32E4, 0f3B52E7DB;
	fma.rn.f32 	%f581, %f580, %f574, 0f3C93BB73;
	fma.rn.f32 	%f582, %f581, %f574, 0f3DF6384F;
	mul.rn.f32 	%f583, %f582, %f574;
	fma.rn.f32 	%f584, %f573, 0f3FB8AA3B, %f568;
	mul.f32 	%f585, %f583, 0f40400000;
	sub.f32 	%f586, %f568, %f584;
	fma.rn.f32 	%f587, %f573, 0f3FB8AA3B, %f586;
	fma.rn.f32 	%f588, %f579, 0f3FB8AA3B, %f587;
	fma.rn.f32 	%f589, %f573, 0f32A55E34, %f588;
	fma.rn.f32 	%f590, %f585, %f579, %f589;
	fma.rn.f32 	%f591, %f583, %f573, %f590;
	add.rn.f32 	%f592, %f584, %f591;
	mov.f32 	%f593, 0f40000000;
	mul.rn.f32 	%f594, %f592, %f593;
	cvt.rni.f32.f32 	%f595, %f594;
	sub.f32 	%f596, %f594, %f595;
	neg.f32 	%f597, %f594;
	fma.rn.f32 	%f598, %f592, 0f40000000, %f597;
	neg.f32 	%f599, %f584;
	add.rn.f32 	%f600, %f592, %f599;
	neg.f32 	%f601, %f600;
	add.rn.f32 	%f602, %f591, %f601;
	fma.rn.f32 	%f603, %f602, 0f40000000, %f598;
	add.f32 	%f604, %f596, %f603;
	setp.gt.f32 	%p80, %f595, 0f00000000;
	selp.b32 	%r141, 0, -2097152000, %p80;
	setp.neu.f32 	%p81, %f57, 0f00000000;
	setp.neu.f32 	%p82, %f58, 0f7F800000;
	setp.lt.f32 	%p83, %f594, 0f00000000;
	selp.f32 	%f605, 0f00000000, 0f7F800000, %p83;
	abs.f32 	%f606, %f594;
	setp.gt.f32 	%p84, %f606, 0f43180000;
	cvt.rzi.s32.f32 	%r142, %f595;
	shl.b32 	%r143, %r142, 23;
	sub.s32 	%r144, %r143, %r141;
	mov.b32 	%f607, %r144;
	add.s32 	%r145, %r141, 2130706432;
	mov.b32 	%f608, %r145;
	fma.rn.f32 	%f609, %f604, 0f391FCB8E, 0f3AAF85ED;
	fma.rn.f32 	%f610, %f609, %f604, 0f3C1D9856;
	fma.rn.f32 	%f611, %f610, %f604, 0f3D6357BB;
	fma.rn.f32 	%f612, %f611, %f604, 0f3E75FDEC;
	fma.rn.f32 	%f613, %f612, %f604, 0f3F317218;
	fma.rn.f32 	%f614, %f613, %f604, 0f3F800000;
	mul.f32 	%f615, %f614, %f608;
	mul.f32 	%f616, %f615, %f607;
	selp.f32 	%f750, %f605, %f616, %p84;
	and.pred  	%p85, %p81, %p82;
	@%p85 bra 	$L__BB5_47;
	add.f32 	%f617, %f57, %f57;
	mov.b32 	%r146, %f617;
	and.b32  	%r147, %r146, 2147483647;
	mov.b32 	%f750, %r147;
$L__BB5_47:
	cvt.f64.f32 	%fd73, %f750;
	div.rn.f64 	%fd74, %fd10, %fd73;
	cvt.rn.f32.f64 	%f63, %fd74;
	ld.global.f32 	%f620, [%rd2+92];
	cvt.f64.f32 	%fd75, %f620;
	ld.global.f32 	%f621, [%rd2+96];
	cvt.f64.f32 	%fd76, %f621;
	mul.f64 	%fd77, %fd1, %fd76;
	fma.rn.f64 	%fd78, %fd77, 0d4010000000000000, 0d4000000000000000;
	mul.f64 	%fd11, %fd78, %fd75;
	fma.rn.f64 	%fd79, %fd77, 0d4010000000000000, 0d3FF0000000000000;
	cvt.rn.f32.f64 	%f64, %fd79;
	abs.f32 	%f65, %f64;
	setp.eq.f32 	%p86, %f64, 0f3F800000;
	mov.f32 	%f751, 0f3F800000;
	@%p86 bra 	$L__BB5_52;
	setp.num.f32 	%p87, %f65, %f65;
	@%p87 bra 	$L__BB5_50;
	mov.f32 	%f677, 0f40000000;
	add.rn.f32 	%f751, %f64, %f677;
	bra.uni 	$L__BB5_52;
$L__BB5_50:
	setp.lt.f32 	%p88, %f65, 0f00800000;
	mul.f32 	%f622, %f65, 0f4B800000;
	selp.f32 	%f623, %f622, %f65, %p88;
	mov.b32 	%r148, %f623;
	add.s32 	%r149, %r148, -1060439283;
	and.b32  	%r150, %r149, -8388608;
	sub.s32 	%r151, %r148, %r150;
	mov.b32 	%f624, %r151;
	cvt.rn.f32.s32 	%f625, %r150;
	selp.f32 	%f626, 0fC1C00000, 0f00000000, %p88;
	fma.rn.f32 	%f627, %f625, 0f34000000, %f626;
	add.f32 	%f628, %f624, 0fBF800000;
	add.f32 	%f629, %f624, 0f3F800000;
	rcp.approx.ftz.f32 	%f630, %f629;
	add.f32 	%f631, %f628, %f628;
	mul.f32 	%f632, %f631, %f630;
	mul.f32 	%f633, %f632, %f632;
	neg.f32 	%f634, %f632;
	sub.f32 	%f635, %f628, %f632;
	add.f32 	%f636, %f635, %f635;
	fma.rn.f32 	%f637, %f634, %f628, %f636;
	mul.rn.f32 	%f638, %f630, %f637;
	fma.rn.f32 	%f639, %f633, 0f3A2C32E4, 0f3B52E7DB;
	fma.rn.f32 	%f640, %f639, %f633, 0f3C93BB73;
	fma.rn.f32 	%f641, %f640, %f633, 0f3DF6384F;
	mul.rn.f32 	%f642, %f641, %f633;
	fma.rn.f32 	%f643, %f632, 0f3FB8AA3B, %f627;
	mul.f32 	%f644, %f642, 0f40400000;
	sub.f32 	%f645, %f627, %f643;
	fma.rn.f32 	%f646, %f632, 0f3FB8AA3B, %f645;
	fma.rn.f32 	%f647, %f638, 0f3FB8AA3B, %f646;
	fma.rn.f32 	%f648, %f632, 0f32A55E34, %f647;
	fma.rn.f32 	%f649, %f644, %f638, %f648;
	fma.rn.f32 	%f650, %f642, %f632, %f649;
	add.rn.f32 	%f651, %f643, %f650;
	mov.f32 	%f652, 0f40000000;
	mul.rn.f32 	%f653, %f651, %f652;
	cvt.rni.f32.f32 	%f654, %f653;
	sub.f32 	%f655, %f653, %f654;
	neg.f32 	%f656, %f653;
	fma.rn.f32 	%f657, %f651, 0f40000000, %f656;
	neg.f32 	%f658, %f643;
	add.rn.f32 	%f659, %f651, %f658;
	neg.f32 	%f660, %f659;
	add.rn.f32 	%f661, %f650, %f660;
	fma.rn.f32 	%f662, %f661, 0f40000000, %f657;
	add.f32 	%f663, %f655, %f662;
	setp.gt.f32 	%p89, %f654, 0f00000000;
	selp.b32 	%r152, 0, -2097152000, %p89;
	setp.neu.f32 	%p90, %f64, 0f00000000;
	setp.neu.f32 	%p91, %f65, 0f7F800000;
	setp.lt.f32 	%p92, %f653, 0f00000000;
	selp.f32 	%f664, 0f00000000, 0f7F800000, %p92;
	abs.f32 	%f665, %f653;
	setp.gt.f32 	%p93, %f665, 0f43180000;
	cvt.rzi.s32.f32 	%r153, %f654;
	shl.b32 	%r154, %r153, 23;
	sub.s32 	%r155, %r154, %r152;
	mov.b32 	%f666, %r155;
	add.s32 	%r156, %r152, 2130706432;
	mov.b32 	%f667, %r156;
	fma.rn.f32 	%f668, %f663, 0f391FCB8E, 0f3AAF85ED;
	fma.rn.f32 	%f669, %f668, %f663, 0f3C1D9856;
	fma.rn.f32 	%f670, %f669, %f663, 0f3D6357BB;
	fma.rn.f32 	%f671, %f670, %f663, 0f3E75FDEC;
	fma.rn.f32 	%f672, %f671, %f663, 0f3F317218;
	fma.rn.f32 	%f673, %f672, %f663, 0f3F800000;
	mul.f32 	%f674, %f673, %f667;
	mul.f32 	%f675, %f674, %f666;
	selp.f32 	%f751, %f664, %f675, %p93;
	and.pred  	%p94, %p90, %p91;
	@%p94 bra 	$L__BB5_52;
	add.f32 	%f676, %f64, %f64;
	mov.b32 	%r157, %f676;
	and.b32  	%r158, %r157, 2147483647;
	mov.b32 	%f751, %r158;
$L__BB5_52:
	cvt.f64.f32 	%fd80, %f751;
	div.rn.f64 	%fd81, %fd11, %fd80;
	cvt.rn.f32.f64 	%f678, %fd81;
	ld.global.f32 	%f679, [%rd2+56];
	add.f32 	%f680, %f42, %f49;
	add.f32 	%f681, %f680, %f56;
	add.f32 	%f682, %f681, %f63;
	add.f32 	%f683, %f682, %f678;
	ld.global.f32 	%f684, [%rd2+8];
	fma.rn.f32 	%f685, %f679, %f683, %f35;
	mul.f32 	%f686, %f684, %f685;
	ld.global.f32 	%f687, [%rd2+100];
	neg.f32 	%f688, %f687;
	cvt.f64.f32 	%fd82, %f688;
	mul.f64 	%fd83, %fd1, %fd82;
	cvt.rn.f32.f64 	%f689, %fd83;
	fma.rn.f32 	%f690, %f689, 0f3BBB989D, 0f3F000000;
	cvt.sat.f32.f32 	%f691, %f690;
	mov.f32 	%f692, 0f4B400001;
	mov.f32 	%f693, 0f437C0000;
	fma.rm.f32 	%f694, %f691, %f693, %f692;
	add.f32 	%f695, %f694, 0fCB40007F;
	neg.f32 	%f696, %f695;
	fma.rn.f32 	%f697, %f689, 0f3FB8AA3B, %f696;
	fma.rn.f32 	%f698, %f689, 0f32A57060, %f697;
	mov.b32 	%r159, %f694;
	shl.b32 	%r160, %r159, 23;
	mov.b32 	%f699, %r160;
	ex2.approx.ftz.f32 	%f700, %f698;
	mul.f32 	%f701, %f700, %f699;
	mul.f32 	%f70, %f686, %f701;
	ld.global.f32 	%f702, [%rd2];
	cvt.f64.f32 	%fd84, %f702;
	cvta.to.global.u64 	%rd29, %rd21;
	add.s64 	%rd31, %rd29, %rd27;
	ld.global.f64 	%fd85, [%rd31];
	ld.global.f32 	%f703, [%rd2+4];
	cvt.f64.f32 	%fd86, %f703;
	cvta.to.global.u64 	%rd32, %rd22;
	add.s64 	%rd33, %rd32, %rd27;
	ld.global.f64 	%fd87, [%rd33];
	mul.f64 	%fd88, %fd87, %fd86;
	fma.rn.f64 	%fd89, %fd85, %fd84, %fd88;
	mul.f64 	%fd90, %fd89, 0dC000000000000000;
	mul.f64 	%fd91, %fd90, 0d400921FB53C8D4F1;
	cvt.rn.f32.f64 	%f71, %fd91;
	cvta.to.global.u64 	%rd34, %rd18;
	add.s64 	%rd3, %rd34, %rd27;
	ld.global.f32 	%f72, [%rd3];
	mul.f32 	%f704, %f71, 0f3F22F983;
	cvt.rni.s32.f32 	%r211, %f704;
	cvt.rn.f32.s32 	%f705, %r211;
	fma.rn.f32 	%f706, %f705, 0fBFC90FDA, %f71;
	fma.rn.f32 	%f707, %f705, 0fB3A22168, %f706;
	fma.rn.f32 	%f753, %f705, 0fA7C234C5, %f707;
	abs.f32 	%f74, %f71;
	setp.ltu.f32 	%p95, %f74, 0f47CE4780;
	mov.u32 	%r207, %r211;
	mov.f32 	%f752, %f753;
	@%p95 bra 	$L__BB5_60;
	setp.neu.f32 	%p96, %f74, 0f7F800000;
	@%p96 bra 	$L__BB5_55;
	mov.f32 	%f710, 0f00000000;
	mul.rn.f32 	%f752, %f71, %f710;
	mov.b32 	%r207, 0;
	bra.uni 	$L__BB5_60;
$L__BB5_55:
	mov.b32 	%r6, %f71;
	shl.b32 	%r162, %r6, 8;
	or.b32  	%r7, %r162, -2147483648;
	mov.b64 	%rd53, 0;
	mov.b32 	%r204, 0;
	mov.u64 	%rd51, __cudart_i2opi_f;
	mov.u64 	%rd52, %rd1;
$L__BB5_56:
	.pragma "nounroll";
	ld.global.nc.u32 	%r163, [%rd51];
	mad.wide.u32 	%rd37, %r163, %r7, %rd53;
	shr.u64 	%rd53, %rd37, 32;
	st.local.u32 	[%rd52], %rd37;
	add.s32 	%r204, %r204, 1;
	add.s64 	%rd52, %rd52, 4;
	add.s64 	%rd51, %rd51, 4;
	setp.ne.s32 	%p97, %r204, 6;
	@%p97 bra 	$L__BB5_56;
	shr.u32 	%r164, %r6, 23;
	st.local.u32 	[%rd1+24], %rd53;
	and.b32  	%r10, %r164, 31;
	and.b32  	%r165, %r164, 224;
	add.s32 	%r166, %r165, -128;
	shr.u32 	%r167, %r166, 5;
	mul.wide.u32 	%rd38, %r167, 4;
	sub.s64 	%rd10, %rd1, %rd38;
	ld.local.u32 	%r205, [%rd10+24];
	ld.local.u32 	%r206, [%rd10+20];
	setp.eq.s32 	%p98, %r10, 0;
	@%p98 bra 	$L__BB5_59;
	shf.l.wrap.b32 	%r205, %r206, %r205, %r10;
	ld.local.u32 	%r168, [%rd10+16];
	shf.l.wrap.b32 	%r206, %r168, %r206, %r10;
$L__BB5_59:
	shr.u32 	%r169, %r205, 30;
	shf.l.wrap.b32 	%r170, %r206, %r205, 2;
	shl.b32 	%r171, %r206, 2;
	shr.u32 	%r172, %r170, 31;
	add.s32 	%r173, %r172, %r169;
	neg.s32 	%r174, %r173;
	setp.lt.s32 	%p99, %r6, 0;
	selp.b32 	%r207, %r174, %r173, %p99;
	xor.b32  	%r175, %r170, %r6;
	shr.s32 	%r176, %r170, 31;
	xor.b32  	%r177, %r176, %r170;
	xor.b32  	%r178, %r176, %r171;
	cvt.u64.u32 	%rd39, %r177;
	shl.b64 	%rd40, %rd39, 32;
	cvt.u64.u32 	%rd41, %r178;
	or.b64  	%rd42, %rd40, %rd41;
	cvt.rn.f64.s64 	%fd92, %rd42;
	mul.f64 	%fd93, %fd92, 0d3BF921FB54442D19;
	cvt.rn.f32.f64 	%f708, %fd93;
	neg.f32 	%f709, %f708;
	setp.lt.s32 	%p100, %r175, 0;
	selp.f32 	%f752, %f709, %f708, %p100;
$L__BB5_60:
	setp.ltu.f32 	%p101, %f74, 0f47CE4780;
	add.s32 	%r180, %r207, 1;
	mul.rn.f32 	%f711, %f752, %f752;
	and.b32  	%r181, %r207, 1;
	setp.eq.b32 	%p102, %r181, 1;
	selp.f32 	%f712, %f752, 0f3F800000, %p102;
	fma.rn.f32 	%f713, %f711, %f712, 0f00000000;
	fma.rn.f32 	%f714, %f711, 0f37CBAC00, 0fBAB607ED;
	selp.f32 	%f715, 0fB94D4153, %f714, %p102;
	selp.f32 	%f716, 0f3C0885E4, 0f3D2AAABB, %p102;
	fma.rn.f32 	%f717, %f715, %f711, %f716;
	selp.f32 	%f718, 0fBE2AAAA8, 0fBEFFFFFF, %p102;
	fma.rn.f32 	%f719, %f717, %f711, %f718;
	fma.rn.f32 	%f720, %f719, %f713, %f712;
	and.b32  	%r182, %r180, 2;
	setp.eq.s32 	%p103, %r182, 0;
	mov.f32 	%f721, 0f00000000;
	sub.f32 	%f722, %f721, %f720;
	selp.f32 	%f723, %f720, %f722, %p103;
	fma.rn.f32 	%f724, %f70, %f723, %f72;
	st.global.f32 	[%rd3], %f724;
	ld.global.f32 	%f78, [%rd3+4];
	@%p101 bra 	$L__BB5_68;
	setp.neu.f32 	%p104, %f74, 0f7F800000;
	@%p104 bra 	$L__BB5_63;
	mov.f32 	%f727, 0f00000000;
	mul.rn.f32 	%f753, %f71, %f727;
	mov.b32 	%r211, 0;
	bra.uni 	$L__BB5_68;
$L__BB5_63:
	mov.b32 	%r19, %f71;
	shl.b32 	%r184, %r19, 8;
	or.b32  	%r20, %r184, -2147483648;
	mov.b64 	%rd56, 0;
	mov.b32 	%r208, 0;
	mov.u64 	%rd54, __cudart_i2opi_f;
	mov.u64 	%rd55, %rd1;
$L__BB5_64:
	.pragma "nounroll";
	ld.global.nc.u32 	%r185, [%rd54];
	mad.wide.u32 	%rd45, %r185, %r20, %rd56;
	shr.u64 	%rd56, %rd45, 32;
	st.local.u32 	[%rd55], %rd45;
	add.s32 	%r208, %r208, 1;
	add.s64 	%rd55, %rd55, 4;
	add.s64 	%rd54, %rd54, 4;
	setp.ne.s32 	%p105, %r208, 6;
	@%p105 bra 	$L__BB5_64;
	shr.u32 	%r186, %r19, 23;
	st.local.u32 	[%rd1+24], %rd56;
	and.b32  	%r23, %r186, 31;
	and.b32  	%r187, %r186, 224;
	add.s32 	%r188, %r187, -128;
	shr.u32 	%r189, %r188, 5;
	mul.wide.u32 	%rd46, %r189, 4;
	sub.s64 	%rd17, %rd1, %rd46;
	ld.local.u32 	%r209, [%rd17+24];
	ld.local.u32 	%r210, [%rd17+20];
	setp.eq.s32 	%p106, %r23, 0;
	@%p106 bra 	$L__BB5_67;
	shf.l.wrap.b32 	%r209, %r210, %r209, %r23;
	ld.local.u32 	%r190, [%rd17+16];
	shf.l.wrap.b32 	%r210, %r190, %r210, %r23;
$L__BB5_67:
	shr.u32 	%r191, %r209, 30;
	shf.l.wrap.b32 	%r192, %r210, %r209, 2;
	shl.b32 	%r193, %r210, 2;
	shr.u32 	%r194, %r192, 31;
	add.s32 	%r195, %r194, %r191;
	neg.s32 	%r196, %r195;
	setp.lt.s32 	%p107, %r19, 0;
	selp.b32 	%r211, %r196, %r195, %p107;
	xor.b32  	%r197, %r192, %r19;
	shr.s32 	%r198, %r192, 31;
	xor.b32  	%r199, %r198, %r192;
	xor.b32  	%r200, %r198, %r193;
	cvt.u64.u32 	%rd47, %r199;
	shl.b64 	%rd48, %rd47, 32;
	cvt.u64.u32 	%rd49, %r200;
	or.b64  	%rd50, %rd48, %rd49;
	cvt.rn.f64.s64 	%fd94, %rd50;
	mul.f64 	%fd95, %fd94, 0d3BF921FB54442D19;
	cvt.rn.f32.f64 	%f725, %fd95;
	neg.f32 	%f726, %f725;
	setp.lt.s32 	%p108, %r197, 0;
	selp.f32 	%f753, %f726, %f725, %p108;
$L__BB5_68:
	mul.rn.f32 	%f728, %f753, %f753;
	and.b32  	%r202, %r211, 1;
	setp.eq.b32 	%p109, %r202, 1;
	selp.f32 	%f729, 0f3F800000, %f753, %p109;
	fma.rn.f32 	%f730, %f728, %f729, 0f00000000;
	fma.rn.f32 	%f731, %f728, 0f37CBAC00, 0fBAB607ED;
	selp.f32 	%f732, %f731, 0fB94D4153, %p109;
	selp.f32 	%f733, 0f3D2AAABB, 0f3C0885E4, %p109;
	fma.rn.f32 	%f734, %f732, %f728, %f733;
	selp.f32 	%f735, 0fBEFFFFFF, 0fBE2AAAA8, %p109;
	fma.rn.f32 	%f736, %f734, %f728, %f735;
	fma.rn.f32 	%f737, %f736, %f730, %f729;
	and.b32  	%r203, %r211, 2;
	setp.eq.s32 	%p110, %r203, 0;
	mov.f32 	%f738, 0f00000000;
	sub.f32 	%f739, %f738, %f737;
	selp.f32 	%f740, %f737, %f739, %p110;
	fma.rn.f32 	%f741, %f70, %f740, %f78;
	st.global.f32 	[%rd3+4], %f741;
$L__BB5_69:
	ret;

}
	// .globl	_Z15cal_absorb_fun2P6float2PfS1_PdiS2_S2_iii
.visible .entry _Z15cal_absorb_fun2P6float2PfS1_PdiS2_S2_iii(
	.param .u64 .ptr .align 1 _Z15cal_absorb_fun2P6float2PfS1_PdiS2_S2_iii_param_0,
	.param .u64 .ptr .align 1 _Z15cal_absorb_fun2P6float2PfS1_PdiS2_S2_iii_param_1,
	.param .u64 .ptr .align 1 _Z15cal_absorb_fun2P6float2PfS1_PdiS2_S2_iii_param_2,
	.param .u64 .ptr .align 1 _Z15cal_absorb_fun2P6float2PfS1_PdiS2_S2_iii_param_3,
	.param .u32 _Z15cal_absorb_fun2P6float2PfS1_PdiS2_S2_iii_param_4,
	.param .u64 .ptr .align 1 _Z15cal_absorb_fun2P6float2PfS1_PdiS2_S2_iii_param_5,
	.param .u64 .ptr .align 1 _Z15cal_absorb_fun2P6float2PfS1_PdiS2_S2_iii_param_6,
	.param .u32 _Z15cal_absorb_fun2P6float2PfS1_PdiS2_S2_iii_param_7,
	.param .u32 _Z15cal_absorb_fun2P6float2PfS1_PdiS2_S2_iii_param_8,
	.param .u32 _Z15cal_absorb_fun2P6float2PfS1_PdiS2_S2_iii_param_9
)
{
	.local .align 4 .b8 	__local_depot6[28];
	.reg .b64 	%SP;
	.reg .b64 	%SPL;
	.reg .pred 	%p<21>;
	.reg .b32 	%r<111>;
	.reg .b32 	%f<134>;
	.reg .b64 	%rd<60>;
	.reg .b64 	%fd<24>;

	mov.u64 	%SPL, __local_depot6;
	ld.param.u64 	%rd17, [_Z15cal_absorb_fun2P6float2PfS1_PdiS2_S2_iii_param_0];
	ld.param.u64 	%rd18, [_Z15cal_absorb_fun2P6float2PfS1_PdiS2_S2_iii_param_1];
	ld.param.u64 	%rd19, [_Z15cal_absorb_fun2P6float2PfS1_PdiS2_S2_iii_param_2];
	ld.param.u64 	%rd20, [_Z15cal_absorb_fun2P6float2PfS1_PdiS2_S2_iii_param_3];
	ld.param.u32 	%r33, [_Z15cal_absorb_fun2P6float2PfS1_PdiS2_S2_iii_param_4];
	ld.param.u64 	%rd21, [_Z15cal_absorb_fun2P6float2PfS1_PdiS2_S2_iii_param_5];
	ld.param.u64 	%rd22, [_Z15cal_absorb_fun2P6float2PfS1_PdiS2_S2_iii_param_6];
	ld.param.u32 	%r31, [_Z15cal_absorb_fun2P6float2PfS1_PdiS2_S2_iii_param_7];
	ld.param.u32 	%r32, [_Z15cal_absorb_fun2P6float2PfS1_PdiS2_S2_iii_param_8];
	ld.param.u32 	%r34, [_Z15cal_absorb_fun2P6float2PfS1_PdiS2_S2_iii_param_9];
	add.u64 	%rd1, %SPL, 0;
	mov.u32 	%r35, %ctaid.y;
	mov.u32 	%r36, %nctaid.x;
	mov.u32 	%r37, %ctaid.x;
	mad.lo.s32 	%r38, %r35, %r36, %r37;
	mov.u32 	%r39, %ntid.x;
	mov.u32 	%r40, %ntid.y;
	mov.u32 	%r41, %tid.y;
	mov.u32 	%r42, %tid.x;
	mad.lo.s32 	%r43, %r38, %r40, %r41;
	mad.lo.s32 	%r44, %r43, %r39, %r42;
	div.s32 	%r1, %r44, %r34;
	mul.lo.s32 	%r45, %r1, %r34;
	sub.s32 	%r2, %r44, %r45;
	div.s32 	%r3, %r2, %r32;
	setp.ge.s32 	%p1, %r1, %r33;
	@%p1 bra 	$L__BB6_19;
	setp.ge.s32 	%p2, %r3, %r31;
	setp.lt.s32 	%p3, %r32, 0;
	or.pred  	%p4, %p3, %p2;
	@%p4 bra 	$L__BB6_19;
	mul.lo.s32 	%r46, %r1, 10;
	cvta.to.global.u64 	%rd24, %rd19;
	mul.wide.s32 	%rd25, %r46, 4;
	add.s64 	%rd26, %rd24, %rd25;
	ld.global.f32 	%f13, [%rd26];
	ld.global.f32 	%f14, [%rd26+4];
	neg.f32 	%f15, %f14;
	cvt.f64.f32 	%fd1, %f15;
	rem.s32 	%r47, %r2, %r32;
	mad.lo.s32 	%r48, %r3, %r32, %r47;
	cvta.to.global.u64 	%rd27, %rd20;
	mul.wide.s32 	%rd28, %r48, 8;
	add.s64 	%rd29, %rd27, %rd28;
	ld.global.f64 	%fd2, [%rd29];
	mul.f64 	%fd3, %fd2, %fd1;
	cvt.rn.f32.f64 	%f16, %fd3;
	fma.rn.f32 	%f17, %f16, 0f3BBB989D, 0f3F000000;
	cvt.sat.f32.f32 	%f18, %f17;
	mov.f32 	%f19, 0f4B400001;
	mov.f32 	%f20, 0f437C0000;
	fma.rm.f32 	%f21, %f18, %f20, %f19;
	add.f32 	%f22, %f21, 0fCB40007F;
	neg.f32 	%f23, %f22;
	fma.rn.f32 	%f24, %f16, 0f3FB8AA3B, %f23;
	fma.rn.f32 	%f25, %f16, 0f32A57060, %f24;
	mov.b32 	%r49, %f21;
	shl.b32 	%r50, %r49, 23;
	mov.b32 	%f26, %r50;
	ex2.approx.ftz.f32 	%f27, %f25;
	mul.f32 	%f28, %f27, %f26;
	ld.global.f32 	%f29, [%rd26+8];
	ld.global.f32 	%f30, [%rd26+12];
	neg.f32 	%f31, %f30;
	cvt.f64.f32 	%fd4, %f31;
	mul.f64 	%fd5, %fd2, %fd4;
	cvt.rn.f32.f64 	%f32, %fd5;
	fma.rn.f32 	%f33, %f32, 0f3BBB989D, 0f3F000000;
	cvt.sat.f32.f32 	%f34, %f33;
	fma.rm.f32 	%f35, %f34, %f20, %f19;
	add.f32 	%f36, %f35, 0fCB40007F;
	neg.f32 	%f37, %f36;
	fma.rn.f32 	%f38, %f32, 0f3FB8AA3B, %f37;
	fma.rn.f32 	%f39, %f32, 0f32A57060, %f38;
	mov.b32 	%r51, %f35;
	shl.b32 	%r52, %r51, 23;
	mov.b32 	%f40, %r52;
	ex2.approx.ftz.f32 	%f41, %f39;
	mul.f32 	%f42, %f41, %f40;
	mul.f32 	%f43, %f29, %f42;
	ld.global.f32 	%f44, [%rd26+16];
	ld.global.f32 	%f45, [%rd26+20];
	neg.f32 	%f46, %f45;
	cvt.f64.f32 	%fd6, %f46;
	mul.f64 	%fd7, %fd2, %fd6;
	cvt.rn.f32.f64 	%f47, %fd7;
	fma.rn.f32 	%f48, %f47, 0f3BBB989D, 0f3F000000;
	cvt.sat.f32.f32 	%f49, %f48;
	fma.rm.f32 	%f50, %f49, %f20, %f19;
	add.f32 	%f51, %f50, 0fCB40007F;
	neg.f32 	%f52, %f51;
	fma.rn.f32 	%f53, %f47, 0f3FB8AA3B, %f52;
	fma.rn.f32 	%f54, %f47, 0f32A57060, %f53;
	mov.b32 	%r53, %f50;
	shl.b32 	%r54, %r53, 23;
	mov.b32 	%f55, %r54;
	ex2.approx.ftz.f32 	%f56, %f54;
	mul.f32 	%f57, %f56, %f55;
	ld.global.f32 	%f58, [%rd26+24];
	ld.global.f32 	%f59, [%rd26+28];
	neg.f32 	%f60, %f59;
	cvt.f64.f32 	%fd8, %f60;
	mul.f64 	%fd9, %fd2, %fd8;
	cvt.rn.f32.f64 	%f61, %fd9;
	fma.rn.f32 	%f62, %f61, 0f3BBB989D, 0f3F000000;
	cvt.sat.f32.f32 	%f63, %f62;
	fma.rm.f32 	%f64, %f63, %f20, %f19;
	add.f32 	%f65, %f64, 0fCB40007F;
	neg.f32 	%f66, %f65;
	fma.rn.f32 	%f67, %f61, 0f3FB8AA3B, %f66;
	fma.rn.f32 	%f68, %f61, 0f32A57060, %f67;
	mov.b32 	%r55, %f64;
	shl.b32 	%r56, %r55, 23;
	mov.b32 	%f69, %r56;
	ex2.approx.ftz.f32 	%f70, %f68;
	mul.f32 	%f71, %f70, %f69;
	ld.global.f32 	%f72, [%rd26+32];
	ld.global.f32 	%f73, [%rd26+36];
	neg.f32 	%f74, %f73;
	cvt.f64.f32 	%fd10, %f74;
	mul.f64 	%fd11, %fd2, %fd10;
	cvt.rn.f32.f64 	%f75, %fd11;
	fma.rn.f32 	%f76, %f75, 0f3BBB989D, 0f3F000000;
	cvt.sat.f32.f32 	%f77, %f76;
	fma.rm.f32 	%f78, %f77, %f20, %f19;
	add.f32 	%f79, %f78, 0fCB40007F;
	neg.f32 	%f80, %f79;
	fma.rn.f32 	%f81, %f75, 0f3FB8AA3B, %f80;
	fma.rn.f32 	%f82, %f75, 0f32A57060, %f81;
	mov.b32 	%r57, %f78;
	shl.b32 	%r58, %r57, 23;
	mov.b32 	%f83, %r58;
	ex2.approx.ftz.f32 	%f84, %f82;
	mul.f32 	%f85, %f84, %f83;
	mul.lo.s32 	%r59, %r1, 26;
	cvta.to.global.u64 	%rd30, %rd18;
	mul.wide.s32 	%rd31, %r59, 4;
	add.s64 	%rd32, %rd30, %rd31;
	ld.global.f32 	%f86, [%rd32+8];
	fma.rn.f32 	%f87, %f13, %f28, %f43;
	fma.rn.f32 	%f88, %f44, %f57, %f87;
	fma.rn.f32 	%f89, %f58, %f71, %f88;
	fma.rn.f32 	%f90, %f72, %f85, %f89;
	mul.f32 	%f1, %f86, %f90;
	ld.global.f32 	%f91, [%rd32];
	cvt.f64.f32 	%fd12, %f91;
	cvta.to.global.u64 	%rd33, %rd21;
	add.s64 	%rd34, %rd33, %rd28;
	ld.global.f64 	%fd13, [%rd34];
	ld.global.f32 	%f92, [%rd32+4];
	cvt.f64.f32 	%fd14, %f92;
	cvta.to.global.u64 	%rd35, %rd22;
	add.s64 	%rd36, %rd35, %rd28;
	ld.global.f64 	%fd15, [%rd36];
	mul.f64 	%fd16, %fd15, %fd14;
	fma.rn.f64 	%fd17, %fd13, %fd12, %fd16;
	mul.f64 	%fd18, %fd17, 0dC000000000000000;
	mul.f64 	%fd19, %fd18, 0d400921FB53C8D4F1;
	cvt.rn.f32.f64 	%f2, %fd19;
	cvta.to.global.u64 	%rd37, %rd17;
	add.s64 	%rd2, %rd37, %rd28;
	ld.global.f32 	%f3, [%rd2];
	mul.f32 	%f93, %f2, 0f3F22F983;
	cvt.rni.s32.f32 	%r110, %f93;
	cvt.rn.f32.s32 	%f94, %r110;
	fma.rn.f32 	%f95, %f94, 0fBFC90FDA, %f2;
	fma.rn.f32 	%f96, %f94, 0fB3A22168, %f95;
	fma.rn.f32 	%f133, %f94, 0fA7C234C5, %f96;
	abs.f32 	%f5, %f2;
	setp.ltu.f32 	%p5, %f5, 0f47CE4780;
	mov.u32 	%r106, %r110;
	mov.f32 	%f132, %f133;
	@%p5 bra 	$L__BB6_10;
	setp.neu.f32 	%p6, %f5, 0f7F800000;
	@%p6 bra 	$L__BB6_5;
	mov.f32 	%f99, 0f00000000;
	mul.rn.f32 	%f132, %f2, %f99;
	mov.b32 	%r106, 0;
	bra.uni 	$L__BB6_10;
$L__BB6_5:
	mov.b32 	%r5, %f2;
	shl.b32 	%r61, %r5, 8;
	or.b32  	%r6, %r61, -2147483648;
	mov.b64 	%rd56, 0;
	mov.b32 	%r103, 0;
	mov.u64 	%rd54, __cudart_i2opi_f;
	mov.u64 	%rd55, %rd1;
$L__BB6_6:
	.pragma "nounroll";
	ld.global.nc.u32 	%r62, [%rd54];
	mad.wide.u32 	%rd40, %r62, %r6, %rd56;
	shr.u64 	%rd56, %rd40, 32;
	st.local.u32 	[%rd55], %rd40;
	add.s32 	%r103, %r103, 1;
	add.s64 	%rd55, %rd55, 4;
	add.s64 	%rd54, %rd54, 4;
	setp.ne.s32 	%p7, %r103, 6;
	@%p7 bra 	$L__BB6_6;
	shr.u32 	%r63, %r5, 23;
	st.local.u32 	[%rd1+24], %rd56;
	and.b32  	%r9, %r63, 31;
	and.b32  	%r64, %r63, 224;
	add.s32 	%r65, %r64, -128;
	shr.u32 	%r66, %r65, 5;
	mul.wide.u32 	%rd41, %r66, 4;
	sub.s64 	%rd9, %rd1, %rd41;
	ld.local.u32 	%r104, [%rd9+24];
	ld.local.u32 	%r105, [%rd9+20];
	setp.eq.s32 	%p8, %r9, 0;
	@%p8 bra 	$L__BB6_9;
	shf.l.wrap.b32 	%r104, %r105, %r104, %r9;
	ld.local.u32 	%r67, [%rd9+16];
	shf.l.wrap.b32 	%r105, %r67, %r105, %r9;
$L__BB6_9:
	shr.u32 	%r68, %r104, 30;
	shf.l.wrap.b32 	%r69, %r105, %r104, 2;
	shl.b32 	%r70, %r105, 2;
	shr.u32 	%r71, %r69, 31;
	add.s32 	%r72, %r71, %r68;
	neg.s32 	%r73, %r72;
	setp.lt.s32 	%p9, %r5, 0;
	selp.b32 	%r106, %r73, %r72, %p9;
	xor.b32  	%r74, %r69, %r5;
	shr.s32 	%r75, %r69, 31;
	xor.b32  	%r76, %r75, %r69;
	xor.b32  	%r77, %r75, %r70;
	cvt.u64.u32 	%rd42, %r76;
	shl.b64 	%rd43, %rd42, 32;
	cvt.u64.u32 	%rd44, %r77;
	or.b64  	%rd45, %rd43, %rd44;
	cvt.rn.f64.s64 	%fd20, %rd45;
	mul.f64 	%fd21, %fd20, 0d3BF921FB54442D19;
	cvt.rn.f32.f64 	%f97, %fd21;
	neg.f32 	%f98, %f97;
	setp.lt.s32 	%p10, %r74, 0;
	selp.f32 	%f132, %f98, %f97, %p10;
$L__BB6_10:
	setp.ltu.f32 	%p11, %f5, 0f47CE4780;
	mul.rn.f32 	%f100, %f132, %f132;
	and.b32  	%r79, %r106, 1;
	setp.eq.b32 	%p12, %r79, 1;
	selp.f32 	%f101, 0f3F800000, %f132, %p12;
	fma.rn.f32 	%f102, %f100, %f101, 0f00000000;
	fma.rn.f32 	%f103, %f100, 0f37CBAC00, 0fBAB607ED;
	selp.f32 	%f104, %f103, 0fB94D4153, %p12;
	selp.f32 	%f105, 0f3D2AAABB, 0f3C0885E4, %p12;
	fma.rn.f32 	%f106, %f104, %f100, %f105;
	selp.f32 	%f107, 0fBEFFFFFF, 0fBE2AAAA8, %p12;
	fma.rn.f32 	%f108, %f106, %f100, %f107;
	fma.rn.f32 	%f109, %f108, %f102, %f101;
	and.b32  	%r80, %r106, 2;
	setp.eq.s32 	%p13, %r80, 0;
	mov.f32 	%f110, 0f00000000;
	sub.f32 	%f111, %f110, %f109;
	selp.f32 	%f112, %f109, %f111, %p13;
	mul.f32 	%f113, %f1, %f112;
	sub.f32 	%f114, %f3, %f113;
	st.global.f32 	[%rd2], %f114;
	ld.global.f32 	%f9, [%rd2+4];
	@%p11 bra 	$L__BB6_18;
	setp.neu.f32 	%p14, %f5, 0f7F800000;
	@%p14 bra 	$L__BB6_13;
	mov.f32 	%f117, 0f00000000;
	mul.rn.f32 	%f133, %f2, %f117;
	mov.b32 	%r110, 0;
	bra.uni 	$L__BB6_18;
$L__BB6_13:
	mov.b32 	%r18, %f2;
	shl.b32 	%r82, %r18, 8;
	or.b32  	%r19, %r82, -2147483648;
	mov.b64 	%rd59, 0;
	mov.b32 	%r107, 0;
	mov.u64 	%rd57, __cudart_i2opi_f;
	mov.u64 	%rd58, %rd1;
$L__BB6_14:
	.pragma "nounroll";
	ld.global.nc.u32 	%r83, [%rd57];
	mad.wide.u32 	%rd48, %r83, %r19, %rd59;
	shr.u64 	%rd59, %rd48, 32;
	st.local.u32 	[%rd58], %rd48;
	add.s32 	%r107, %r107, 1;
	add.s64 	%rd58, %rd58, 4;
	add.s64 	%rd57, %rd57, 4;
	setp.ne.s32 	%p15, %r107, 6;
	@%p15 bra 	$L__BB6_14;
	shr.u32 	%r84, %r18, 23;
	st.local.u32 	[%rd1+24], %rd59;
	and.b32  	%r22, %r84, 31;
	and.b32  	%r85, %r84, 224;
	add.s32 	%r86, %r85, -128;
	shr.u32 	%r87, %r86, 5;
	mul.wide.u32 	%rd49, %r87, 4;
	sub.s64 	%rd16, %rd1, %rd49;
	ld.local.u32 	%r108, [%rd16+24];
	ld.local.u32 	%r109, [%rd16+20];
	setp.eq.s32 	%p16, %r22, 0;
	@%p16 bra 	$L__BB6_17;
	shf.l.wrap.b32 	%r108, %r109, %r108, %r22;
	ld.local.u32 	%r88, [%rd16+16];
	shf.l.wrap.b32 	%r109, %r88, %r109, %r22;
$L__BB6_17:
	shr.u32 	%r89, %r108, 30;
	shf.l.wrap.b32 	%r90, %r109, %r108, 2;
	shl.b32 	%r91, %r109, 2;
	shr.u32 	%r92, %r90, 31;
	add.s32 	%r93, %r92, %r89;
	neg.s32 	%r94, %r93;
	setp.lt.s32 	%p17, %r18, 0;
	selp.b32 	%r110, %r94, %r93, %p17;
	xor.b32  	%r95, %r90, %r18;
	shr.s32 	%r96, %r90, 31;
	xor.b32  	%r97, %r96, %r90;
	xor.b32  	%r98, %r96, %r91;
	cvt.u64.u32 	%rd50, %r97;
	shl.b64 	%rd51, %rd50, 32;
	cvt.u64.u32 	%rd52, %r98;
	or.b64  	%rd53, %rd51, %rd52;
	cvt.rn.f64.s64 	%fd22, %rd53;
	mul.f64 	%fd23, %fd22, 0d3BF921FB54442D19;
	cvt.rn.f32.f64 	%f115, %fd23;
	neg.f32 	%f116, %f115;
	setp.lt.s32 	%p18, %r95, 0;
	selp.f32 	%f133, %f116, %f115, %p18;
$L__BB6_18:
	add.s32 	%r100, %r110, 1;
	mul.rn.f32 	%f118, %f133, %f133;
	and.b32  	%r101, %r110, 1;
	setp.eq.b32 	%p19, %r101, 1;
	selp.f32 	%f119, %f133, 0f3F800000, %p19;
	fma.rn.f32 	%f120, %f118, %f119, 0f00000000;
	fma.rn.f32 	%f121, %f118, 0f37CBAC00, 0fBAB607ED;
	selp.f32 	%f122, 0fB94D4153, %f121, %p19;
	selp.f32 	%f123, 0f3C0885E4, 0f3D2AAABB, %p19;
	fma.rn.f32 	%f124, %f122, %f118, %f123;
	selp.f32 	%f125, 0fBE2AAAA8, 0fBEFFFFFF, %p19;
	fma.rn.f32 	%f126, %f124, %f118, %f125;
	fma.rn.f32 	%f127, %f126, %f120, %f119;
	and.b32  	%r102, %r100, 2;
	setp.eq.s32 	%p20, %r102, 0;
	mov.f32 	%f128, 0f00000000;
	sub.f32 	%f129, %f128, %f127;
	selp.f32 	%f130, %f127, %f129, %p20;
	fma.rn.f32 	%f131, %f1, %f130, %f9;
	st.global.f32 	[%rd2+4], %f131;
$L__BB6_19:
	ret;

}
	// .globl	_Z16copy_result_to_pP6float2S0_iif
.visible .entry _Z16copy_result_to_pP6float2S0_iif(
	.param .u64 .ptr .align 1 _Z16copy_result_to_pP6float2S0_iif_param_0,
	.param .u64 .ptr .align 1 _Z16copy_result_to_pP6float2S0_iif_param_1,
	.param .u32 _Z16copy_result_to_pP6float2S0_iif_param_2,
	.param .u32 _Z16copy_result_to_pP6float2S0_iif_param_3,
	.param .f32 _Z16copy_result_to_pP6float2S0_iif_param_4
)
{
	.reg .pred 	%p<4>;
	.reg .b32 	%r<12>;
	.reg .b32 	%f<8>;
	.reg .b64 	%rd<8>;

	ld.param.u64 	%rd1, [_Z16copy_result_to_pP6float2S0_iif_param_0];
	ld.param.u64 	%rd2, [_Z16copy_result_to_pP6float2S0_iif_param_1];
	ld.param.u32 	%r4, [_Z16copy_result_to_pP6float2S0_iif_param_2];
	ld.param.u32 	%r3, [_Z16copy_result_to_pP6float2S0_iif_param_3];
	ld.param.f32 	%f1, [_Z16copy_result_to_pP6float2S0_iif_param_4];
	mov.u32 	%r5, %ctaid.y;
	mov.u32 	%r6, %ntid.y;
	mov.u32 	%r7, %tid.y;
	mad.lo.s32 	%r1, %r5, %r6, %r7;
	mov.u32 	%r8, %ctaid.x;
	mov.u32 	%r9, %ntid.x;
	mov.u32 	%r10, %tid.x;
	mad.lo.s32 	%r2, %r8, %r9, %r10;
	setp.ge.s32 	%p1, %r1, %r4;
	setp.ge.s32 	%p2, %r2, %r3;
	or.pred  	%p3, %p1, %p2;
	@%p3 bra 	$L__BB7_2;
	cvta.to.global.u64 	%rd3, %rd1;
	cvta.to.global.u64 	%rd4, %rd2;
	mad.lo.s32 	%r11, %r3, %r1, %r2;
	mul.wide.s32 	%rd5, %r11, 8;
	add.s64 	%rd6, %rd3, %rd5;
	ld.global.v2.f32 	{%f2, %f3}, [%rd6];
	add.s64 	%rd7, %rd4, %rd5;
	ld.global.v2.f32 	{%f4, %f5}, [%rd7];
	fma.rn.f32 	%f6, %f1, %f2, %f4;
	fma.rn.f32 	%f7, %f1, %f3, %f5;
	st.global.v2.f32 	[%rd7], {%f6, %f7};
$L__BB7_2:
	ret;

}
	// .globl	_Z9ifftShiftP6float2miiii
.visible .entry _Z9ifftShiftP6float2miiii(
	.param .u64 .ptr .align 1 _Z9ifftShiftP6float2miiii_param_0,
	.param .u64 _Z9ifftShiftP6float2miiii_param_1,
	.param .u32 _Z9ifftShiftP6float2miiii_param_2,
	.param .u32 _Z9ifftShiftP6float2miiii_param_3,
	.param .u32 _Z9ifftShiftP6float2miiii_param_4,
	.param .u32 _Z9ifftShiftP6float2miiii_param_5
)
{
	.reg .pred 	%p<4>;
	.reg .b32 	%r<57>;
	.reg .b32 	%f<5>;
	.reg .b64 	%rd<10>;

	ld.param.u64 	%rd1, [_Z9ifftShiftP6float2miiii_param_0];
	ld.param.u64 	%rd2, [_Z9ifftShiftP6float2miiii_param_1];
	ld.param.u32 	%r14, [_Z9ifftShiftP6float2miiii_param_2];
	ld.param.u32 	%r15, [_Z9ifftShiftP6float2miiii_param_3];
	ld.param.u32 	%r16, [_Z9ifftShiftP6float2miiii_param_4];
	ld.param.u32 	%r17, [_Z9ifftShiftP6float2miiii_param_5];
	mov.u32 	%r18, %ctaid.y;
	mov.u32 	%r19, %nctaid.x;
	mov.u32 	%r20, %ctaid.x;
	mad.lo.s32 	%r21, %r18, %r19, %r20;
	mov.u32 	%r22, %ntid.x;
	mov.u32 	%r23, %ntid.y;
	mov.u32 	%r24, %tid.y;
	mov.u32 	%r25, %tid.x;
	mad.lo.s32 	%r26, %r21, %r23, %r24;
	mad.lo.s32 	%r27, %r26, %r22, %r25;
	shr.u32 	%r28, %r17, 31;
	add.s32 	%r29, %r17, %r28;
	shr.s32 	%r30, %r29, 1;
	div.s32 	%r1, %r27, %r30;
	mul.lo.s32 	%r31, %r1, %r30;
	sub.s32 	%r32, %r27, %r31;
	shr.s32 	%r33, %r17, 31;
	shr.u32 	%r34, %r33, 30;
	add.s32 	%r35, %r17, %r34;
	shr.s32 	%r36, %r35, 2;
	div.s32 	%r2, %r32, %r36;
	mul.lo.s32 	%r37, %r2, %r36;
	sub.s32 	%r38, %r32, %r37;
	shr.u32 	%r39, %r15, 31;
	add.s32 	%r40, %r15, %r39;
	shr.s32 	%r3, %r40, 1;
	div.s32 	%r4, %r38, %r3;
	mul.lo.s32 	%r41, %r4, %r3;
	sub.s32 	%r54, %r38, %r41;
	setp.ge.s32 	%p1, %r1, %r16;
	@%p1 bra 	$L__BB8_6;
	setp.eq.s32 	%p2, %r2, 1;
	@%p2 bra 	$L__BB8_4;
	setp.ne.s32 	%p3, %r2, 0;
	@%p3 bra 	$L__BB8_5;
	shr.u32 	%r49, %r14, 31;
	add.s32 	%r50, %r14, %r49;
	shr.s32 	%r51, %r50, 1;
	add.s32 	%r55, %r4, %r51;
	add.s32 	%r56, %r54, %r3;
	bra.uni 	$L__BB8_5;
$L__BB8_4:
	add.s32 	%r54, %r54, %r3;
	shr.u32 	%r43, %r14, 31;
	add.s32 	%r44, %r14, %r43;
	shr.s32 	%r45, %r44, 1;
	add.s32 	%r55, %r4, %r45;
	sub.s32 	%r56, %r54, %r3;
$L__BB8_5:
	cvt.s64.s32 	%rd3, %r1;
	cvta.to.global.u64 	%rd4, %rd1;
	mad.lo.s64 	%rd5, %rd2, %rd3, %rd4;
	mad.lo.s32 	%r52, %r4, %r15, %r54;
	mul.wide.s32 	%rd6, %r52, 8;
	add.s64 	%rd7, %rd5, %rd6;
	ld.global.v2.f32 	{%f1, %f2}, [%rd7];
	mad.lo.s32 	%r53, %r55, %r15, %r56;
	mul.wide.s32 	%rd8, %r53, 8;
	add.s64 	%rd9, %rd5, %rd8;
	ld.global.v2.f32 	{%f3, %f4}, [%rd9];
	st.global.v2.f32 	[%rd7], {%f3, %f4};
	st.global.v2.f32 	[%rd9], {%f1, %f2};
$L__BB8_6:
	ret;

}
	// .globl	_Z19p_aperTrue_pointMulP6float2mPdiiii
.visible .entry _Z19p_aperTrue_pointMulP6float2mPdiiii(
	.param .u64 .ptr .align 1 _Z19p_aperTrue_pointMulP6float2mPdiiii_param_0,
	.param .u64 _Z19p_aperTrue_pointMulP6float2mPdiiii_param_1,
	.param .u64 .ptr .align 1 _Z19p_aperTrue_pointMulP6float2mPdiiii_param_2,
	.param .u32 _Z19p_aperTrue_pointMulP6float2mPdiiii_param_3,
	.param .u32 _Z19p_aperTrue_pointMulP6float2mPdiiii_param_4,
	.param .u32 _Z19p_aperTrue_pointMulP6float2mPdiiii_param_5,
	.param .u32 _Z19p_aperTrue_pointMulP6float2mPdiiii_param_6
)
{
	.reg .pred 	%p<5>;
	.reg .b32 	%r<21>;
	.reg .b32 	%f<5>;
	.reg .b64 	%rd<11>;
	.reg .b64 	%fd<7>;

	ld.param.u64 	%rd2, [_Z19p_aperTrue_pointMulP6float2mPdiiii_param_0];
	ld.param.u64 	%rd3, [_Z19p_aperTrue_pointMulP6float2mPdiiii_param_1];
	ld.param.u64 	%rd4, [_Z19p_aperTrue_pointMulP6float2mPdiiii_param_2];
	ld.param.u32 	%r4, [_Z19p_aperTrue_pointMulP6float2mPdiiii_param_3];
	ld.param.u32 	%r5, [_Z19p_aperTrue_pointMulP6float2mPdiiii_param_4];
	ld.param.u32 	%r6, [_Z19p_aperTrue_pointMulP6float2mPdiiii_param_5];
	ld.param.u32 	%r7, [_Z19p_aperTrue_pointMulP6float2mPdiiii_param_6];
	mov.u32 	%r8, %ctaid.y;
	mov.u32 	%r9, %nctaid.x;
	mov.u32 	%r10, %ctaid.x;
	mad.lo.s32 	%r11, %r8, %r9, %r10;
	mov.u32 	%r12, %ntid.x;
	mov.u32 	%r13, %ntid.y;
	mov.u32 	%r14, %tid.y;
	mov.u32 	%r15, %tid.x;
	mad.lo.s32 	%r16, %r11, %r13, %r14;
	mad.lo.s32 	%r17, %r16, %r12, %r15;
	div.s32 	%r1, %r17, %r7;
	mul.lo.s32 	%r18, %r1, %r7;
	sub.s32 	%r2, %r17, %r18;
	div.s32 	%r3, %r2, %r5;
	setp.ge.s32 	%p1, %r1, %r6;
	@%p1 bra 	$L__BB9_3;
	cvta.to.global.u64 	%rd5, %rd2;
	cvt.s64.s32 	%rd6, %r1;
	mad.lo.s64 	%rd1, %rd3, %rd6, %rd5;
	setp.lt.s32 	%p2, %r5, 0;
	setp.ge.s32 	%p3, %r3, %r4;
	or.pred  	%p4, %p2, %p3;
	@%p4 bra 	$L__BB9_3;
	rem.s32 	%r19, %r2, %r5;
	mad.lo.s32 	%r20, %r3, %r5, %r19;
	mul.wide.s32 	%rd7, %r20, 8;
	add.s64 	%rd8, %rd1, %rd7;
	ld.global.v2.f32 	{%f1, %f2}, [%rd8];
	cvt.f64.f32 	%fd1, %f1;
	cvta.to.global.u64 	%rd9, %rd4;
	add.s64 	%rd10, %rd9, %rd7;
	ld.global.f64 	%fd2, [%rd10];
	mul.f64 	%fd3, %fd2, %fd1;
	cvt.rn.f32.f64 	%f3, %fd3;
	st.global.f32 	[%rd8], %f3;
	cvt.f64.f32 	%fd4, %f2;
	ld.global.f64 	%fd5, [%rd10];
	mul.f64 	%fd6, %fd5, %fd4;
	cvt.rn.f32.f64 	%f4, %fd6;
	st.global.f32 	[%rd8+4], %f4;
$L__BB9_3:
	ret;

}
	// .globl	_Z6scalerP6float2miiii
.visible .entry _Z6scalerP6float2miiii(
	.param .u64 .ptr .align 1 _Z6scalerP6float2miiii_param_0,
	.param .u64 _Z6scalerP6float2miiii_param_1,
	.param .u32 _Z6scalerP6float2miiii_param_2,
	.param .u32 _Z6scalerP6float2miiii_param_3,
	.param .u32 _Z6scalerP6float2miiii_param_4,
	.param .u32 _Z6scalerP6float2miiii_param_5
)
{
	.reg .pred 	%p<5>;
	.reg .b32 	%r<22>;
	.reg .b32 	%f<6>;
	.reg .b64 	%rd<8>;

	ld.param.u64 	%rd2, [_Z6scalerP6float2miiii_param_0];
	ld.param.u64 	%rd3, [_Z6scalerP6float2miiii_param_1];
	ld.param.u32 	%r4, [_Z6scalerP6float2miiii_param_2];
	ld.param.u32 	%r5, [_Z6scalerP6float2miiii_param_3];
	ld.param.u32 	%r6, [_Z6scalerP6float2miiii_param_4];
	ld.param.u32 	%r7, [_Z6scalerP6float2miiii_param_5];
	mov.u32 	%r8, %ctaid.y;
	mov.u32 	%r9, %nctaid.x;
	mov.u32 	%r10, %ctaid.x;
	mad.lo.s32 	%r11, %r8, %r9, %r10;
	mov.u32 	%r12, %ntid.x;
	mov.u32 	%r13, %ntid.y;
	mov.u32 	%r14, %tid.y;
	mov.u32 	%r15, %tid.x;
	mad.lo.s32 	%r16, %r11, %r13, %r14;
	mad.lo.s32 	%r17, %r16, %r12, %r15;
	div.s32 	%r1, %r17, %r7;
	mul.lo.s32 	%r18, %r1, %r7;
	sub.s32 	%r2, %r17, %r18;
	div.s32 	%r3, %r2, %r5;
	setp.ge.s32 	%p1, %r1, %r6;
	@%p1 bra 	$L__BB10_3;
	cvta.to.global.u64 	%rd4, %rd2;
	cvt.s64.s32 	%rd5, %r1;
	mad.lo.s64 	%rd1, %rd3, %rd5, %rd4;
	setp.lt.s32 	%p2, %r5, 0;
	setp.ge.s32 	%p3, %r3, %r4;
	or.pred  	%p4, %p2, %p3;
	@%p4 bra 	$L__BB10_3;
	rem.s32 	%r19, %r2, %r5;
	mad.lo.s32 	%r20, %r3, %r5, %r19;
	mul.wide.s32 	%rd6, %r20, 8;
	add.s64 	%rd7, %rd1, %rd6;
	ld.global.v2.f32 	{%f1, %f2}, [%rd7];
	mul.lo.s32 	%r21, %r5, %r4;
	cvt.rn.f32.s32 	%f3, %r21;
	div.rn.f32 	%f4, %f1, %f3;
	div.rn.f32 	%f5, %f2, %f3;
	st.global.v2.f32 	[%rd7], {%f4, %f5};
$L__BB10_3:
	ret;

}
	// .globl	_Z11p_exp_sigmaP6float2miiiif
.visible .entry _Z11p_exp_sigmaP6float2miiiif(
	.param .u64 .ptr .align 1 _Z11p_exp_sigmaP6float2miiiif_param_0,
	.param .u64 _Z11p_exp_sigmaP6float2miiiif_param_1,
	.param .u32 _Z11p_exp_sigmaP6float2miiiif_param_2,
	.param .u32 _Z11p_exp_sigmaP6float2miiiif_param_3,
	.param .u32 _Z11p_exp_sigmaP6float2miiiif_param_4,
	.param .u32 _Z11p_exp_sigmaP6float2miiiif_param_5,
	.param .f32 _Z11p_exp_sigmaP6float2miiiif_param_6
)
{
	.local .align 4 .b8 	__local_depot11[28];
	.reg .b64 	%SP;
	.reg .b64 	%SPL;
	.reg .pred 	%p<21>;
	.reg .b32 	%r<101>;
	.reg .b32 	%f<67>;
	.reg .b64 	%rd<47>;
	.reg .b64 	%fd<5>;

	mov.u64 	%SPL, __local_depot11;
	ld.param.u64 	%rd18, [_Z11p_exp_sigmaP6float2miiiif_param_0];
	ld.param.u64 	%rd19, [_Z11p_exp_sigmaP6float2miiiif_param_1];
	ld.param.u32 	%r31, [_Z11p_exp_sigmaP6float2miiiif_param_2];
	ld.param.u32 	%r32, [_Z11p_exp_sigmaP6float2miiiif_param_3];
	ld.param.u32 	%r33, [_Z11p_exp_sigmaP6float2miiiif_param_4];
	ld.param.u32 	%r34, [_Z11p_exp_sigmaP6float2miiiif_param_5];
	ld.param.f32 	%f11, [_Z11p_exp_sigmaP6float2miiiif_param_6];
	add.u64 	%rd1, %SPL, 0;
	mov.u32 	%r35, %ctaid.y;
	mov.u32 	%r36, %nctaid.x;
	mov.u32 	%r37, %ctaid.x;
	mad.lo.s32 	%r38, %r35, %r36, %r37;
	mov.u32 	%r39, %ntid.x;
	mov.u32 	%r40, %ntid.y;
	mov.u32 	%r41, %tid.y;
	mov.u32 	%r42, %tid.x;
	mad.lo.s32 	%r43, %r38, %r40, %r41;
	mad.lo.s32 	%r44, %r43, %r39, %r42;
	div.s32 	%r1, %r44, %r34;
	mul.lo.s32 	%r45, %r1, %r34;
	sub.s32 	%r2, %r44, %r45;
	div.s32 	%r3, %r2, %r32;
	setp.ge.s32 	%p1, %r1, %r33;
	@%p1 bra 	$L__BB11_19;
	cvta.to.global.u64 	%rd21, %rd18;
	cvt.s64.s32 	%rd22, %r1;
	mad.lo.s64 	%rd2, %rd19, %rd22, %rd21;
	setp.lt.s32 	%p2, %r32, 0;
	setp.ge.s32 	%p3, %r3, %r31;
	or.pred  	%p4, %p2, %p3;
	@%p4 bra 	$L__BB11_19;
	rem.s32 	%r46, %r2, %r32;
	mad.lo.s32 	%r47, %r3, %r32, %r46;
	mul.wide.s32 	%rd23, %r47, 8;
	add.s64 	%rd24, %rd2, %rd23;
	add.s64 	%rd3, %rd24, 4;
	ld.global.v2.f32 	{%f12, %f13}, [%rd24];
	neg.f32 	%f14, %f13;
	mul.f32 	%f15, %f11, %f14;
	mul.f32 	%f1, %f11, %f12;
	fma.rn.f32 	%f16, %f15, 0f3BBB989D, 0f3F000000;
	cvt.sat.f32.f32 	%f17, %f16;
	mov.f32 	%f18, 0f4B400001;
	mov.f32 	%f19, 0f437C0000;
	fma.rm.f32 	%f20, %f17, %f19, %f18;
	add.f32 	%f21, %f20, 0fCB40007F;
	neg.f32 	%f22, %f21;
	fma.rn.f32 	%f23, %f15, 0f3FB8AA3B, %f22;
	fma.rn.f32 	%f24, %f15, 0f32A57060, %f23;
	mov.b32 	%r48, %f20;
	shl.b32 	%r49, %r48, 23;
	mov.b32 	%f25, %r49;
	ex2.approx.ftz.f32 	%f26, %f24;
	mul.f32 	%f2, %f26, %f25;
	mul.f32 	%f27, %f1, 0f3F22F983;
	cvt.rni.s32.f32 	%r100, %f27;
	cvt.rn.f32.s32 	%f28, %r100;
	fma.rn.f32 	%f29, %f28, 0fBFC90FDA, %f1;
	fma.rn.f32 	%f30, %f28, 0fB3A22168, %f29;
	fma.rn.f32 	%f66, %f28, 0fA7C234C5, %f30;
	abs.f32 	%f4, %f1;
	setp.ltu.f32 	%p5, %f4, 0f47CE4780;
	mov.u32 	%r96, %r100;
	mov.f32 	%f65, %f66;
	@%p5 bra 	$L__BB11_10;
	setp.neu.f32 	%p6, %f4, 0f7F800000;
	@%p6 bra 	$L__BB11_5;
	mov.f32 	%f33, 0f00000000;
	mul.rn.f32 	%f65, %f1, %f33;
	mov.b32 	%r96, 0;
	bra.uni 	$L__BB11_10;
$L__BB11_5:
	mov.b32 	%r5, %f1;
	shl.b32 	%r51, %r5, 8;
	or.b32  	%r6, %r51, -2147483648;
	mov.b64 	%rd43, 0;
	mov.b32 	%r93, 0;
	mov.u64 	%rd41, __cudart_i2opi_f;
	mov.u64 	%rd42, %rd1;
$L__BB11_6:
	.pragma "nounroll";
	ld.global.nc.u32 	%r52, [%rd41];
	mad.wide.u32 	%rd27, %r52, %r6, %rd43;
	shr.u64 	%rd43, %rd27, 32;
	st.local.u32 	[%rd42], %rd27;
	add.s32 	%r93, %r93, 1;
	add.s64 	%rd42, %rd42, 4;
	add.s64 	%rd41, %rd41, 4;
	setp.ne.s32 	%p7, %r93, 6;
	@%p7 bra 	$L__BB11_6;
	shr.u32 	%r53, %r5, 23;
	st.local.u32 	[%rd1+24], %rd43;
	and.b32  	%r9, %r53, 31;
	and.b32  	%r54, %r53, 224;
	add.s32 	%r55, %r54, -128;
	shr.u32 	%r56, %r55, 5;
	mul.wide.u32 	%rd28, %r56, 4;
	sub.s64 	%rd10, %rd1, %rd28;
	ld.local.u32 	%r94, [%rd10+24];
	ld.local.u32 	%r95, [%rd10+20];
	setp.eq.s32 	%p8, %r9, 0;
	@%p8 bra 	$L__BB11_9;
	shf.l.wrap.b32 	%r94, %r95, %r94, %r9;
	ld.local.u32 	%r57, [%rd10+16];
	shf.l.wrap.b32 	%r95, %r57, %r95, %r9;
$L__BB11_9:
	shr.u32 	%r58, %r94, 30;
	shf.l.wrap.b32 	%r59, %r95, %r94, 2;
	shl.b32 	%r60, %r95, 2;
	shr.u32 	%r61, %r59, 31;
	add.s32 	%r62, %r61, %r58;
	neg.s32 	%r63, %r62;
	setp.lt.s32 	%p9, %r5, 0;
	selp.b32 	%r96, %r63, %r62, %p9;
	xor.b32  	%r64, %r59, %r5;
	shr.s32 	%r65, %r59, 31;
	xor.b32  	%r66, %r65, %r59;
	xor.b32  	%r67, %r65, %r60;
	cvt.u64.u32 	%rd29, %r66;
	shl.b64 	%rd30, %rd29, 32;
	cvt.u64.u32 	%rd31, %r67;
	or.b64  	%rd32, %rd30, %rd31;
	cvt.rn.f64.s64 	%fd1, %rd32;
	mul.f64 	%fd2, %fd1, 0d3BF921FB54442D19;
	cvt.rn.f32.f64 	%f31, %fd2;
	neg.f32 	%f32, %f31;
	setp.lt.s32 	%p10, %r64, 0;
	selp.f32 	%f65, %f32, %f31, %p10;
$L__BB11_10:
	setp.ltu.f32 	%p11, %f4, 0f47CE4780;
	add.s32 	%r69, %r96, 1;
	mul.rn.f32 	%f34, %f65, %f65;
	and.b32  	%r70, %r96, 1;
	setp.eq.b32 	%p12, %r70, 1;
	selp.f32 	%f35, %f65, 0f3F800000, %p12;
	fma.rn.f32 	%f36, %f34, %f35, 0f00000000;
	fma.rn.f32 	%f37, %f34, 0f37CBAC00, 0fBAB607ED;
	selp.f32 	%f38, 0fB94D4153, %f37, %p12;
	selp.f32 	%f39, 0f3C0885E4, 0f3D2AAABB, %p12;
	fma.rn.f32 	%f40, %f38, %f34, %f39;
	selp.f32 	%f41, 0fBE2AAAA8, 0fBEFFFFFF, %p12;
	fma.rn.f32 	%f42, %f40, %f34, %f41;
	fma.rn.f32 	%f43, %f42, %f36, %f35;
	and.b32  	%r71, %r69, 2;
	setp.eq.s32 	%p13, %r71, 0;
	mov.f32 	%f44, 0f00000000;
	sub.f32 	%f45, %f44, %f43;
	selp.f32 	%f46, %f43, %f45, %p13;
	mul.f32 	%f47, %f2, %f46;
	st.global.f32 	[%rd3+-4], %f47;
	@%p11 bra 	$L__BB11_18;
	setp.neu.f32 	%p14, %f4, 0f7F800000;
	@%p14 bra 	$L__BB11_13;
	mov.f32 	%f50, 0f00000000;
	mul.rn.f32 	%f66, %f1, %f50;
	mov.b32 	%r100, 0;
	bra.uni 	$L__BB11_18;
$L__BB11_13:
	mov.b32 	%r18, %f1;
	shl.b32 	%r73, %r18, 8;
	or.b32  	%r19, %r73, -2147483648;
	mov.b64 	%rd46, 0;
	mov.b32 	%r97, 0;
	mov.u64 	%rd44, __cudart_i2opi_f;
	mov.u64 	%rd45, %rd1;
$L__BB11_14:
	.pragma "nounroll";
	ld.global.nc.u32 	%r74, [%rd44];
	mad.wide.u32 	%rd35, %r74, %r19, %rd46;
	shr.u64 	%rd46, %rd35, 32;
	st.local.u32 	[%rd45], %rd35;
	add.s32 	%r97, %r97, 1;
	add.s64 	%rd45, %rd45, 4;
	add.s64 	%rd44, %rd44, 4;
	setp.ne.s32 	%p15, %r97, 6;
	@%p15 bra 	$L__BB11_14;
	shr.u32 	%r75, %r18, 23;
	st.local.u32 	[%rd1+24], %rd46;
	and.b32  	%r22, %r75, 31;
	and.b32  	%r76, %r75, 224;
	add.s32 	%r77, %r76, -128;
	shr.u32 	%r78, %r77, 5;
	mul.wide.u32 	%rd36, %r78, 4;
	sub.s64 	%rd17, %rd1, %rd36;
	ld.local.u32 	%r98, [%rd17+24];
	ld.local.u32 	%r99, [%rd17+20];
	setp.eq.s32 	%p16, %r22, 0;
	@%p16 bra 	$L__BB11_17;
	shf.l.wrap.b32 	%r98, %r99, %r98, %r22;
	ld.local.u32 	%r79, [%rd17+16];
	shf.l.wrap.b32 	%r99, %r79, %r99, %r22;
$L__BB11_17:
	shr.u32 	%r80, %r98, 30;
	shf.l.wrap.b32 	%r81, %r99, %r98, 2;
	shl.b32 	%r82, %r99, 2;
	shr.u32 	%r83, %r81, 31;
	add.s32 	%r84, %r83, %r80;
	neg.s32 	%r85, %r84;
	setp.lt.s32 	%p17, %r18, 0;
	selp.b32 	%r100, %r85, %r84, %p17;
	xor.b32  	%r86, %r81, %r18;
	shr.s32 	%r87, %r81, 31;
	xor.b32  	%r88, %r87, %r81;
	xor.b32  	%r89, %r87, %r82;
	cvt.u64.u32 	%rd37, %r88;
	shl.b64 	%rd38, %rd37, 32;
	cvt.u64.u32 	%rd39, %r89;
	or.b64  	%rd40, %rd38, %rd39;
	cvt.rn.f64.s64 	%fd3, %rd40;
	mul.f64 	%fd4, %fd3, 0d3BF921FB54442D19;
	cvt.rn.f32.f64 	%f48, %fd4;
	neg.f32 	%f49, %f48;
	setp.lt.s32 	%p18, %r86, 0;
	selp.f32 	%f66, %f49, %f48, %p18;
$L__BB11_18:
	mul.rn.f32 	%f51, %f66, %f66;
	and.b32  	%r91, %r100, 1;
	setp.eq.b32 	%p19, %r91, 1;
	selp.f32 	%f52, 0f3F800000, %f66, %p19;
	fma.rn.f32 	%f53, %f51, %f52, 0f00000000;
	fma.rn.f32 	%f54, %f51, 0f37CBAC00, 0fBAB607ED;
	selp.f32 	%f55, %f54, 0fB94D4153, %p19;
	selp.f32 	%f56, 0f3D2AAABB, 0f3C0885E4, %p19;
	fma.rn.f32 	%f57, %f55, %f51, %f56;
	selp.f32 	%f58, 0fBEFFFFFF, 0fBE2AAAA8, %p19;
	fma.rn.f32 	%f59, %f57, %f51, %f58;
	fma.rn.f32 	%f60, %f59, %f53, %f52;
	and.b32  	%r92, %r100, 2;
	setp.eq.s32 	%p20, %r92, 0;
	mov.f32 	%f61, 0f00000000;
	sub.f32 	%f62, %f61, %f60;
	selp.f32 	%f63, %f60, %f62, %p20;
	mul.f32 	%f64, %f2, %f63;
	st.global.f32 	[%rd3], %f64;
$L__BB11_19:
	ret;

}
	// .globl	_Z12w_p_pointMulP6float2S0_miiiiiiiiii
.visible .entry _Z12w_p_pointMulP6float2S0_miiiiiiiiii(
	.param .u64 .ptr .align 1 _Z12w_p_pointMulP6float2S0_miiiiiiiiii_param_0,
	.param .u64 .ptr .align 1 _Z12w_p_pointMulP6float2S0_miiiiiiiiii_param_1,
	.param .u64 _Z12w_p_pointMulP6float2S0_miiiiiiiiii_param_2,
	.param .u32 _Z12w_p_pointMulP6float2S0_miiiiiiiiii_param_3,
	.param .u32 _Z12w_p_pointMulP6float2S0_miiiiiiiiii_param_4,
	.param .u32 _Z12w_p_pointMulP6float2S0_miiiiiiiiii_param_5,
	.param .u32 _Z12w_p_pointMulP6float2S0_miiiiiiiiii_param_6,
	.param .u32 _Z12w_p_pointMulP6float2S0_miiiiiiiiii_param_7,
	.param .u32 _Z12w_p_pointMulP6float2S0_miiiiiiiiii_param_8,
	.param .u32 _Z12w_p_pointMulP6float2S0_miiiiiiiiii_param_9,
	.param .u32 _Z12w_p_pointMulP6float2S0_miiiiiiiiii_param_10,
	.param .u32 _Z12w_p_pointMulP6float2S0_miiiiiiiiii_param_11,
	.param .u32 _Z12w_p_pointMulP6float2S0_miiiiiiiiii_param_12
)
{
	.reg .pred 	%p<5>;
	.reg .b32 	%r<38>;
	.reg .b32 	%f<11>;
	.reg .b64 	%rd<12>;

	ld.param.u64 	%rd2, [_Z12w_p_pointMulP6float2S0_miiiiiiiiii_param_0];
	ld.param.u64 	%rd3, [_Z12w_p_pointMulP6float2S0_miiiiiiiiii_param_1];
	ld.param.u64 	%rd4, [_Z12w_p_pointMulP6float2S0_miiiiiiiiii_param_2];
	ld.param.u32 	%r6, [_Z12w_p_pointMulP6float2S0_miiiiiiiiii_param_3];
	ld.param.u32 	%r7, [_Z12w_p_pointMulP6float2S0_miiiiiiiiii_param_4];
	ld.param.u32 	%r14, [_Z12w_p_pointMulP6float2S0_miiiiiiiiii_param_5];
	ld.param.u32 	%r15, [_Z12w_p_pointMulP6float2S0_miiiiiiiiii_param_6];
	ld.param.u32 	%r8, [_Z12w_p_pointMulP6float2S0_miiiiiiiiii_param_7];
	ld.param.u32 	%r9, [_Z12w_p_pointMulP6float2S0_miiiiiiiiii_param_8];
	ld.param.u32 	%r10, [_Z12w_p_pointMulP6float2S0_miiiiiiiiii_param_9];
	ld.param.u32 	%r11, [_Z12w_p_pointMulP6float2S0_miiiiiiiiii_param_10];
	ld.param.u32 	%r12, [_Z12w_p_pointMulP6float2S0_miiiiiiiiii_param_11];
	ld.param.u32 	%r13, [_Z12w_p_pointMulP6float2S0_miiiiiiiiii_param_12];
	mov.u32 	%r16, %ctaid.y;
	mov.u32 	%r17, %nctaid.x;
	mov.u32 	%r18, %ctaid.x;
	mad.lo.s32 	%r19, %r16, %r17, %r18;
	mov.u32 	%r20, %ntid.x;
	mov.u32 	%r21, %ntid.y;
	mov.u32 	%r22, %tid.y;
	mov.u32 	%r23, %tid.x;
	mad.lo.s32 	%r24, %r19, %r21, %r22;
	mad.lo.s32 	%r25, %r24, %r20, %r23;
	div.s32 	%r1, %r25, %r15;
	mul.lo.s32 	%r26, %r1, %r15;
	sub.s32 	%r2, %r25, %r26;
	div.s32 	%r3, %r2, %r7;
	setp.ge.s32 	%p1, %r1, %r14;
	@%p1 bra 	$L__BB12_3;
	add.s32 	%r27, %r1, %r13;
	cvta.to.global.u64 	%rd5, %rd2;
	cvt.s64.s32 	%rd6, %r1;
	mad.lo.s64 	%rd1, %rd4, %rd6, %rd5;
	div.s32 	%r28, %r27, %r11;
	mul.lo.s32 	%r4, %r28, %r12;
	mul.lo.s32 	%r29, %r28, %r11;
	sub.s32 	%r30, %r27, %r29;
	mul.lo.s32 	%r5, %r30, %r12;
	setp.lt.s32 	%p2, %r7, 0;
	setp.ge.s32 	%p3, %r3, %r6;
	or.pred  	%p4, %p2, %p3;
	@%p4 bra 	$L__BB12_3;
	rem.s32 	%r31, %r2, %r7;
	mad.lo.s32 	%r32, %r3, %r7, %r31;
	mul.wide.s32 	%rd7, %r32, 8;
	add.s64 	%rd8, %rd1, %rd7;
	ld.global.v2.f32 	{%f1, %f2}, [%rd8];
	add.s32 	%r33, %r3, %r9;
	add.s32 	%r34, %r33, %r4;
	add.s32 	%r35, %r31, %r10;
	add.s32 	%r36, %r35, %r5;
	mad.lo.s32 	%r37, %r34, %r8, %r36;
	cvta.to.global.u64 	%rd9, %rd3;
	mul.wide.s32 	%rd10, %r37, 8;
	add.s64 	%rd11, %rd9, %rd10;
	ld.global.v2.f32 	{%f3, %f4}, [%rd11];
	mul.f32 	%f5, %f1, %f3;
	mul.f32 	%f6, %f2, %f4;
	sub.f32 	%f7, %f5, %f6;
	st.global.f32 	[%rd8], %f7;
	ld.global.f32 	%f8, [%rd11];
	mul.f32 	%f9, %f2, %f8;
	fma.rn.f32 	%f10, %f1, %f4, %f9;
	st.global.f32 	[%rd8+4], %f10;
$L__BB12_3:
	ret;

}
	// .globl	_Z17w_constM_pointMulP6float2mS0_iiii
.visible .entry _Z17w_constM_pointMulP6float2mS0_iiii(
	.param .u64 .ptr .align 1 _Z17w_constM_pointMulP6float2mS0_iiii_param_0,
	.param .u64 _Z17w_constM_pointMulP6float2mS0_iiii_param_1,
	.param .u64 .ptr .align 1 _Z17w_constM_pointMulP6float2mS0_iiii_param_2,
	.param .u32 _Z17w_constM_pointMulP6float2mS0_iiii_param_3,
	.param .u32 _Z17w_constM_pointMulP6float2mS0_iiii_param_4,
	.param .u32 _Z17w_constM_pointMulP6float2mS0_iiii_param_5,
	.param .u32 _Z17w_constM_pointMulP6float2mS0_iiii_param_6
)
{
	.reg .pred 	%p<5>;
	.reg .b32 	%r<21>;
	.reg .b32 	%f<11>;
	.reg .b64 	%rd<11>;

	ld.param.u64 	%rd2, [_Z17w_constM_pointMulP6float2mS0_iiii_param_0];
	ld.param.u64 	%rd3, [_Z17w_constM_pointMulP6float2mS0_iiii_param_1];
	ld.param.u64 	%rd4, [_Z17w_constM_pointMulP6float2mS0_iiii_param_2];
	ld.param.u32 	%r4, [_Z17w_constM_pointMulP6float2mS0_iiii_param_3];
	ld.param.u32 	%r5, [_Z17w_constM_pointMulP6float2mS0_iiii_param_4];
	ld.param.u32 	%r6, [_Z17w_constM_pointMulP6float2mS0_iiii_param_5];
	ld.param.u32 	%r7, [_Z17w_constM_pointMulP6float2mS0_iiii_param_6];
	mov.u32 	%r8, %ctaid.y;
	mov.u32 	%r9, %nctaid.x;
	mov.u32 	%r10, %ctaid.x;
	mad.lo.s32 	%r11, %r8, %r9, %r10;
	mov.u32 	%r12, %ntid.x;
	mov.u32 	%r13, %ntid.y;
	mov.u32 	%r14, %tid.y;
	mov.u32 	%r15, %tid.x;
	mad.lo.s32 	%r16, %r11, %r13, %r14;
	mad.lo.s32 	%r17, %r16, %r12, %r15;
	div.s32 	%r1, %r17, %r7;
	mul.lo.s32 	%r18, %r1, %r7;
	sub.s32 	%r2, %r17, %r18;
	div.s32 	%r3, %r2, %r5;
	setp.ge.s32 	%p1, %r1, %r6;
	@%p1 bra 	$L__BB13_3;
	cvta.to.global.u64 	%rd5, %rd2;
	cvt.s64.s32 	%rd6, %r1;
	mad.lo.s64 	%rd1, %rd3, %rd6, %rd5;
	setp.lt.s32 	%p2, %r5, 0;
	setp.ge.s32 	%p3, %r3, %r4;
	or.pred  	%p4, %p2, %p3;
	@%p4 bra 	$L__BB13_3;
	rem.s32 	%r19, %r2, %r5;
	mad.lo.s32 	%r20, %r3, %r5, %r19;
	mul.wide.s32 	%rd7, %r20, 8;
	add.s64 	%rd8, %rd1, %rd7;
	ld.global.v2.f32 	{%f1, %f2}, [%rd8];
	cvta.to.global.u64 	%rd9, %rd4;
	add.s64 	%rd10, %rd9, %rd7;
	ld.global.v2.f32 	{%f3, %f4}, [%rd10];
	mul.f32 	%f5, %f1, %f3;
	mul.f32 	%f6, %f2, %f4;
	sub.f32 	%f7, %f5, %f6;
	st.global.f32 	[%rd8], %f7;
	ld.global.f32 	%f8, [%rd10];
	mul.f32 	%f9, %f2, %f8;
	fma.rn.f32 	%f10, %f1, %f4, %f9;
	st.global.f32 	[%rd8+4], %f10;
$L__BB13_3:
	ret;

}
	// .globl	_Z11abs_w_finalP6float2Pdmmiiii
.visible .entry _Z11abs_w_finalP6float2Pdmmiiii(
	.param .u64 .ptr .align 1 _Z11abs_w_finalP6float2Pdmmiiii_param_0,
	.param .u64 .ptr .align 1 _Z11abs_w_finalP6float2Pdmmiiii_param_1,
	.param .u64 _Z11abs_w_finalP6float2Pdmmiiii_param_2,
	.param .u64 _Z11abs_w_finalP6float2Pdmmiiii_param_3,
	.param .u32 _Z11abs_w_finalP6float2Pdmmiiii_param_4,
	.param .u32 _Z11abs_w_finalP6float2Pdmmiiii_param_5,
	.param .u32 _Z11abs_w_finalP6float2Pdmmiiii_param_6,
	.param .u32 _Z11abs_w_finalP6float2Pdmmiiii_param_7
)
{
	.reg .pred 	%p<16>;
	.reg .b32 	%r<39>;
	.reg .b32 	%f<80>;
	.reg .b64 	%rd<14>;
	.reg .b64 	%fd<2>;

	ld.param.u64 	%rd3, [_Z11abs_w_finalP6float2Pdmmiiii_param_0];
	ld.param.u64 	%rd4, [_Z11abs_w_finalP6float2Pdmmiiii_param_1];
	ld.param.u64 	%rd5, [_Z11abs_w_finalP6float2Pdmmiiii_param_2];
	ld.param.u64 	%rd6, [_Z11abs_w_finalP6float2Pdmmiiii_param_3];
	ld.param.u32 	%r5, [_Z11abs_w_finalP6float2Pdmmiiii_param_4];
	ld.param.u32 	%r6, [_Z11abs_w_finalP6float2Pdmmiiii_param_5];
	ld.param.u32 	%r7, [_Z11abs_w_finalP6float2Pdmmiiii_param_6];
	ld.param.u32 	%r8, [_Z11abs_w_finalP6float2Pdmmiiii_param_7];
	mov.u32 	%r9, %ctaid.y;
	mov.u32 	%r10, %nctaid.x;
	mov.u32 	%r11, %ctaid.x;
	mad.lo.s32 	%r12, %r9, %r10, %r11;
	mov.u32 	%r13, %ntid.x;
	mov.u32 	%r14, %ntid.y;
	mov.u32 	%r15, %tid.y;
	mov.u32 	%r16, %tid.x;
	mad.lo.s32 	%r17, %r12, %r14, %r15;
	mad.lo.s32 	%r18, %r17, %r13, %r16;
	div.s32 	%r1, %r18, %r8;
	mul.lo.s32 	%r19, %r1, %r8;
	sub.s32 	%r2, %r18, %r19;
	div.s32 	%r3, %r2, %r6;
	setp.ge.s32 	%p1, %r1, %r7;
	@%p1 bra 	$L__BB14_8;
	cvta.to.global.u64 	%rd7, %rd3;
	cvta.to.global.u64 	%rd8, %rd4;
	cvt.s64.s32 	%rd9, %r1;
	mad.lo.s64 	%rd1, %rd5, %rd9, %rd7;
	mad.lo.s64 	%rd2, %rd6, %rd9, %rd8;
	setp.lt.s32 	%p2, %r6, 0;
	setp.ge.s32 	%p3, %r3, %r5;
	or.pred  	%p4, %p2, %p3;
	@%p4 bra 	$L__BB14_8;
	rem.s32 	%r20, %r2, %r6;
	mad.lo.s32 	%r4, %r3, %r6, %r20;
	mul.wide.s32 	%rd10, %r4, 8;
	add.s64 	%rd11, %rd1, %rd10;
	ld.global.v2.f32 	{%f8, %f9}, [%rd11];
	abs.f32 	%f10, %f8;
	abs.f32 	%f11, %f9;
	mov.b32 	%r21, %f11;
	mov.b32 	%r22, %f10;
	min.s32 	%r23, %r21, %r22;
	mov.b32 	%f12, %r23;
	max.s32 	%r24, %r22, %r21;
	mov.b32 	%f13, %r24;
	and.b32  	%r25, %r24, -33554432;
	xor.b32  	%r26, %r25, 2122317824;
	mov.b32 	%f14, %r26;
	mul.f32 	%f15, %f12, %f14;
	mul.f32 	%f16, %f13, %f14;
	mul.f32 	%f17, %f15, %f15;
	fma.rn.f32 	%f18, %f16, %f16, %f17;
	sqrt.rn.f32 	%f19, %f18;
	or.b32  	%r27, %r25, 8388608;
	mov.b32 	%f20, %r27;
	mul.f32 	%f21, %f19, %f20;
	setp.eq.f32 	%p5, %f12, 0f00000000;
	selp.f32 	%f22, %f13, %f21, %p5;
	setp.eq.f32 	%p6, %f12, 0f7F800000;
	selp.f32 	%f1, 0f7F800000, %f22, %p6;
	abs.f32 	%f2, %f1;
	setp.eq.f32 	%p7, %f1, 0f3F800000;
	mov.f32 	%f79, 0f3F800000;
	@%p7 bra 	$L__BB14_7;
	setp.num.f32 	%p8, %f2, %f2;
	@%p8 bra 	$L__BB14_5;
	mov.f32 	%f78, 0f40000000;
	add.rn.f32 	%f79, %f1, %f78;
	bra.uni 	$L__BB14_7;
$L__BB14_5:
	setp.lt.f32 	%p9, %f2, 0f00800000;
	mul.f32 	%f23, %f2, 0f4B800000;
	selp.f32 	%f24, %f23, %f2, %p9;
	mov.b32 	%r28, %f24;
	add.s32 	%r29, %r28, -1060439283;
	and.b32  	%r30, %r29, -8388608;
	sub.s32 	%r31, %r28, %r30;
	mov.b32 	%f25, %r31;
	cvt.rn.f32.s32 	%f26, %r30;
	selp.f32 	%f27, 0fC1C00000, 0f00000000, %p9;
	fma.rn.f32 	%f28, %f26, 0f34000000, %f27;
	add.f32 	%f29, %f25, 0fBF800000;
	add.f32 	%f30, %f25, 0f3F800000;
	rcp.approx.ftz.f32 	%f31, %f30;
	add.f32 	%f32, %f29, %f29;
	mul.f32 	%f33, %f32, %f31;
	mul.f32 	%f34, %f33, %f33;
	neg.f32 	%f35, %f33;
	sub.f32 	%f36, %f29, %f33;
	add.f32 	%f37, %f36, %f36;
	fma.rn.f32 	%f38, %f35, %f29, %f37;
	mul.rn.f32 	%f39, %f31, %f38;
	fma.rn.f32 	%f40, %f34, 0f3A2C32E4, 0f3B52E7DB;
	fma.rn.f32 	%f41, %f40, %f34, 0f3C93BB73;
	fma.rn.f32 	%f42, %f41, %f34, 0f3DF6384F;
	mul.rn.f32 	%f43, %f42, %f34;
	fma.rn.f32 	%f44, %f33, 0f3FB8AA3B, %f28;
	mul.f32 	%f45, %f43, 0f40400000;
	sub.f32 	%f46, %f28, %f44;
	fma.rn.f32 	%f47, %f33, 0f3FB8AA3B, %f46;
	fma.rn.f32 	%f48, %f39, 0f3FB8AA3B, %f47;
	fma.rn.f32 	%f49, %f33, 0f32A55E34, %f48;
	fma.rn.f32 	%f50, %f45, %f39, %f49;
	fma.rn.f32 	%f51, %f43, %f33, %f50;
	add.rn.f32 	%f52, %f44, %f51;
	mov.f32 	%f53, 0f40000000;
	mul.rn.f32 	%f54, %f52, %f53;
	cvt.rni.f32.f32 	%f55, %f54;
	sub.f32 	%f56, %f54, %f55;
	neg.f32 	%f57, %f54;
	fma.rn.f32 	%f58, %f52, 0f40000000, %f57;
	neg.f32 	%f59, %f44;
	add.rn.f32 	%f60, %f52, %f59;
	neg.f32 	%f61, %f60;
	add.rn.f32 	%f62, %f51, %f61;
	fma.rn.f32 	%f63, %f62, 0f40000000, %f58;
	add.f32 	%f64, %f56, %f63;
	setp.gt.f32 	%p10, %f55, 0f00000000;
	selp.b32 	%r32, 0, -2097152000, %p10;
	setp.neu.f32 	%p11, %f1, 0f00000000;
	setp.neu.f32 	%p12, %f2, 0f7F800000;
	setp.lt.f32 	%p13, %f54, 0f00000000;
	selp.f32 	%f65, 0f00000000, 0f7F800000, %p13;
	abs.f32 	%f66, %f54;
	setp.gt.f32 	%p14, %f66, 0f43180000;
	cvt.rzi.s32.f32 	%r33, %f55;
	shl.b32 	%r34, %r33, 23;
	sub.s32 	%r35, %r34, %r32;
	mov.b32 	%f67, %r35;
	add.s32 	%r36, %r32, 2130706432;
	mov.b32 	%f68, %r36;
	fma.rn.f32 	%f69, %f64, 0f391FCB8E, 0f3AAF85ED;
	fma.rn.f32 	%f70, %f69, %f64, 0f3C1D9856;
	fma.rn.f32 	%f71, %f70, %f64, 0f3D6357BB;
	fma.rn.f32 	%f72, %f71, %f64, 0f3E75FDEC;
	fma.rn.f32 	%f73, %f72, %f64, 0f3F317218;
	fma.rn.f32 	%f74, %f73, %f64, 0f3F800000;
	mul.f32 	%f75, %f74, %f68;
	mul.f32 	%f76, %f75, %f67;
	selp.f32 	%f79, %f65, %f76, %p14;
	and.pred  	%p15, %p11, %p12;
	@%p15 bra 	$L__BB14_7;
	add.f32 	%f77, %f1, %f1;
	mov.b32 	%r37, %f77;
	and.b32  	%r38, %r37, 2147483647;
	mov.b32 	%f79, %r38;
$L__BB14_7:
	cvt.f64.f32 	%fd1, %f79;
	add.s64 	%rd13, %rd2, %rd10;
	st.global.f64 	[%rd13], %fd1;
$L__BB14_8:
	ret;

}
	// .globl	_Z15w_aper_pointMulPdS_miiii
.visible .entry _Z15w_aper_pointMulPdS_miiii(
	.param .u64 .ptr .align 1 _Z15w_aper_pointMulPdS_miiii_param_0,
	.param .u64 .ptr .align 1 _Z15w_aper_pointMulPdS_miiii_param_1,
	.param .u64 _Z15w_aper_pointMulPdS_miiii_param_2,
	.param .u32 _Z15w_aper_pointMulPdS_miiii_param_3,
	.param .u32 _Z15w_aper_pointMulPdS_miiii_param_4,
	.param .u32 _Z15w_aper_pointMulPdS_miiii_param_5,
	.param .u32 _Z15w_aper_pointMulPdS_miiii_param_6
)
{
	.reg .pred 	%p<5>;
	.reg .b32 	%r<21>;
	.reg .b64 	%rd<11>;
	.reg .b64 	%fd<4>;

	ld.param.u64 	%rd2, [_Z15w_aper_pointMulPdS_miiii_param_0];
	ld.param.u64 	%rd3, [_Z15w_aper_pointMulPdS_miiii_param_1];
	ld.param.u64 	%rd4, [_Z15w_aper_pointMulPdS_miiii_param_2];
	ld.param.u32 	%r4, [_Z15w_aper_pointMulPdS_miiii_param_3];
	ld.param.u32 	%r5, [_Z15w_aper_pointMulPdS_miiii_param_4];
	ld.param.u32 	%r6, [_Z15w_aper_pointMulPdS_miiii_param_5];
	ld.param.u32 	%r7, [_Z15w_aper_pointMulPdS_miiii_param_6];
	mov.u32 	%r8, %ctaid.y;
	mov.u32 	%r9, %nctaid.x;
	mov.u32 	%r10, %ctaid.x;
	mad.lo.s32 	%r11, %r8, %r9, %r10;
	mov.u32 	%r12, %ntid.x;
	mov.u32 	%r13, %ntid.y;
	mov.u32 	%r14, %tid.y;
	mov.u32 	%r15, %tid.x;
	mad.lo.s32 	%r16, %r11, %r13, %r14;
	mad.lo.s32 	%r17, %r16, %r12, %r15;
	div.s32 	%r1, %r17, %r7;
	mul.lo.s32 	%r18, %r1, %r7;
	sub.s32 	%r2, %r17, %r18;
	div.s32 	%r3, %r2, %r5;
	setp.ge.s32 	%p1, %r1, %r6;
	@%p1 bra 	$L__BB15_3;
	cvta.to.global.u64 	%rd5, %rd2;
	cvt.s64.s32 	%rd6, %r1;
	mad.lo.s64 	%rd1, %rd4, %rd6, %rd5;
	setp.lt.s32 	%p2, %r5, 0;
	setp.ge.s32 	%p3, %r3, %r4;
	or.pred  	%p4, %p2, %p3;
	@%p4 bra 	$L__BB15_3;
	rem.s32 	%r19, %r2, %r5;
	mad.lo.s32 	%r20, %r3, %r5, %r19;
	mul.wide.s32 	%rd7, %r20, 8;
	add.s64 	%rd8, %rd1, %rd7;
	ld.global.f64 	%fd1, [%rd8];
	cvta.to.global.u64 	%rd9, %rd3;
	add.s64 	%rd10, %rd9, %rd7;
	ld.global.f64 	%fd2, [%rd10];
	mul.f64 	%fd3, %fd1, %fd2;
	st.global.f64 	[%rd8], %fd3;
$L__BB15_3:
	ret;

}
	// .globl	_Z15absw_and_aperpmP6float2PdS1_mmiiii
.visible .entry _Z15absw_and_aperpmP6float2PdS1_mmiiii(
	.param .u64 .ptr .align 1 _Z15absw_and_aperpmP6float2PdS1_mmiiii_param_0,
	.param .u64 .ptr .align 1 _Z15absw_and_aperpmP6float2PdS1_mmiiii_param_1,
	.param .u64 .ptr .align 1 _Z15absw_and_aperpmP6float2PdS1_mmiiii_param_2,
	.param .u64 _Z15absw_and_aperpmP6float2PdS1_mmiiii_param_3,
	.param .u64 _Z15absw_and_aperpmP6float2PdS1_mmiiii_param_4,
	.param .u32 _Z15absw_and_aperpmP6float2PdS1_mmiiii_param_5,
	.param .u32 _Z15absw_and_aperpmP6float2PdS1_mmiiii_param_6,
	.param .u32 _Z15absw_and_aperpmP6float2PdS1_mmiiii_param_7,
	.param .u32 _Z15absw_and_aperpmP6float2PdS1_mmiiii_param_8
)
{
	.reg .pred 	%p<16>;
	.reg .b32 	%r<39>;
	.reg .b32 	%f<80>;
	.reg .b64 	%rd<17>;
	.reg .b64 	%fd<4>;

	ld.param.u64 	%rd3, [_Z15absw_and_aperpmP6float2PdS1_mmiiii_param_0];
	ld.param.u64 	%rd4, [_Z15absw_and_aperpmP6float2PdS1_mmiiii_param_1];
	ld.param.u64 	%rd5, [_Z15absw_and_aperpmP6float2PdS1_mmiiii_param_2];
	ld.param.u64 	%rd6, [_Z15absw_and_aperpmP6float2PdS1_mmiiii_param_3];
	ld.param.u64 	%rd7, [_Z15absw_and_aperpmP6float2PdS1_mmiiii_param_4];
	ld.param.u32 	%r5, [_Z15absw_and_aperpmP6float2PdS1_mmiiii_param_5];
	ld.param.u32 	%r6, [_Z15absw_and_aperpmP6float2PdS1_mmiiii_param_6];
	ld.param.u32 	%r7, [_Z15absw_and_aperpmP6float2PdS1_mmiiii_param_7];
	ld.param.u32 	%r8, [_Z15absw_and_aperpmP6float2PdS1_mmiiii_param_8];
	mov.u32 	%r9, %ctaid.y;
	mov.u32 	%r10, %nctaid.x;
	mov.u32 	%r11, %ctaid.x;
	mad.lo.s32 	%r12, %r9, %r10, %r11;
	mov.u32 	%r13, %ntid.x;
	mov.u32 	%r14, %ntid.y;
	mov.u32 	%r15, %tid.y;
	mov.u32 	%r16, %tid.x;
	mad.lo.s32 	%r17, %r12, %r14, %r15;
	mad.lo.s32 	%r18, %r17, %r13, %r16;
	div.s32 	%r1, %r18, %r8;
	mul.lo.s32 	%r19, %r1, %r8;
	sub.s32 	%r2, %r18, %r19;
	div.s32 	%r3, %r2, %r6;
	setp.ge.s32 	%p1, %r1, %r7;
	@%p1 bra 	$L__BB16_8;
	cvta.to.global.u64 	%rd8, %rd3;
	cvta.to.global.u64 	%rd9, %rd4;
	cvt.s64.s32 	%rd10, %r1;
	mad.lo.s64 	%rd1, %rd6, %rd10, %rd8;
	mad.lo.s64 	%rd2, %rd7, %rd10, %rd9;
	setp.lt.s32 	%p2, %r6, 0;
	setp.ge.s32 	%p3, %r3, %r5;
	or.pred  	%p4, %p2, %p3;
	@%p4 bra 	$L__BB16_8;
	rem.s32 	%r20, %r2, %r6;
	mad.lo.s32 	%r4, %r3, %r6, %r20;
	mul.wide.s32 	%rd11, %r4, 8;
	add.s64 	%rd12, %rd1, %rd11;
	ld.global.v2.f32 	{%f8, %f9}, [%rd12];
	abs.f32 	%f10, %f8;
	abs.f32 	%f11, %f9;
	mov.b32 	%r21, %f11;
	mov.b32 	%r22, %f10;
	min.s32 	%r23, %r21, %r22;
	mov.b32 	%f12, %r23;
	max.s32 	%r24, %r22, %r21;
	mov.b32 	%f13, %r24;
	and.b32  	%r25, %r24, -33554432;
	xor.b32  	%r26, %r25, 2122317824;
	mov.b32 	%f14, %r26;
	mul.f32 	%f15, %f12, %f14;
	mul.f32 	%f16, %f13, %f14;
	mul.f32 	%f17, %f15, %f15;
	fma.rn.f32 	%f18, %f16, %f16, %f17;
	sqrt.rn.f32 	%f19, %f18;
	or.b32  	%r27, %r25, 8388608;
	mov.b32 	%f20, %r27;
	mul.f32 	%f21, %f19, %f20;
	setp.eq.f32 	%p5, %f12, 0f00000000;
	selp.f32 	%f22, %f13, %f21, %p5;
	setp.eq.f32 	%p6, %f12, 0f7F800000;
	selp.f32 	%f1, 0f7F800000, %f22, %p6;
	abs.f32 	%f2, %f1;
	setp.eq.f32 	%p7, %f1, 0f3F800000;
	mov.f32 	%f79, 0f3F800000;
	@%p7 bra 	$L__BB16_7;
	setp.num.f32 	%p8, %f2, %f2;
	@%p8 bra 	$L__BB16_5;
	mov.f32 	%f78, 0f40000000;
	add.rn.f32 	%f79, %f1, %f78;
	bra.uni 	$L__BB16_7;
$L__BB16_5:
	setp.lt.f32 	%p9, %f2, 0f00800000;
	mul.f32 	%f23, %f2, 0f4B800000;
	selp.f32 	%f24, %f23, %f2, %p9;
	mov.b32 	%r28, %f24;
	add.s32 	%r29, %r28, -1060439283;
	and.b32  	%r30, %r29, -8388608;
	sub.s32 	%r31, %r28, %r30;
	mov.b32 	%f25, %r31;
	cvt.rn.f32.s32 	%f26, %r30;
	selp.f32 	%f27, 0fC1C00000, 0f00000000, %p9;
	fma.rn.f32 	%f28, %f26, 0f34000000, %f27;
	add.f32 	%f29, %f25, 0fBF800000;
	add.f32 	%f30, %f25, 0f3F800000;
	rcp.approx.ftz.f32 	%f31, %f30;
	add.f32 	%f32, %f29, %f29;
	mul.f32 	%f33, %f32, %f31;
	mul.f32 	%f34, %f33, %f33;
	neg.f32 	%f35, %f33;
	sub.f32 	%f36, %f29, %f33;
	add.f32 	%f37, %f36, %f36;
	fma.rn.f32 	%f38, %f35, %f29, %f37;
	mul.rn.f32 	%f39, %f31, %f38;
	fma.rn.f32 	%f40, %f34, 0f3A2C32E4, 0f3B52E7DB;
	fma.rn.f32 	%f41, %f40, %f34, 0f3C93BB73;
	fma.rn.f32 	%f42, %f41, %f34, 0f3DF6384F;
	mul.rn.f32 	%f43, %f42, %f34;
	fma.rn.f32 	%f44, %f33, 0f3FB8AA3B, %f28;
	mul.f32 	%f45, %f43, 0f40400000;
	sub.f32 	%f46, %f28, %f44;
	fma.rn.f32 	%f47, %f33, 0f3FB8AA3B, %f46;
	fma.rn.f32 	%f48, %f39, 0f3FB8AA3B, %f47;
	fma.rn.f32 	%f49, %f33, 0f32A55E34, %f48;
	fma.rn.f32 	%f50, %f45, %f39, %f49;
	fma.rn.f32 	%f51, %f43, %f33, %f50;
	add.rn.f32 	%f52, %f44, %f51;
	mov.f32 	%f53, 0f40000000;
	mul.rn.f32 	%f54, %f52, %f53;
	cvt.rni.f32.f32 	%f55, %f54;
	sub.f32 	%f56, %f54, %f55;
	neg.f32 	%f57, %f54;
	fma.rn.f32 	%f58, %f52, 0f40000000, %f57;
	neg.f32 	%f59, %f44;
	add.rn.f32 	%f60, %f52, %f59;
	neg.f32 	%f61, %f60;
	add.rn.f32 	%f62, %f51, %f61;
	fma.rn.f32 	%f63, %f62, 0f40000000, %f58;
	add.f32 	%f64, %f56, %f63;
	setp.gt.f32 	%p10, %f55, 0f00000000;
	selp.b32 	%r32, 0, -2097152000, %p10;
	setp.neu.f32 	%p11, %f1, 0f00000000;
	setp.neu.f32 	%p12, %f2, 0f7F800000;
	setp.lt.f32 	%p13, %f54, 0f00000000;
	selp.f32 	%f65, 0f00000000, 0f7F800000, %p13;
	abs.f32 	%f66, %f54;
	setp.gt.f32 	%p14, %f66, 0f43180000;
	cvt.rzi.s32.f32 	%r33, %f55;
	shl.b32 	%r34, %r33, 23;
	sub.s32 	%r35, %r34, %r32;
	mov.b32 	%f67, %r35;
	add.s32 	%r36, %r32, 2130706432;
	mov.b32 	%f68, %r36;
	fma.rn.f32 	%f69, %f64, 0f391FCB8E, 0f3AAF85ED;
	fma.rn.f32 	%f70, %f69, %f64, 0f3C1D9856;
	fma.rn.f32 	%f71, %f70, %f64, 0f3D6357BB;
	fma.rn.f32 	%f72, %f71, %f64, 0f3E75FDEC;
	fma.rn.f32 	%f73, %f72, %f64, 0f3F317218;
	fma.rn.f32 	%f74, %f73, %f64, 0f3F800000;
	mul.f32 	%f75, %f74, %f68;
	mul.f32 	%f76, %f75, %f67;
	selp.f32 	%f79, %f65, %f76, %p14;
	and.pred  	%p15, %p11, %p12;
	@%p15 bra 	$L__BB16_7;
	add.f32 	%f77, %f1, %f1;
	mov.b32 	%r37, %f77;
	and.b32  	%r38, %r37, 2147483647;
	mov.b32 	%f79, %r38;
$L__BB16_7:
	cvt.f64.f32 	%fd1, %f79;
	cvta.to.global.u64 	%rd13, %rd5;
	add.s64 	%rd15, %rd13, %rd11;
	ld.global.f64 	%fd2, [%rd15];
	mul.f64 	%fd3, %fd2, %fd1;
	add.s64 	%rd16, %rd2, %rd11;
	st.global.f64 	[%rd16], %fd3;
$L__BB16_8:
	ret;

}
	// .globl	_Z12sum_w_kernelPdmiiS_i
.visible .entry _Z12sum_w_kernelPdmiiS_i(
	.param .u64 .ptr .align 1 _Z12sum_w_kernelPdmiiS_i_param_0,
	.param .u64 _Z12sum_w_kernelPdmiiS_i_param_1,
	.param .u32 _Z12sum_w_kernelPdmiiS_i_param_2,
	.param .u32 _Z12sum_w_kernelPdmiiS_i_param_3,
	.param .u64 .ptr .align 1 _Z12sum_w_kernelPdmiiS_i_param_4,
	.param .u32 _Z12sum_w_kernelPdmiiS_i_param_5
)
{
	.reg .pred 	%p<4>;
	.reg .b32 	%r<17>;
	.reg .b64 	%rd<14>;
	.reg .b64 	%fd<5>;

	ld.param.u64 	%rd2, [_Z12sum_w_kernelPdmiiS_i_param_0];
	ld.param.u64 	%rd3, [_Z12sum_w_kernelPdmiiS_i_param_1];
	ld.param.u32 	%r5, [_Z12sum_w_kernelPdmiiS_i_param_2];
	ld.param.u32 	%r3, [_Z12sum_w_kernelPdmiiS_i_param_3];
	ld.param.u64 	%rd4, [_Z12sum_w_kernelPdmiiS_i_param_4];
	ld.param.u32 	%r4, [_Z12sum_w_kernelPdmiiS_i_param_5];
	mov.u32 	%r6, %ctaid.y;
	mov.u32 	%r7, %nctaid.x;
	mov.u32 	%r8, %ctaid.x;
	mad.lo.s32 	%r9, %r6, %r7, %r8;
	mov.u32 	%r10, %ntid.x;
	mov.u32 	%r11, %ntid.y;
	mov.u32 	%r12, %tid.y;
	mov.u32 	%r13, %tid.x;
	mad.lo.s32 	%r14, %r9, %r11, %r12;
	mad.lo.s32 	%r1, %r14, %r10, %r13;
	rem.s32 	%r2, %r1, %r3;
	add.s32 	%r15, %r2, %r3;
	setp.gt.s32 	%p1, %r15, %r5;
	@%p1 bra 	$L__BB17_5;
	div.s32 	%r16, %r1, %r3;
	cvta.to.global.u64 	%rd5, %rd2;
	cvt.s64.s32 	%rd6, %r16;
	mad.lo.s64 	%rd1, %rd3, %rd6, %rd5;
	setp.ge.s32 	%p2, %r16, %r4;
	@%p2 bra 	$L__BB17_3;
	mul.wide.s32 	%rd7, %r2, 8;
	add.s64 	%rd8, %rd1, %rd7;
	ld.global.f64 	%fd1, [%rd8];
	mul.wide.s32 	%rd9, %r3, 8;
	add.s64 	%rd10, %rd8, %rd9;
	ld.global.f64 	%fd2, [%rd10];
	add.f64 	%fd3, %fd1, %fd2;
	st.global.f64 	[%rd8], %fd3;
$L__BB17_3:
	setp.ne.s32 	%p3, %r3, 1;
	@%p3 bra 	$L__BB17_5;
	ld.global.f64 	%fd4, [%rd1];
	cvta.to.global.u64 	%rd11, %rd4;
	mul.wide.s32 	%rd12, %r1, 8;
	add.s64 	%rd13, %rd11, %rd12;
	st.global.f64 	[%rd13], %fd4;
$L__BB17_5:
	ret;

}
	// .globl	_Z17accumulate_resultPdS_iiiS_
.visible .entry _Z17accumulate_resultPdS_iiiS_(
	.param .u64 .ptr .align 1 _Z17accumulate_resultPdS_iiiS__param_0,
	.param .u64 .ptr .align 1 _Z17accumulate_resultPdS_iiiS__param_1,
	.param .u32 _Z17accumulate_resultPdS_iiiS__param_2,
	.param .u32 _Z17accumulate_resultPdS_iiiS__param_3,
	.param .u32 _Z17accumulate_resultPdS_iiiS__param_4,
	.param .u64 .ptr .align 1 _Z17accumulate_resultPdS_iiiS__param_5
)
{
	.reg .pred 	%p<11>;
	.reg .b32 	%r<49>;
	.reg .b64 	%rd<58>;
	.reg .b64 	%fd<112>;

	ld.param.u64 	%rd10, [_Z17accumulate_resultPdS_iiiS__param_0];
	ld.param.u64 	%rd9, [_Z17accumulate_resultPdS_iiiS__param_1];
	ld.param.u32 	%r26, [_Z17accumulate_resultPdS_iiiS__param_2];
	ld.param.u32 	%r27, [_Z17accumulate_resultPdS_iiiS__param_3];
	ld.param.u32 	%r28, [_Z17accumulate_resultPdS_iiiS__param_4];
	ld.param.u64 	%rd11, [_Z17accumulate_resultPdS_iiiS__param_5];
	cvta.to.global.u64 	%rd1, %rd11;
	cvta.to.global.u64 	%rd2, %rd10;
	mov.u32 	%r29, %ctaid.y;
	mov.u32 	%r30, %nctaid.x;
	mov.u32 	%r31, %ctaid.x;
	mad.lo.s32 	%r32, %r29, %r30, %r31;
	mov.u32 	%r33, %ntid.x;
	mov.u32 	%r34, %ntid.y;
	mov.u32 	%r35, %tid.y;
	mov.u32 	%r1, %tid.x;
	mad.lo.s32 	%r36, %r32, %r34, %r35;
	mul.lo.s32 	%r2, %r36, %r33;
	add.s32 	%r3, %r2, %r1;
	mul.lo.s32 	%r4, %r28, %r27;
	setp.ge.s32 	%p1, %r3, %r4;
	@%p1 bra 	$L__BB18_15;
	setp.lt.s32 	%p2, %r26, 1;
	mov.f64 	%fd111, 0d0000000000000000;
	@%p2 bra 	$L__BB18_14;
	and.b32  	%r5, %r26, 15;
	setp.lt.u32 	%p3, %r26, 16;
	mov.f64 	%fd111, 0d0000000000000000;
	mov.b32 	%r45, 0;
	@%p3 bra 	$L__BB18_5;
	and.b32  	%r45, %r26, 2147483632;
	neg.s32 	%r43, %r45;
	shl.b32 	%r8, %r4, 4;
	add.s64 	%rd56, %rd1, 64;
	mov.f64 	%fd111, 0d0000000000000000;
	mul.wide.s32 	%rd14, %r4, 8;
	mov.u32 	%r42, %r3;
$L__BB18_4:
	.pragma "nounroll";
	mul.wide.s32 	%rd12, %r42, 8;
	add.s64 	%rd13, %rd2, %rd12;
	ld.global.f64 	%fd18, [%rd13];
	ld.global.f64 	%fd19, [%rd56+-64];
	fma.rn.f64 	%fd20, %fd18, %fd19, %fd111;
	add.s64 	%rd15, %rd13, %rd14;
	ld.global.f64 	%fd21, [%rd15];
	ld.global.f64 	%fd22, [%rd56+-56];
	fma.rn.f64 	%fd23, %fd21, %fd22, %fd20;
	add.s64 	%rd16, %rd15, %rd14;
	ld.global.f64 	%fd24, [%rd16];
	ld.global.f64 	%fd25, [%rd56+-48];
	fma.rn.f64 	%fd26, %fd24, %fd25, %fd23;
	add.s64 	%rd17, %rd16, %rd14;
	ld.global.f64 	%fd27, [%rd17];
	ld.global.f64 	%fd28, [%rd56+-40];
	fma.rn.f64 	%fd29, %fd27, %fd28, %fd26;
	add.s64 	%rd18, %rd17, %rd14;
	ld.global.f64 	%fd30, [%rd18];
	ld.global.f64 	%fd31, [%rd56+-32];
	fma.rn.f64 	%fd32, %fd30, %fd31, %fd29;
	add.s64 	%rd19, %rd18, %rd14;
	ld.global.f64 	%fd33, [%rd19];
	ld.global.f64 	%fd34, [%rd56+-24];
	fma.rn.f64 	%fd35, %fd33, %fd34, %fd32;
	add.s64 	%rd20, %rd19, %rd14;
	ld.global.f64 	%fd36, [%rd20];
	ld.global.f64 	%fd37, [%rd56+-16];
	fma.rn.f64 	%fd38, %fd36, %fd37, %fd35;
	add.s64 	%rd21, %rd20, %rd14;
	ld.global.f64 	%fd39, [%rd21];
	ld.global.f64 	%fd40, [%rd56+-8];
	fma.rn.f64 	%fd41, %fd39, %fd40, %fd38;
	add.s64 	%rd22, %rd21, %rd14;
	ld.global.f64 	%fd42, [%rd22];
	ld.global.f64 	%fd43, [%rd56];
	fma.rn.f64 	%fd44, %fd42, %fd43, %fd41;
	add.s64 	%rd23, %rd22, %rd14;
	ld.global.f64 	%fd45, [%rd23];
	ld.global.f64 	%fd46, [%rd56+8];
	fma.rn.f64 	%fd47, %fd45, %fd46, %fd44;
	add.s64 	%rd24, %rd23, %rd14;
	ld.global.f64 	%fd48, [%rd24];
	ld.global.f64 	%fd49, [%rd56+16];
	fma.rn.f64 	%fd50, %fd48, %fd49, %fd47;
	add.s64 	%rd25, %rd24, %rd14;
	ld.global.f64 	%fd51, [%rd25];
	ld.global.f64 	%fd52, [%rd56+24];
	fma.rn.f64 	%fd53, %fd51, %fd52, %fd50;
	add.s64 	%rd26, %rd25, %rd14;
	ld.global.f64 	%fd54, [%rd26];
	ld.global.f64 	%fd55, [%rd56+32];
	fma.rn.f64 	%fd56, %fd54, %fd55, %fd53;
	add.s64 	%rd27, %rd26, %rd14;
	ld.global.f64 	%fd57, [%rd27];
	ld.global.f64 	%fd58, [%rd56+40];
	fma.rn.f64 	%fd59, %fd57, %fd58, %fd56;
	add.s64 	%rd28, %rd27, %rd14;
	ld.global.f64 	%fd60, [%rd28];
	ld.global.f64 	%fd61, [%rd56+48];
	fma.rn.f64 	%fd62, %fd60, %fd61, %fd59;
	add.s64 	%rd29, %rd28, %rd14;
	ld.global.f64 	%fd63, [%rd29];
	ld.global.f64 	%fd64, [%rd56+56];
	fma.rn.f64 	%fd111, %fd63, %fd64, %fd62;
	add.s32 	%r43, %r43, 16;
	add.s32 	%r42, %r42, %r8;
	add.s64 	%rd56, %rd56, 128;
	setp.ne.s32 	%p4, %r43, 0;
	@%p4 bra 	$L__BB18_4;
$L__BB18_5:
	setp.eq.s32 	%p5, %r5, 0;
	@%p5 bra 	$L__BB18_14;
	and.b32  	%r14, %r26, 7;
	setp.lt.u32 	%p6, %r5, 8;
	@%p6 bra 	$L__BB18_8;
	mad.lo.s32 	%r38, %r4, %r45, %r3;
	mul.wide.s32 	%rd30, %r38, 8;
	add.s64 	%rd31, %rd2, %rd30;
	ld.global.f64 	%fd66, [%rd31];
	mul.wide.u32 	%rd32, %r45, 8;
	add.s64 	%rd33, %rd1, %rd32;
	ld.global.f64 	%fd67, [%rd33];
	fma.rn.f64 	%fd68, %fd66, %fd67, %fd111;
	mul.wide.s32 	%rd34, %r4, 8;
	add.s64 	%rd35, %rd31, %rd34;
	ld.global.f64 	%fd69, [%rd35];
	ld.global.f64 	%fd70, [%rd33+8];
	fma.rn.f64 	%fd71, %fd69, %fd70, %fd68;
	add.s64 	%rd36, %rd35, %rd34;
	ld.global.f64 	%fd72, [%rd36];
	ld.global.f64 	%fd73, [%rd33+16];
	fma.rn.f64 	%fd74, %fd72, %fd73, %fd71;
	add.s64 	%rd37, %rd36, %rd34;
	ld.global.f64 	%fd75, [%rd37];
	ld.global.f64 	%fd76, [%rd33+24];
	fma.rn.f64 	%fd77, %fd75, %fd76, %fd74;
	add.s64 	%rd38, %rd37, %rd34;
	ld.global.f64 	%fd78, [%rd38];
	ld.global.f64 	%fd79, [%rd33+32];
	fma.rn.f64 	%fd80, %fd78, %fd79, %fd77;
	add.s64 	%rd39, %rd38, %rd34;
	ld.global.f64 	%fd81, [%rd39];
	ld.global.f64 	%fd82, [%rd33+40];
	fma.rn.f64 	%fd83, %fd81, %fd82, %fd80;
	add.s64 	%rd40, %rd39, %rd34;
	ld.global.f64 	%fd84, [%rd40];
	ld.global.f64 	%fd85, [%rd33+48];
	fma.rn.f64 	%fd86, %fd84, %fd85, %fd83;
	add.s64 	%rd41, %rd40, %rd34;
	ld.global.f64 	%fd87, [%rd41];
	ld.global.f64 	%fd88, [%rd33+56];
	fma.rn.f64 	%fd111, %fd87, %fd88, %fd86;
	add.s32 	%r45, %r45, 8;
$L__BB18_8:
	setp.eq.s32 	%p7, %r14, 0;
	@%p7 bra 	$L__BB18_14;
	and.b32  	%r17, %r26, 3;
	setp.lt.u32 	%p8, %r14, 4;
	@%p8 bra 	$L__BB18_11;
	mad.lo.s32 	%r39, %r4, %r45, %r3;
	mul.wide.s32 	%rd42, %r39, 8;
	add.s64 	%rd43, %rd2, %rd42;
	ld.global.f64 	%fd90, [%rd43];
	mul.wide.u32 	%rd44, %r45, 8;
	add.s64 	%rd45, %rd1, %rd44;
	ld.global.f64 	%fd91, [%rd45];
	fma.rn.f64 	%fd92, %fd90, %fd91, %fd111;
	mul.wide.s32 	%rd46, %r4, 8;
	add.s64 	%rd47, %rd43, %rd46;
	ld.global.f64 	%fd93, [%rd47];
	ld.global.f64 	%fd94, [%rd45+8];
	fma.rn.f64 	%fd95, %fd93, %fd94, %fd92;
	add.s64 	%rd48, %rd47, %rd46;
	ld.global.f64 	%fd96, [%rd48];
	ld.global.f64 	%fd97, [%rd45+16];
	fma.rn.f64 	%fd98, %fd96, %fd97, %fd95;
	add.s64 	%rd49, %rd48, %rd46;
	ld.global.f64 	%fd99, [%rd49];
	ld.global.f64 	%fd100, [%rd45+24];
	fma.rn.f64 	%fd111, %fd99, %fd100, %fd98;
	add.s32 	%r45, %r45, 4;
$L__BB18_11:
	setp.eq.s32 	%p9, %r17, 0;
	@%p9 bra 	$L__BB18_14;
	mul.wide.u32 	%rd50, %r45, 8;
	add.s64 	%rd57, %rd1, %rd50;
	mul.lo.s32 	%r40, %r45, %r28;
	mad.lo.s32 	%r41, %r40, %r27, %r1;
	add.s32 	%r48, %r41, %r2;
	neg.s32 	%r47, %r17;
$L__BB18_13:
	.pragma "nounroll";
	mul.wide.s32 	%rd51, %r48, 8;
	add.s64 	%rd52, %rd2, %rd51;
	ld.global.f64 	%fd101, [%rd52];
	ld.global.f64 	%fd102, [%rd57];
	fma.rn.f64 	%fd111, %fd101, %fd102, %fd111;
	add.s64 	%rd57, %rd57, 8;
	add.s32 	%r48, %r48, %r4;
	add.s32 	%r47, %r47, 1;
	setp.ne.s32 	%p10, %r47, 0;
	@%p10 bra 	$L__BB18_13;
$L__BB18_14:
	cvta.to.global.u64 	%rd53, %rd9;
	mul.wide.s32 	%rd54, %r3, 8;
	add.s64 	%rd55, %rd53, %rd54;
	st.global.f64 	[%rd55], %fd111;
$L__BB18_15:
	ret;

}
	// .globl	_Z18accumulate_result2PdS_iiiiS_
.visible .entry _Z18accumulate_result2PdS_iiiiS_(
	.param .u64 .ptr .align 1 _Z18accumulate_result2PdS_iiiiS__param_0,
	.param .u64 .ptr .align 1 _Z18accumulate_result2PdS_iiiiS__param_1,
	.param .u32 _Z18accumulate_result2PdS_iiiiS__param_2,
	.param .u32 _Z18accumulate_result2PdS_iiiiS__param_3,
	.param .u32 _Z18accumulate_result2PdS_iiiiS__param_4,
	.param .u32 _Z18accumulate_result2PdS_iiiiS__param_5,
	.param .u64 .ptr .align 1 _Z18accumulate_result2PdS_iiiiS__param_6
)
{
	.reg .pred 	%p<11>;
	.reg .b32 	%r<54>;
	.reg .b64 	%rd<59>;
	.reg .b64 	%fd<112>;

	ld.param.u64 	%rd10, [_Z18accumulate_result2PdS_iiiiS__param_0];
	ld.param.u32 	%r27, [_Z18accumulate_result2PdS_iiiiS__param_2];
	ld.param.u32 	%r28, [_Z18accumulate_result2PdS_iiiiS__param_3];
	ld.param.u32 	%r29, [_Z18accumulate_result2PdS_iiiiS__param_4];
	ld.param.u32 	%r30, [_Z18accumulate_result2PdS_iiiiS__param_5];
	ld.param.u64 	%rd11, [_Z18accumulate_result2PdS_iiiiS__param_6];
	cvta.to.global.u64 	%rd1, %rd11;
	cvta.to.global.u64 	%rd2, %rd10;
	mov.u32 	%r31, %ctaid.y;
	mov.u32 	%r32, %nctaid.x;
	mov.u32 	%r33, %ctaid.x;
	mad.lo.s32 	%r34, %r31, %r32, %r33;
	mov.u32 	%r35, %ntid.x;
	mov.u32 	%r36, %ntid.y;
	mov.u32 	%r37, %tid.y;
	mov.u32 	%r1, %tid.x;
	mad.lo.s32 	%r38, %r34, %r36, %r37;
	mul.lo.s32 	%r2, %r38, %r35;
	add.s32 	%r3, %r2, %r1;
	mul.lo.s32 	%r39, %r29, %r28;
	mul.lo.s32 	%r4, %r39, %r30;
	setp.ge.s32 	%p1, %r3, %r4;
	@%p1 bra 	$L__BB19_15;
	setp.lt.s32 	%p2, %r27, 1;
	mov.f64 	%fd111, 0d0000000000000000;
	@%p2 bra 	$L__BB19_14;
	and.b32  	%r5, %r27, 15;
	setp.lt.u32 	%p3, %r27, 16;
	mov.f64 	%fd111, 0d0000000000000000;
	mov.b32 	%r50, 0;
	@%p3 bra 	$L__BB19_5;
	and.b32  	%r50, %r27, 2147483632;
	neg.s32 	%r48, %r50;
	mul.lo.s32 	%r41, %r30, %r29;
	mul.lo.s32 	%r42, %r41, %r28;
	shl.b32 	%r8, %r42, 4;
	add.s64 	%rd57, %rd1, 64;
	mov.f64 	%fd111, 0d0000000000000000;
	mul.wide.s32 	%rd14, %r4, 8;
	mov.u32 	%r47, %r3;
$L__BB19_4:
	.pragma "nounroll";
	mul.wide.s32 	%rd12, %r47, 8;
	add.s64 	%rd13, %rd2, %rd12;
	ld.global.f64 	%fd18, [%rd13];
	ld.global.f64 	%fd19, [%rd57+-64];
	fma.rn.f64 	%fd20, %fd18, %fd19, %fd111;
	add.s64 	%rd15, %rd13, %rd14;
	ld.global.f64 	%fd21, [%rd15];
	ld.global.f64 	%fd22, [%rd57+-56];
	fma.rn.f64 	%fd23, %fd21, %fd22, %fd20;
	add.s64 	%rd16, %rd15, %rd14;
	ld.global.f64 	%fd24, [%rd16];
	ld.global.f64 	%fd25, [%rd57+-48];
	fma.rn.f64 	%fd26, %fd24, %fd25, %fd23;
	add.s64 	%rd17, %rd16, %rd14;
	ld.global.f64 	%fd27, [%rd17];
	ld.global.f64 	%fd28, [%rd57+-40];
	fma.rn.f64 	%fd29, %fd27, %fd28, %fd26;
	add.s64 	%rd18, %rd17, %rd14;
	ld.global.f64 	%fd30, [%rd18];
	ld.global.f64 	%fd31, [%rd57+-32];
	fma.rn.f64 	%fd32, %fd30, %fd31, %fd29;
	add.s64 	%rd19, %rd18, %rd14;
	ld.global.f64 	%fd33, [%rd19];
	ld.global.f64 	%fd34, [%rd57+-24];
	fma.rn.f64 	%fd35, %fd33, %fd34, %fd32;
	add.s64 	%rd20, %rd19, %rd14;
	ld.global.f64 	%fd36, [%rd20];
	ld.global.f64 	%fd37, [%rd57+-16];
	fma.rn.f64 	%fd38, %fd36, %fd37, %fd35;
	add.s64 	%rd21, %rd20, %rd14;
	ld.global.f64 	%fd39, [%rd21];
	ld.global.f64 	%fd40, [%rd57+-8];
	fma.rn.f64 	%fd41, %fd39, %fd40, %fd38;
	add.s64 	%rd22, %rd21, %rd14;
	ld.global.f64 	%fd42, [%rd22];
	ld.global.f64 	%fd43, [%rd57];
	fma.rn.f64 	%fd44, %fd42, %fd43, %fd41;
	add.s64 	%rd23, %rd22, %rd14;
	ld.global.f64 	%fd45, [%rd23];
	ld.global.f64 	%fd46, [%rd57+8];
	fma.rn.f64 	%fd47, %fd45, %fd46, %fd44;
	add.s64 	%rd24, %rd23, %rd14;
	ld.global.f64 	%fd48, [%rd24];
	ld.global.f64 	%fd49, [%rd57+16];
	fma.rn.f64 	%fd50, %fd48, %fd49, %fd47;
	add.s64 	%rd25, %rd24, %rd14;
	ld.global.f64 	%fd51, [%rd25];
	ld.global.f64 	%fd52, [%rd57+24];
	fma.rn.f64 	%fd53, %fd51, %fd52, %fd50;
	add.s64 	%rd26, %rd25, %rd14;
	ld.global.f64 	%fd54, [%rd26];
	ld.global.f64 	%fd55, [%rd57+32];
	fma.rn.f64 	%fd56, %fd54, %fd55, %fd53;
	add.s64 	%rd27, %rd26, %rd14;
	ld.global.f64 	%fd57, [%rd27];
	ld.global.f64 	%fd58, [%rd57+40];
	fma.rn.f64 	%fd59, %fd57, %fd58, %fd56;
	add.s64 	%rd28, %rd27, %rd14;
	ld.global.f64 	%fd60, [%rd28];
	ld.global.f64 	%fd61, [%rd57+48];
	fma.rn.f64 	%fd62, %fd60, %fd61, %fd59;
	add.s64 	%rd29, %rd28, %rd14;
	ld.global.f64 	%fd63, [%rd29];
	ld.global.f64 	%fd64, [%rd57+56];
	fma.rn.f64 	%fd111, %fd63, %fd64, %fd62;
	add.s32 	%r48, %r48, 16;
	add.s32 	%r47, %r47, %r8;
	add.s64 	%rd57, %rd57, 128;
	setp.ne.s32 	%p4, %r48, 0;
	@%p4 bra 	$L__BB19_4;
$L__BB19_5:
	setp.eq.s32 	%p5, %r5, 0;
	@%p5 bra 	$L__BB19_14;
	and.b32  	%r14, %r27, 7;
	setp.lt.u32 	%p6, %r5, 8;
	@%p6 bra 	$L__BB19_8;
	mad.lo.s32 	%r43, %r4, %r50, %r3;
	mul.wide.s32 	%rd30, %r43, 8;
	add.s64 	%rd31, %rd2, %rd30;
	ld.global.f64 	%fd66, [%rd31];
	mul.wide.u32 	%rd32, %r50, 8;
	add.s64 	%rd33, %rd1, %rd32;
	ld.global.f64 	%fd67, [%rd33];
	fma.rn.f64 	%fd68, %fd66, %fd67, %fd111;
	mul.wide.s32 	%rd34, %r4, 8;
	add.s64 	%rd35, %rd31, %rd34;
	ld.global.f64 	%fd69, [%rd35];
	ld.global.f64 	%fd70, [%rd33+8];
	fma.rn.f64 	%fd71, %fd69, %fd70, %fd68;
	add.s64 	%rd36, %rd35, %rd34;
	ld.global.f64 	%fd72, [%rd36];
	ld.global.f64 	%fd73, [%rd33+16];
	fma.rn.f64 	%fd74, %fd72, %fd73, %fd71;
	add.s64 	%rd37, %rd36, %rd34;
	ld.global.f64 	%fd75, [%rd37];
	ld.global.f64 	%fd76, [%rd33+24];
	fma.rn.f64 	%fd77, %fd75, %fd76, %fd74;
	add.s64 	%rd38, %rd37, %rd34;
	ld.global.f64 	%fd78, [%rd38];
	ld.global.f64 	%fd79, [%rd33+32];
	fma.rn.f64 	%fd80, %fd78, %fd79, %fd77;
	add.s64 	%rd39, %rd38, %rd34;
	ld.global.f64 	%fd81, [%rd39];
	ld.global.f64 	%fd82, [%rd33+40];
	fma.rn.f64 	%fd83, %fd81, %fd82, %fd80;
	add.s64 	%rd40, %rd39, %rd34;
	ld.global.f64 	%fd84, [%rd40];
	ld.global.f64 	%fd85, [%rd33+48];
	fma.rn.f64 	%fd86, %fd84, %fd85, %fd83;
	add.s64 	%rd41, %rd40, %rd34;
	ld.global.f64 	%fd87, [%rd41];
	ld.global.f64 	%fd88, [%rd33+56];
	fma.rn.f64 	%fd111, %fd87, %fd88, %fd86;
	add.s32 	%r50, %r50, 8;
$L__BB19_8:
	setp.eq.s32 	%p7, %r14, 0;
	@%p7 bra 	$L__BB19_14;
	and.b32  	%r17, %r27, 3;
	setp.lt.u32 	%p8, %r14, 4;
	@%p8 bra 	$L__BB19_11;
	mad.lo.s32 	%r44, %r4, %r50, %r3;
	mul.wide.s32 	%rd42, %r44, 8;
	add.s64 	%rd43, %rd2, %rd42;
	ld.global.f64 	%fd90, [%rd43];
	mul.wide.u32 	%rd44, %r50, 8;
	add.s64 	%rd45, %rd1, %rd44;
	ld.global.f64 	%fd91, [%rd45];
	fma.rn.f64 	%fd92, %fd90, %fd91, %fd111;
	mul.wide.s32 	%rd46, %r4, 8;
	add.s64 	%rd47, %rd43, %rd46;
	ld.global.f64 	%fd93, [%rd47];
	ld.global.f64 	%fd94, [%rd45+8];
	fma.rn.f64 	%fd95, %fd93, %fd94, %fd92;
	add.s64 	%rd48, %rd47, %rd46;
	ld.global.f64 	%fd96, [%rd48];
	ld.global.f64 	%fd97, [%rd45+16];
	fma.rn.f64 	%fd98, %fd96, %fd97, %fd95;
	add.s64 	%rd49, %rd48, %rd46;
	ld.global.f64 	%fd99, [%rd49];
	ld.global.f64 	%fd100, [%rd45+24];
	fma.rn.f64 	%fd111, %fd99, %fd100, %fd98;
	add.s32 	%r50, %r50, 4;
$L__BB19_11:
	setp.eq.s32 	%p9, %r17, 0;
	@%p9 bra 	$L__BB19_14;
	mul.wide.u32 	%rd50, %r50, 8;
	add.s64 	%rd58, %rd1, %rd50;
	mul.lo.s32 	%r45, %r30, %r29;
	mul.lo.s32 	%r21, %r45, %r28;
	mad.lo.s32 	%r46, %r21, %r50, %r1;
	add.s32 	%r53, %r46, %r2;
	neg.s32 	%r52, %r17;
$L__BB19_13:
	.pragma "nounroll";
	mul.wide.s32 	%rd51, %r53, 8;
	add.s64 	%rd52, %rd2, %rd51;
	ld.global.f64 	%fd101, [%rd52];
	ld.global.f64 	%fd102, [%rd58];
	fma.rn.f64 	%fd111, %fd101, %fd102, %fd111;
	add.s64 	%rd58, %rd58, 8;
	add.s32 	%r53, %r53, %r21;
	add.s32 	%r52, %r52, 1;
	setp.ne.s32 	%p10, %r52, 0;
	@%p10 bra 	$L__BB19_13;
$L__BB19_14:
	ld.param.u64 	%rd56, [_Z18accumulate_result2PdS_iiiiS__param_1];
	cvta.to.global.u64 	%rd53, %rd56;
	mul.wide.s32 	%rd54, %r3, 8;
	add.s64 	%rd55, %rd53, %rd54;
	st.global.f64 	[%rd55], %fd111;
$L__BB19_15:
	ret;

}


// ===== COMPILED SASS (sm_100) =====

	.target	sm_100

	.elftype	@"ET_EXEC"


//--------------------- .note.nv.tkinfo           --------------------------
	.section	.note.nv.tkinfo,"",@"SHT_NOTE"
	.sectionflags	@"SHF_NOTE_NV_TKINFO"
	.tkinfo
        /*0018*/ 	.word	0x00000002
        /*0030*/ 	.string	""
        /*0030*/ 	.string	"ptxas"
        /*0030*/ 	.string	"Cuda compilation tools, release 13.0, V13.0.88"
        /*0030*/ 	.string	"Build cuda_13.0.r13.0/compiler.36424714_0"
        /*0030*/ 	.string	"-arch sm_100 -m 64 "



//--------------------- .note.nv.cuinfo           --------------------------
	.section	.note.nv.cuinfo,"",@"SHT_NOTE"
	.sectionflags	@"SHF_NOTE_NV_CUINFO"
        /*0018*/ 	.short	0x0002
        /*001a*/ 	.short	0x0064
        /*001c*/ 	.short	0x0082
	.zero		2


//--------------------- .nv.info                  --------------------------
	.section	.nv.info,"",@"SHT_CUDA_INFO"
	.align	4


	//----- nvinfo : EIATTR_REGCOUNT
	.align		4
        /*0000*/ 	.byte	0x04, 0x2f
        /*0002*/ 	.short	(.L_2 - .L_1)
	.align		4
.L_1:
        /*0004*/ 	.word	index@(_Z8set_ZeroP6float2ii)
        /*0008*/ 	.word	0x00000008


	//----- nvinfo : EIATTR_FRAME_SIZE
	.align		4
.L_2:
        /*000c*/ 	.byte	0x04, 0x11
        /*000e*/ 	.short	(.L_4 - .L_3)
	.align		4
.L_3:
        /*0010*/ 	.word	index@(_Z8set_ZeroP6float2ii)
        /*0014*/ 	.word	0x00000000


	//----- nvinfo : EIATTR_REGCOUNT
	.align		4
.L_4:
        /*0018*/ 	.byte	0x04, 0x2f
        /*001a*/ 	.short	(.L_6 - .L_5)
	.align		4
.L_5:
        /*001c*/ 	.word	index@(_Z12initKernel_WP6float2miiiiPdS1_)
        /*0020*/ 	.word	0x00000010


	//----- nvinfo : EIATTR_FRAME_SIZE
	.align		4
.L_6:
        /*0024*/ 	.byte	0x04, 0x11
        /*0026*/ 	.short	(.L_8 - .L_7)
	.align		4
.L_7:
        /*0028*/ 	.word	index@(_Z12initKernel_WP6float2miiiiPdS1_)
        /*002c*/ 	.word	0x00000000


	//----- nvinfo : EIATTR_REGCOUNT
	.align		4
.L_8:
        /*0030*/ 	.byte	0x04, 0x2f
        /*0032*/ 	.short	(.L_10 - .L_9)
	.align		4
.L_9:
        /*0034*/ 	.word	index@(_Z17cal_atomORion_funP6float2PfPdiS2_S2_iii)
        /*0038*/ 	.word	0x0000001f


	//----- nvinfo : EIATTR_FRAME_SIZE
	.align		4
.L_10:
        /*003c*/ 	.byte	0x04, 0x11
        /*003e*/ 	.short	(.L_12 - .L_11)
	.align		4
.L_11:
        /*0040*/ 	.word	index@($__internal_4_$__cuda_sm20_div_rn_f64_full)
        /*0044*/ 	.word	0x00000000


	//----- nvinfo : EIATTR_FRAME_SIZE
	.align		4
.L_12:
        /*0048*/ 	.byte	0x04, 0x11
        /*004a*/ 	.short	(.L_14 - .L_13)
	.align		4
.L_13:
        /*004c*/ 	.word	index@(_Z17cal_atomORion_funP6float2PfPdiS2_S2_iii)
        /*0050*/ 	.word	0x00000000


	//----- nvinfo : EIATTR_REGCOUNT
	.align		4
.L_14:
        /*0054*/ 	.byte	0x04, 0x2f
        /*0056*/ 	.short	(.L_16 - .L_15)
	.align		4
.L_15:
        /*0058*/ 	.word	index@(_Z14cal_absorb_funP6float2PfS1_PdiS2_S2_iii)
        /*005c*/ 	.word	0x00000020


	//----- nvinfo : EIATTR_FRAME_SIZE
	.align		4
.L_16:
        /*0060*/ 	.byte	0x04, 0x11
        /*0062*/ 	.short	(.L_18 - .L_17)
	.align		4
.L_17:
        /*0064*/ 	.word	index@(_Z14cal_absorb_funP6float2PfS1_PdiS2_S2_iii)
        /*0068*/ 	.word	0x00000000


	//----- nvinfo : EIATTR_REGCOUNT
	.align		4
.L_18:
        /*006c*/ 	.byte	0x04, 0x2f
        /*006e*/ 	.short	(.L_20 - .L_19)
	.align		4
.L_19:
        /*0070*/ 	.word	index@(_Z13add_fun_absobP6float2S0_ii)
        /*0074*/ 	.word	0x0000000a


	//----- nvinfo : EIATTR_FRAME_SIZE
	.align		4
.L_20:
        /*0078*/ 	.byte	0x04, 0x11
        /*007a*/ 	.short	(.L_22 - .L_21)
	.align		4
.L_21:
        /*007c*/ 	.word	index@(_Z13add_fun_absobP6float2S0_ii)
        /*0080*/ 	.word	0x00000000


	//----- nvinfo : EIATTR_REGCOUNT
	.align		4
.L_22:
        /*0084*/ 	.byte	0x04, 0x2f
        /*0086*/ 	.short	(.L_24 - .L_23)
	.align		4
.L_23:
        /*0088*/ 	.word	index@(_Z18cal_atomAndion_funP6float2PfPdiS2_S2_iii)
        /*008c*/ 	.word	0x00000020


	//----- nvinfo : EIATTR_FRAME_SIZE
	.align		4
.L_24:
        /*0090*/ 	.byte	0x04, 0x11
        /*0092*/ 	.short	(.L_26 - .L_25)
	.align		4
.L_25:
        /*0094*/ 	.word	index@($__internal_3_$__cuda_sm20_div_rn_f64_full)
        /*0098*/ 	.word	0x00000000


	//----- nvinfo : EIATTR_FRAME_SIZE
	.align		4
.L_26:
        /*009c*/ 	.byte	0x04, 0x11
        /*009e*/ 	.short	(.L_28 - .L_27)
	.align		4
.L_27:
        /*00a0*/ 	.word	index@(_Z18cal_atomAndion_funP6float2PfPdiS2_S2_iii)
        /*00a4*/ 	.word	0x00000000


	//----- nvinfo : EIATTR_REGCOUNT
	.align		4
.L_28:
        /*00a8*/ 	.byte	0x04, 0x2f
        /*00aa*/ 	.short	(.L_30 - .L_29)
	.align		4
.L_29:
        /*00ac*/ 	.word	index@(_Z15cal_absorb_fun2P6float2PfS1_PdiS2_S2_iii)
        /*00b0*/ 	.word	0x00000020


	//----- nvinfo : EIATTR_FRAME_SIZE
	.align		4
.L_30:
        /*00b4*/ 	.byte	0x04, 0x11
        /*00b6*/ 	.short	(.L_32 - .L_31)
	.align		4
.L_31:
        /*00b8*/ 	.word	index@(_Z15cal_absorb_fun2P6float2PfS1_PdiS2_S2_iii)
        /*00bc*/ 	.word	0x00000000


	//----- nvinfo : EIATTR_REGCOUNT
	.align		4
.L_32:
        /*00c0*/ 	.byte	0x04, 0x2f
        /*00c2*/ 	.short	(.L_34 - .L_33)
	.align		4
.L_33:
        /*00c4*/ 	.word	index@(_Z16copy_result_to_pP6float2S0_iif)
        /*00c8*/ 	.word	0x0000000a


	//----- nvinfo : EIATTR_FRAME_SIZE
	.align		4
.L_34:
        /*00cc*/ 	.byte	0x04, 0x11
        /*00ce*/ 	.short	(.L_36 - .L_35)
	.align		4
.L_35:
        /*00d0*/ 	.word	index@(_Z16copy_result_to_pP6float2S0_iif)
        /*00d4*/ 	.word	0x00000000


	//----- nvinfo : EIATTR_REGCOUNT
	.align		4
.L_36:
        /*00d8*/ 	.byte	0x04, 0x2f
        /*00da*/ 	.short	(.L_38 - .L_37)
	.align		4
.L_37:
        /*00dc*/ 	.word	index@(_Z9ifftShiftP6float2miiii)
        /*00e0*/ 	.word	0x00000010


	//----- nvinfo : EIATTR_FRAME_SIZE
	.align		4
.L_38:
        /*00e4*/ 	.byte	0x04, 0x11
        /*00e6*/ 	.short	(.L_40 - .L_39)
	.align		4
.L_39:
        /*00e8*/ 	.word	index@(_Z9ifftShiftP6float2miiii)
        /*00ec*/ 	.word	0x00000000


	//----- nvinfo : EIATTR_REGCOUNT
	.align		4
.L_40:
        /*00f0*/ 	.byte	0x04, 0x2f
        /*00f2*/ 	.short	(.L_42 - .L_41)
	.align		4
.L_41:
        /*00f4*/ 	.word	index@(_Z19p_aperTrue_pointMulP6float2mPdiiii)
        /*00f8*/ 	.word	0x00000010


	//----- nvinfo : EIATTR_FRAME_SIZE
	.align		4
.L_42:
        /*00fc*/ 	.byte	0x04, 0x11
        /*00fe*/ 	.short	(.L_44 - .L_43)
	.align		4
.L_43:
        /*0100*/ 	.word	index@(_Z19p_aperTrue_pointMulP6float2mPdiiii)
        /*0104*/ 	.word	0x00000000


	//----- nvinfo : EIATTR_REGCOUNT
	.align		4
.L_44:
        /*0108*/ 	.byte	0x04, 0x2f
        /*010a*/ 	.short	(.L_46 - .L_45)
	.align		4
.L_45:
        /*010c*/ 	.word	index@(_Z6scalerP6float2miiii)
        /*0110*/ 	.word	0x00000014


	//----- nvinfo : EIATTR_FRAME_SIZE
	.align		4
.L_46:
        /*0114*/ 	.byte	0x04, 0x11
        /*0116*/ 	.short	(.L_48 - .L_47)
	.align		4
.L_47:
        /*0118*/ 	.word	index@($__internal_2_$__cuda_sm3x_div_rn_noftz_f32_slowpath)
        /*011c*/ 	.word	0x00000000


	//----- nvinfo : EIATTR_FRAME_SIZE
	.align		4
.L_48:
        /*0120*/ 	.byte	0x04, 0x11
        /*0122*/ 	.short	(.L_50 - .L_49)
	.align		4
.L_49:
        /*0124*/ 	.word	index@(_Z6scalerP6float2miiii)
        /*0128*/ 	.word	0x00000000


	//----- nvinfo : EIATTR_REGCOUNT
	.align		4
.L_50:
        /*012c*/ 	.byte	0x04, 0x2f
        /*012e*/ 	.short	(.L_52 - .L_51)
	.align		4
.L_51:
        /*0130*/ 	.word	index@(_Z11p_exp_sigmaP6float2miiiif)
        /*0134*/ 	.word	0x00000017


	//----- nvinfo : EIATTR_FRAME_SIZE
	.align		4
.L_52:
        /*0138*/ 	.byte	0x04, 0x11
        /*013a*/ 	.short	(.L_54 - .L_53)
	.align		4
.L_53:
        /*013c*/ 	.word	index@(_Z11p_exp_sigmaP6float2miiiif)
        /*0140*/ 	.word	0x00000000


	//----- nvinfo : EIATTR_REGCOUNT
	.align		4
.L_54:
        /*0144*/ 	.byte	0x04, 0x2f
        /*0146*/ 	.short	(.L_56 - .L_55)
	.align		4
.L_55:
        /*0148*/ 	.word	index@(_Z12w_p_pointMulP6float2S0_miiiiiiiiii)
        /*014c*/ 	.word	0x00000014


	//----- nvinfo : EIATTR_FRAME_SIZE
	.align		4
.L_56:
        /*0150*/ 	.byte	0x04, 0x11
        /*0152*/ 	.short	(.L_58 - .L_57)
	.align		4
.L_57:
        /*0154*/ 	.word	index@(_Z12w_p_pointMulP6float2S0_miiiiiiiiii)
        /*0158*/ 	.word	0x00000000


	//----- nvinfo : EIATTR_REGCOUNT
	.align		4
.L_58:
        /*015c*/ 	.byte	0x04, 0x2f
        /*015e*/ 	.short	(.L_60 - .L_59)
	.align		4
.L_59:
        /*0160*/ 	.word	index@(_Z17w_constM_pointMulP6float2mS0_iiii)
        /*0164*/ 	.word	0x0000000e


	//----- nvinfo : EIATTR_FRAME_SIZE
	.align		4
.L_60:
        /*0168*/ 	.byte	0x04, 0x11
        /*016a*/ 	.short	(.L_62 - .L_61)
	.align		4
.L_61:
        /*016c*/ 	.word	index@(_Z17w_constM_pointMulP6float2mS0_iiii)
        /*0170*/ 	.word	0x00000000


	//----- nvinfo : EIATTR_REGCOUNT
	.align		4
.L_62:
        /*0174*/ 	.byte	0x04, 0x2f
        /*0176*/ 	.short	(.L_64 - .L_63)
	.align		4
.L_63:
        /*0178*/ 	.word	index@(_Z11abs_w_finalP6float2Pdmmiiii)
        /*017c*/ 	.word	0x00000012


	//----- nvinfo : EIATTR_FRAME_SIZE
	.align		4
.L_64:
        /*0180*/ 	.byte	0x04, 0x11
        /*0182*/ 	.short	(.L_66 - .L_65)
	.align		4
.L_65:
        /*0184*/ 	.word	index@($__internal_1_$__cuda_sm20_sqrt_rn_f32_slowpath)
        /*0188*/ 	.word	0x00000000


	//----- nvinfo : EIATTR_FRAME_SIZE
	.align		4
.L_66:
        /*018c*/ 	.byte	0x04, 0x11
        /*018e*/ 	.short	(.L_68 - .L_67)
	.align		4
.L_67:
        /*0190*/ 	.word	index@(_Z11abs_w_finalP6float2Pdmmiiii)
        /*0194*/ 	.word	0x00000000


	//----- nvinfo : EIATTR_REGCOUNT
	.align		4
.L_68:
        /*0198*/ 	.byte	0x04, 0x2f
        /*019a*/ 	.short	(.L_70 - .L_69)
	.align		4
.L_69:
        /*019c*/ 	.word	index@(_Z15w_aper_pointMulPdS_miiii)
        /*01a0*/ 	.word	0x0000000e


	//----- nvinfo : EIATTR_FRAME_SIZE
	.align		4
.L_70:
        /*01a4*/ 	.byte	0x04, 0x11
        /*01a6*/ 	.short	(.L_72 - .L_71)
	.align		4
.L_71:
        /*01a8*/ 	.word	index@(_Z15w_aper_pointMulPdS_miiii)
        /*01ac*/ 	.word	0x00000000


	//----- nvinfo : EIATTR_REGCOUNT
	.align		4
.L_72:
        /*01b0*/ 	.byte	0x04, 0x2f
        /*01b2*/ 	.short	(.L_74 - .L_73)
	.align		4
.L_73:
        /*01b4*/ 	.word	index@(_Z15absw_and_aperpmP6float2PdS1_mmiiii)
        /*01b8*/ 	.word	0x00000014


	//----- nvinfo : EIATTR_FRAME_SIZE
	.align		4
.L_74:
        /*01bc*/ 	.byte	0x04, 0x11
        /*01be*/ 	.short	(.L_76 - .L_75)
	.align		4
.L_75:
        /*01c0*/ 	.word	index@($__internal_0_$__cuda_sm20_sqrt_rn_f32_slowpath)
        /*01c4*/ 	.word	0x00000000


	//----- nvinfo : EIATTR_FRAME_SIZE
	.align		4
.L_76:
        /*01c8*/ 	.byte	0x04, 0x11
        /*01ca*/ 	.short	(.L_78 - .L_77)
	.align		4
.L_77:
        /*01cc*/ 	.word	index@(_Z15absw_and_aperpmP6float2PdS1_mmiiii)
        /*01d0*/ 	.word	0x00000000


	//----- nvinfo : EIATTR_REGCOUNT
	.align		4
.L_78:
        /*01d4*/ 	.byte	0x04, 0x2f
        /*01d6*/ 	.short	(.L_80 - .L_79)
	.align		4
.L_79:
        /*01d8*/ 	.word	index@(_Z12sum_w_kernelPdmiiS_i)
        /*01dc*/ 	.word	0x0000000e


	//----- nvinfo : EIATTR_FRAME_SIZE
	.align		4
.L_80:
        /*01e0*/ 	.byte	0x04, 0x11
        /*01e2*/ 	.short	(.L_82 - .L_81)
	.align		4
.L_81:
        /*01e4*/ 	.word	index@(_Z12sum_w_kernelPdmiiS_i)
        /*01e8*/ 	.word	0x00000000


	//----- nvinfo : EIATTR_REGCOUNT
	.align		4
.L_82:
        /*01ec*/ 	.byte	0x04, 0x2f
        /*01ee*/ 	.short	(.L_84 - .L_83)
	.align		4
.L_83:
        /*01f0*/ 	.word	index@(_Z17accumulate_resultPdS_iiiS_)
        /*01f4*/ 	.word	0x00000020


	//----- nvinfo : EIATTR_FRAME_SIZE
	.align		4
.L_84:
        /*01f8*/ 	.byte	0x04, 0x11
        /*01fa*/ 	.short	(.L_86 - .L_85)
	.align		4
.L_85:
        /*01fc*/ 	.word	index@(_Z17accumulate_resultPdS_iiiS_)
        /*0200*/ 	.word	0x00000000


	//----- nvinfo : EIATTR_REGCOUNT
	.align		4
.L_86:
        /*0204*/ 	.byte	0x04, 0x2f
        /*0206*/ 	.short	(.L_88 - .L_87)
	.align		4
.L_87:
        /*0208*/ 	.word	index@(_Z18accumulate_result2PdS_iiiiS_)
        /*020c*/ 	.word	0x00000020


	//----- nvinfo : EIATTR_FRAME_SIZE
	.align		4
.L_88:
        /*0210*/ 	.byte	0x04, 0x11
        /*0212*/ 	.short	(.L_90 - .L_89)
	.align		4
.L_89:
        /*0214*/ 	.word	index@(_Z18accumulate_result2PdS_iiiiS_)
        /*0218*/ 	.word	0x00000000


	//----- nvinfo : EIATTR_MIN_STACK_SIZE
	.align		4
.L_90:
        /*021c*/ 	.byte	0x04, 0x12
        /*021e*/ 	.short	(.L_92 - .L_91)
	.align		4
.L_91:
        /*0220*/ 	.word	index@(_Z18accumulate_result2PdS_iiiiS_)
        /*0224*/ 	.word	0x00000000


	//----- nvinfo : EIATTR_MIN_STACK_SIZE
	.align		4
.L_92:
        /*0228*/ 	.byte	0x04, 0x12
        /*022a*/ 	.short	(.L_94 - .L_93)
	.align		4
.L_93:
        /*022c*/ 	.word	index@(_Z17accumulate_resultPdS_iiiS_)
        /*0230*/ 	.word	0x00000000


	//----- nvinfo : EIATTR_MIN_STACK_SIZE
	.align		4
.L_94:
        /*0234*/ 	.byte	0x04, 0x12
        /*0236*/ 	.short	(.L_96 - .L_95)
	.align		4
.L_95:
        /*0238*/ 	.word	index@(_Z12sum_w_kernelPdmiiS_i)
        /*023c*/ 	.word	0x00000000


	//----- nvinfo : EIATTR_MIN_STACK_SIZE
	.align		4
.L_96:
        /*0240*/ 	.byte	0x04, 0x12
        /*0242*/ 	.short	(.L_98 - .L_97)
	.align		4
.L_97:
        /*0244*/ 	.word	index@(_Z15absw_and_aperpmP6float2PdS1_mmiiii)
        /*0248*/ 	.word	0x00000000


	//----- nvinfo : EIATTR_MIN_STACK_SIZE
	.align		4
.L_98:
        /*024c*/ 	.byte	0x04, 0x12
        /*024e*/ 	.short	(.L_100 - .L_99)
	.align		4
.L_99:
        /*0250*/ 	.word	index@(_Z15w_aper_pointMulPdS_miiii)
        /*0254*/ 	.word	0x00000000


	//----- nvinfo : EIATTR_MIN_STACK_SIZE
	.align		4
.L_100:
        /*0258*/ 	.byte	0x04, 0x12
        /*025a*/ 	.short	(.L_102 - .L_101)
	.align		4
.L_101:
        /*025c*/ 	.word	index@(_Z11abs_w_finalP6float2Pdmmiiii)
        /*0260*/ 	.word	0x00000000


	//----- nvinfo : EIATTR_MIN_STACK_SIZE
	.align		4
.L_102:
        /*0264*/ 	.byte	0x04, 0x12
        /*0266*/ 	.short	(.L_104 - .L_103)
	.align		4
.L_103:
        /*0268*/ 	.word	index@(_Z17w_constM_pointMulP6float2mS0_iiii)
        /*026c*/ 	.word	0x00000000


	//----- nvinfo : EIATTR_MIN_STACK_SIZE
	.align		4
.L_104:
        /*0270*/ 	.byte	0x04, 0x12
        /*0272*/ 	.short	(.L_106 - .L_105)
	.align		4
.L_105:
        /*0274*/ 	.word	index@(_Z12w_p_pointMulP6float2S0_miiiiiiiiii)
        /*0278*/ 	.word	0x00000000


	//----- nvinfo : EIATTR_MIN_STACK_SIZE
	.align		4
.L_106:
        /*027c*/ 	.byte	0x04, 0x12
        /*027e*/ 	.short	(.L_108 - .L_107)
	.align		4
.L_107:
        /*0280*/ 	.word	index@(_Z11p_exp_sigmaP6float2miiiif)
        /*0284*/ 	.word	0x00000000


	//----- nvinfo : EIATTR_MIN_STACK_SIZE
	.align		4
.L_108:
        /*0288*/ 	.byte	0x04, 0x12
        /*028a*/ 	.short	(.L_110 - .L_109)
	.align		4
.L_109:
        /*028c*/ 	.word	index@(_Z6scalerP6float2miiii)
        /*0290*/ 	.word	0x00000000


	//----- nvinfo : EIATTR_MIN_STACK_SIZE
	.align		4
.L_110:
        /*0294*/ 	.byte	0x04, 0x12
        /*0296*/ 	.short	(.L_112 - .L_111)
	.align		4
.L_111:
        /*0298*/ 	.word	index@(_Z19p_aperTrue_pointMulP6float2mPdiiii)
        /*029c*/ 	.word	0x00000000


	//----- nvinfo : EIATTR_MIN_STACK_SIZE
	.align		4
.L_112:
        /*02a0*/ 	.byte	0x04, 0x12
        /*02a2*/ 	.short	(.L_114 - .L_113)
	.align		4
.L_113:
        /*02a4*/ 	.word	index@(_Z9ifftShiftP6float2miiii)
        /*02a8*/ 	.word	0x00000000


	//----- nvinfo : EIATTR_MIN_STACK_SIZE
	.align		4
.L_114:
        /*02ac*/ 	.byte	0x04, 0x12
        /*02ae*/ 	.short	(.L_116 - .L_115)
	.align		4
.L_115:
        /*02b0*/ 	.word	index@(_Z16copy_result_to_pP6float2S0_iif)
        /*02b4*/ 	.word	0x00000000


	//----- nvinfo : EIATTR_MIN_STACK_SIZE
	.align		4
.L_116:
        /*02b8*/ 	.byte	0x04, 0x12
        /*02ba*/ 	.short	(.L_118 - .L_117)
	.align		4
.L_117:
        /*02bc*/ 	.word	index@(_Z15cal_absorb_fun2P6float2PfS1_PdiS2_S2_iii)
        /*02c0*/ 	.word	0x00000000


	//----- nvinfo : EIATTR_MIN_STACK_SIZE
	.align		4
.L_118:
        /*02c4*/ 	.byte	0x04, 0x12
        /*02c6*/ 	.short	(.L_120 - .L_119)
	.align		4
.L_119:
        /*02c8*/ 	.word	index@(_Z18cal_atomAndion_funP6float2PfPdiS2_S2_iii)
        /*02cc*/ 	.word	0x00000000


	//----- nvinfo : EIATTR_MIN_STACK_SIZE
	.align		4
.L_120:
        /*02d0*/ 	.byte	0x04, 0x12
        /*02d2*/ 	.short	(.L_122 - .L_121)
	.align		4
.L_121:
        /*02d4*/ 	.word	index@(_Z13add_fun_absobP6float2S0_ii)
        /*02d8*/ 	.word	0x00000000


	//----- nvinfo : EIATTR_MIN_STACK_SIZE
	.align		4
.L_122:
        /*02dc*/ 	.byte	0x04, 0x12
        /*02de*/ 	.short	(.L_124 - .L_123)
	.align		4
.L_123:
        /*02e0*/ 	.word	index@(_Z14cal_absorb_funP6float2PfS1_PdiS2_S2_iii)
        /*02e4*/ 	.word	0x00000000


	//----- nvinfo : EIATTR_MIN_STACK_SIZE
	.align		4
.L_124:
        /*02e8*/ 	.byte	0x04, 0x12
        /*02ea*/ 	.short	(.L_126 - .L_125)
	.align		4
.L_125:
        /*02ec*/ 	.word	index@(_Z17cal_atomORion_funP6float2PfPdiS2_S2_iii)
        /*02f0*/ 	.word	0x00000000


	//----- nvinfo : EIATTR_MIN_STACK_SIZE
	.align		4
.L_126:
        /*02f4*/ 	.byte	0x04, 0x12
        /*02f6*/ 	.short	(.L_128 - .L_127)
	.align		4
.L_127:
        /*02f8*/ 	.word	index@(_Z12initKernel_WP6float2miiiiPdS1_)
        /*02fc*/ 	.word	0x00000000


	//----- nvinfo : EIATTR_MIN_STACK_SIZE
	.align		4
.L_128:
        /*0300*/ 	.byte	0x04, 0x12
        /*0302*/ 	.short	(.L_130 - .L_129)
	.align		4
.L_129:
        /*0304*/ 	.word	index@(_Z8set_ZeroP6float2ii)
        /*0308*/ 	.word	0x00000000
.L_130:


//--------------------- .nv.compat                --------------------------
	.section	.nv.compat,"",@"SHT_CUDA_COMPAT_INFO"
	.align	4
        /*0000*/ 	.byte	0x02, 0x09, 0x00, 0x00, 0x02, 0x02, 0x01, 0x00, 0x02, 0x05, 0x05, 0x00, 0x03, 0x07, 0x01, 0x01
        /*0010*/ 	.byte	0x02, 0x03, 0x00, 0x00, 0x02, 0x06, 0x01, 0x00, 0x04, 0x0b, 0x08, 0x00, 0x01, 0x00, 0x00, 0x00
        /*0020*/ 	.byte	0x00, 0x00, 0x00, 0x00


//--------------------- .nv.info._Z18accumulate_result2PdS_iiiiS_ --------------------------
	.section	.nv.info._Z18accumulate_result2PdS_iiiiS_,"",@"SHT_CUDA_INFO"
	.sectionflags	@""
	.align	4


	//----- nvinfo : EIATTR_CUDA_API_VERSION
	.align		4
        /*0000*/ 	.byte	0x04, 0x37
        /*0002*/ 	.short	(.L_132 - .L_131)
.L_131:
        /*0004*/ 	.word	0x00000082


	//----- nvinfo : EIATTR_KPARAM_INFO
	.align		4
.L_132:
        /*0008*/ 	.byte	0x04, 0x17
        /*000a*/ 	.short	(.L_134 - .L_133)
.L_133:
        /*000c*/ 	.word	0x00000000
        /*0010*/ 	.short	0x0006
        /*0012*/ 	.short	0x0020
        /*0014*/ 	.byte	0x00, 0xf5, 0x21, 0x00


	//----- nvinfo : EIATTR_KPARAM_INFO
	.align		4
.L_134:
        /*0018*/ 	.byte	0x04, 0x17
        /*001a*/ 	.short	(.L_136 - .L_135)
.L_135:
        /*001c*/ 	.word	0x00000000
        /*0020*/ 	.short	0x0005
        /*0022*/ 	.short	0x001c
        /*0024*/ 	.byte	0x00, 0xf0, 0x11, 0x00


	//----- nvinfo : EIATTR_KPARAM_INFO
	.align		4
.L_136:
        /*0028*/ 	.byte	0x04, 0x17
        /*002a*/ 	.short	(.L_138 - .L_137)
.L_137:
        /*002c*/ 	.word	0x00000000
        /*0030*/ 	.short	0x0004
        /*0032*/ 	.short	0x0018
        /*0034*/ 	.byte	0x00, 0xf0, 0x11, 0x00


	//----- nvinfo : EIATTR_KPARAM_INFO
	.align		4
.L_138:
        /*0038*/ 	.byte	0x04, 0x17
        /*003a*/ 	.short	(.L_140 - .L_139)
.L_139:
        /*003c*/ 	.word	0x00000000
        /*0040*/ 	.short	0x0003
        /*0042*/ 	.short	0x0014
        /*0044*/ 	.byte	0x00, 0xf0, 0x11, 0x00


	//----- nvinfo : EIATTR_KPARAM_INFO
	.align		4
.L_140:
        /*0048*/ 	.byte	0x04, 0x17
        /*004a*/ 	.short	(.L_142 - .L_141)
.L_141:
        /*004c*/ 	.word	0x00000000
        /*0050*/ 	.short	0x0002
        /*0052*/ 	.short	0x0010
        /*0054*/ 	.byte	0x00, 0xf0, 0x11, 0x00


	//----- nvinfo : EIATTR_KPARAM_INFO
	.align		4
.L_142:
        /*0058*/ 	.byte	0x04, 0x17
        /*005a*/ 	.short	(.L_144 - .L_143)
.L_143:
        /*005c*/ 	.word	0x00000000
        /*0060*/ 	.short	0x0001
        /*0062*/ 	.short	0x0008
        /*0064*/ 	.byte	0x00, 0xf5, 0x21, 0x00


	//----- nvinfo : EIATTR_KPARAM_INFO
	.align		4
.L_144:
        /*0068*/ 	.byte	0x04, 0x17
        /*006a*/ 	.short	(.L_146 - .L_145)
.L_145:
        /*006c*/ 	.word	0x00000000
        /*0070*/ 	.short	0x0000
        /*0072*/ 	.short	0x0000
        /*0074*/ 	.byte	0x00, 0xf5, 0x21, 0x00


	//----- nvinfo : EIATTR_SPARSE_MMA_MASK
	.align		4
.L_146:
        /*0078*/ 	.byte	0x03, 0x50
        /*007a*/ 	.short	0x0000


	//----- nvinfo : EIATTR_MAXREG_COUNT
	.align		4
        /*007c*/ 	.byte	0x03, 0x1b
        /*007e*/ 	.short	0x00ff


	//----- nvinfo : EIATTR_MERCURY_ISA_VERSION
	.align		4
        /*0080*/ 	.byte	0x03, 0x5f
        /*0082*/ 	.short	0x0101


	//----- nvinfo : EIATTR_VRC_CTA_INIT_COUNT
	.align		4
        /*0084*/ 	.byte	0x02, 0x4a
	.zero		1
	.zero		1


	//----- nvinfo : EIATTR_EXIT_INSTR_OFFSETS
	.align		4
        /*0088*/ 	.byte	0x04, 0x1c
        /*008a*/ 	.short	(.L_148 - .L_147)


	//   ....[0]....
.L_147:
        /*008c*/ 	.word	0x00000110


	//   ....[1]....
        /*0090*/ 	.word	0x00000d00


	//----- nvinfo : EIATTR_CBANK_PARAM_SIZE
	.align		4
.L_148:
        /*0094*/ 	.byte	0x03, 0x19
        /*0096*/ 	.short	0x0028


	//----- nvinfo : EIATTR_PARAM_CBANK
	.align		4
        /*0098*/ 	.byte	0x04, 0x0a
        /*009a*/ 	.short	(.L_150 - .L_149)
	.align		4
.L_149:
        /*009c*/ 	.word	index@(.nv.constant0._Z18accumulate_result2PdS_iiiiS_)
        /*00a0*/ 	.short	0x0380
        /*00a2*/ 	.short	0x0028


	//----- nvinfo : EIATTR_SW_WAR
	.align		4
.L_150:
        /*00a4*/ 	.byte	0x04, 0x36
        /*00a6*/ 	.short	(.L_152 - .L_151)
.L_151:
        /*00a8*/ 	.word	0x00000008
.L_152:


//--------------------- .nv.info._Z17accumulate_resultPdS_iiiS_ --------------------------
	.section	.nv.info._Z17accumulate_resultPdS_iiiS_,"",@"SHT_CUDA_INFO"
	.sectionflags	@""
	.align	4


	//----- nvinfo : EIATTR_CUDA_API_VERSION
	.align		4
        /*0000*/ 	.byte	0x04, 0x37
        /*0002*/ 	.short	(.L_154 - .L_153)
.L_153:
        /*0004*/ 	.word	0x00000082


	//----- nvinfo : EIATTR_KPARAM_INFO
	.align		4
.L_154:
        /*0008*/ 	.byte	0x04, 0x17
        /*000a*/ 	.short	(.L_156 - .L_155)
.L_155:
        /*000c*/ 	.word	0x00000000
        /*0010*/ 	.short	0x0005
        /*0012*/ 	.short	0x0020
        /*0014*/ 	.byte	0x00, 0xf5, 0x21, 0x00


	//----- nvinfo : EIATTR_KPARAM_INFO
	.align		4
.L_156:
        /*0018*/ 	.byte	0x04, 0x17
        /*001a*/ 	.short	(.L_158 - .L_157)
.L_157:
        /*001c*/ 	.word	0x00000000
        /*0020*/ 	.short	0x0004
        /*0022*/ 	.short	0x0018
        /*0024*/ 	.byte	0x00, 0xf0, 0x11, 0x00


	//----- nvinfo : EIATTR_KPARAM_INFO
	.align		4
.L_158:
        /*0028*/ 	.byte	0x04, 0x17
        /*002a*/ 	.short	(.L_160 - .L_159)
.L_159:
        /*002c*/ 	.word	0x00000000
        /*0030*/ 	.short	0x0003
        /*0032*/ 	.short	0x0014
        /*0034*/ 	.byte	0x00, 0xf0, 0x11, 0x00


	//----- nvinfo : EIATTR_KPARAM_INFO
	.align		4
.L_160:
        /*0038*/ 	.byte	0x04, 0x17
        /*003a*/ 	.short	(.L_162 - .L_161)
.L_161:
        /*003c*/ 	.word	0x00000000
        /*0040*/ 	.short	0x0002
        /*0042*/ 	.short	0x0010
        /*0044*/ 	.byte	0x00, 0xf0, 0x11, 0x00


	//----- nvinfo : EIATTR_KPARAM_INFO
	.align		4
.L_162:
        /*0048*/ 	.byte	0x04, 0x17
        /*004a*/ 	.short	(.L_164 - .L_163)
.L_163:
        /*004c*/ 	.word	0x00000000
        /*0050*/ 	.short	0x0001
        /*0052*/ 	.short	0x0008
        /*0054*/ 	.byte	0x00, 0xf5, 0x21, 0x00


	//----- nvinfo : EIATTR_KPARAM_INFO
	.align		4
.L_164:
        /*0058*/ 	.byte	0x04, 0x17
        /*005a*/ 	.short	(.L_166 - .L_165)
.L_165:
        /*005c*/ 	.word	0x00000000
        /*0060*/ 	.short	0x0000
        /*0062*/ 	.short	0x0000
        /*0064*/ 	.byte	0x00, 0xf5, 0x21, 0x00


	//----- nvinfo : EIATTR_SPARSE_MMA_MASK
	.align		4
.L_166:
        /*0068*/ 	.byte	0x03, 0x50
        /*006a*/ 	.short	0x0000


	//----- nvinfo : EIATTR_MAXREG_COUNT
	.align		4
        /*006c*/ 	.byte	0x03, 0x1b
        /*006e*/ 	.short	0x00ff


	//----- nvinfo : EIATTR_MERCURY_ISA_VERSION
	.align		4
        /*0070*/ 	.byte	0x03, 0x5f
        /*0072*/ 	.short	0x0101


	//----- nvinfo : EIATTR_VRC_CTA_INIT_COUNT
	.align		4
        /*0074*/ 	.byte	0x02, 0x4a
	.zero		1
	.zero		1


	//----- nvinfo : EIATTR_EXIT_INSTR_OFFSETS
	.align		4
        /*0078*/ 	.byte	0x04, 0x1c
        /*007a*/ 	.short	(.L_168 - .L_167)


	//   ....[0]....
.L_167:
        /*007c*/ 	.word	0x00000100


	//   ....[1]....
        /*0080*/ 	.word	0x00000cb0


	//----- nvinfo : EIATTR_CBANK_PARAM_SIZE
	.align		4
.L_168:
        /*0084*/ 	.byte	0x03, 0x19
        /*0086*/ 	.short	0x0028


	//----- nvinfo : EIATTR_PARAM_CBANK
	.align		4
        /*0088*/ 	.byte	0x04, 0x0a
        /*008a*/ 	.short	(.L_170 - .L_169)
	.align		4
.L_169:
        /*008c*/ 	.word	index@(.nv.constant0._Z17accumulate_resultPdS_iiiS_)
        /*0090*/ 	.short	0x0380
        /*0092*/ 	.short	0x0028


	//----- nvinfo : EIATTR_SW_WAR
	.align		4
.L_170:
        /*0094*/ 	.byte	0x04, 0x36
        /*0096*/ 	.short	(.L_172 - .L_171)
.L_171:
        /*0098*/ 	.word	0x00000008
.L_172:


//--------------------- .nv.info._Z12sum_w_kernelPdmiiS_i --------------------------
	.section	.nv.info._Z12sum_w_kernelPdmiiS_i,"",@"SHT_CUDA_INFO"
	.sectionflags	@""
	.align	4


	//----- nvinfo : EIATTR_CUDA_API_VERSION
	.align		4
        /*0000*/ 	.byte	0x04, 0x37
        /*0002*/ 	.short	(.L_174 - .L_173)
.L_173:
        /*0004*/ 	.word	0x00000082


	//----- nvinfo : EIATTR_KPARAM_INFO
	.align		4
.L_174:
        /*0008*/ 	.byte	0x04, 0x17
        /*000a*/ 	.short	(.L_176 - .L_175)
.L_175:
        /*000c*/ 	.word	0x00000000
        /*0010*/ 	.short	0x0005
        /*0012*/ 	.short	0x0020
        /*0014*/ 	.byte	0x00, 0xf0, 0x11, 0x00


	//----- nvinfo : EIATTR_KPARAM_INFO
	.align		4
.L_176:
        /*0018*/ 	.byte	0x04, 0x17
        /*001a*/ 	.short	(.L_178 - .L_177)
.L_177:
        /*001c*/ 	.word	0x00000000
        /*0020*/ 	.short	0x0004
        /*0022*/ 	.short	0x0018
        /*0024*/ 	.byte	0x00, 0xf5, 0x21, 0x00


	//----- nvinfo : EIATTR_KPARAM_INFO
	.align		4
.L_178:
        /*0028*/ 	.byte	0x04, 0x17
        /*002a*/ 	.short	(.L_180 - .L_179)
.L_179:
        /*002c*/ 	.word	0x00000000
        /*0030*/ 	.short	0x0003
        /*0032*/ 	.short	0x0014
        /*0034*/ 	.byte	0x00, 0xf0, 0x11, 0x00


	//----- nvinfo : EIATTR_KPARAM_INFO
	.align		4
.L_180:
        /*0038*/ 	.byte	0x04, 0x17
        /*003a*/ 	.short	(.L_182 - .L_181)
.L_181:
        /*003c*/ 	.word	0x00000000
        /*0040*/ 	.short	0x0002
        /*0042*/ 	.short	0x0010
        /*0044*/ 	.byte	0x00, 0xf0, 0x11, 0x00


	//----- nvinfo : EIATTR_KPARAM_INFO
	.align		4
.L_182:
        /*0048*/ 	.byte	0x04, 0x17
        /*004a*/ 	.short	(.L_184 - .L_183)
.L_183:
        /*004c*/ 	.word	0x00000000
        /*0050*/ 	.short	0x0001
        /*0052*/ 	.short	0x0008
        /*0054*/ 	.byte	0x00, 0xf0, 0x21, 0x00


	//----- nvinfo : EIATTR_KPARAM_INFO
	.align		4
.L_184:
        /*0058*/ 	.byte	0x04, 0x17
        /*005a*/ 	.short	(.L_186 - .L_185)
.L_185:
        /*005c*/ 	.word	0x00000000
        /*0060*/ 	.short	0x0000
        /*0062*/ 	.short	0x0000
        /*0064*/ 	.byte	0x00, 0xf5, 0x21, 0x00


	//----- nvinfo : EIATTR_SPARSE_MMA_MASK
	.align		4
.L_186:
        /*0068*/ 	.byte	0x03, 0x50
        /*006a*/ 	.short	0x0000


	//----- nvinfo : EIATTR_MAXREG_COUNT
	.align		4
        /*006c*/ 	.byte	0x03, 0x1b
        /*006e*/ 	.short	0x00ff


	//----- nvinfo : EIATTR_MERCURY_ISA_VERSION
	.align		4
        /*0070*/ 	.byte	0x03, 0x5f
        /*0072*/ 	.short	0x0101


	//----- nvinfo : EIATTR_VRC_CTA_INIT_COUNT
	.align		4
        /*0074*/ 	.byte	0x02, 0x4a
	.zero		1
	.zero		1


	//----- nvinfo : EIATTR_EXIT_INSTR_OFFSETS
	.align		4
        /*0078*/ 	.byte	0x04, 0x1c
        /*007a*/ 	.short	(.L_188 - .L_187)


	//   ....[0]....
.L_187:
        /*007c*/ 	.word	0x00000270


	//   ....[1]....
        /*0080*/ 	.word	0x00000440


	//   ....[2]....
        /*0084*/ 	.word	0x00000490


	//----- nvinfo : EIATTR_CRS_STACK_SIZE
	.align		4
.L_188:
        /*0088*/ 	.byte	0x04, 0x1e
        /*008a*/ 	.short	(.L_190 - .L_189)
.L_189:
        /*008c*/ 	.word	0x00000000


	//----- nvinfo : EIATTR_CBANK_PARAM_SIZE
	.align		4
.L_190:
        /*0090*/ 	.byte	0x03, 0x19
        /*0092*/ 	.short	0x0024


	//----- nvinfo : EIATTR_PARAM_CBANK
	.align		4
        /*0094*/ 	.byte	0x04, 0x0a
        /*0096*/ 	.short	(.L_192 - .L_191)
	.align		4
.L_191:
        /*0098*/ 	.word	index@(.nv.constant0._Z12sum_w_kernelPdmiiS_i)
        /*009c*/ 	.short	0x0380
        /*009e*/ 	.short	0x0024


	//----- nvinfo : EIATTR_SW_WAR
	.align		4
.L_192:
        /*00a0*/ 	.byte	0x04, 0x36
        /*00a2*/ 	.short	(.L_194 - .L_193)
.L_193:
        /*00a4*/ 	.word	0x00000008
.L_194:


//--------------------- .nv.info._Z15absw_and_aperpmP6float2PdS1_mmiiii --------------------------
	.section	.nv.info._Z15absw_and_aperpmP6float2PdS1_mmiiii,"",@"SHT_CUDA_INFO"
	.sectionflags	@""
	.align	4


	//----- nvinfo : EIATTR_CUDA_API_VERSION
	.align		4
        /*0000*/ 	.byte	0x04, 0x37
        /*0002*/ 	.short	(.L_196 - .L_195)
.L_195:
        /*0004*/ 	.word	0x00000082


	//----- nvinfo : EIATTR_KPARAM_INFO
	.align		4
.L_196:
        /*0008*/ 	.byte	0x04, 0x17
        /*000a*/ 	.short	(.L_198 - .L_197)
.L_197:
        /*000c*/ 	.word	0x00000000
        /*0010*/ 	.short	0x0008
        /*0012*/ 	.short	0x0034
        /*0014*/ 	.byte	0x00, 0xf0, 0x11, 0x00


	//----- nvinfo : EIATTR_KPARAM_INFO
	.align		4
.L_198:
        /*0018*/ 	.byte	0x04, 0x17
        /*001a*/ 	.short	(.L_200 - .L_199)
.L_199:
        /*001c*/ 	.word	0x00000000
        /*0020*/ 	.short	0x0007
        /*0022*/ 	.short	0x0030
        /*0024*/ 	.byte	0x00, 0xf0, 0x11, 0x00


	//----- nvinfo : EIATTR_KPARAM_INFO
	.align		4
.L_200:
        /*0028*/ 	.byte	0x04, 0x17
        /*002a*/ 	.short	(.L_202 - .L_201)
.L_201:
        /*002c*/ 	.word	0x00000000
        /*0030*/ 	.short	0x0006
        /*0032*/ 	.short	0x002c
        /*0034*/ 	.byte	0x00, 0xf0, 0x11, 0x00


	//----- nvinfo : EIATTR_KPARAM_INFO
	.align		4
.L_202:
        /*0038*/ 	.byte	0x04, 0x17
        /*003a*/ 	.short	(.L_204 - .L_203)
.L_203:
        /*003c*/ 	.word	0x00000000
        /*0040*/ 	.short	0x0005
        /*0042*/ 	.short	0x0028
        /*0044*/ 	.byte	0x00, 0xf0, 0x11, 0x00


	//----- nvinfo : EIATTR_KPARAM_INFO
	.align		4
.L_204:
        /*0048*/ 	.byte	0x04, 0x17
        /*004a*/ 	.short	(.L_206 - .L_205)
.L_205:
        /*004c*/ 	.word	0x00000000
        /*0050*/ 	.short	0x0004
        /*0052*/ 	.short	0x0020
        /*0054*/ 	.byte	0x00, 0xf0, 0x21, 0x00


	//----- nvinfo : EIATTR_KPARAM_INFO
	.align		4
.L_206:
        /*0058*/ 	.byte	0x04, 0x17
        /*005a*/ 	.short	(.L_208 - .L_207)
.L_207:
        /*005c*/ 	.word	0x00000000
        /*0060*/ 	.short	0x0003
        /*0062*/ 	.short	0x0018
        /*0064*/ 	.byte	0x00, 0xf0, 0x21, 0x00


	//----- nvinfo : EIATTR_KPARAM_INFO
	.align		4
.L_208:
        /*0068*/ 	.byte	0x04, 0x17
        /*006a*/ 	.short	(.L_210 - .L_209)
.L_209:
        /*006c*/ 	.word	0x00000000
        /*0070*/ 	.short	0x0002
        /*0072*/ 	.short	0x0010
        /*0074*/ 	.byte	0x00, 0xf5, 0x21, 0x00


	//----- nvinfo : EIATTR_KPARAM_INFO
	.align		4
.L_210:
        /*0078*/ 	.byte	0x04, 0x17
        /*007a*/ 	.short	(.L_212 - .L_211)
.L_211:
        /*007c*/ 	.word	0x00000000
        /*0080*/ 	.short	0x0001
        /*0082*/ 	.short	0x0008
        /*0084*/ 	.byte	0x00, 0xf5, 0x21, 0x00


	//----- nvinfo : EIATTR_KPARAM_INFO
	.align		4
.L_212:
        /*0088*/ 	.byte	0x04, 0x17
        /*008a*/ 	.short	(.L_214 - .L_213)
.L_213:
        /*008c*/ 	.word	0x00000000
        /*0090*/ 	.short	0x0000
        /*0092*/ 	.short	0x0000
        /*0094*/ 	.byte	0x00, 0xf5, 0x21, 0x00


	//----- nvinfo : EIATTR_SPARSE_MMA_MASK
	.align		4
.L_214:
        /*0098*/ 	.byte	0x03, 0x50
        /*009a*/ 	.short	0x0000


	//----- nvinfo : EIATTR_MAXREG_COUNT
	.align		4
        /*009c*/ 	.byte	0x03, 0x1b
        /*009e*/ 	.short	0x00ff


	//----- nvinfo : EIATTR_MERCURY_ISA_VERSION
	.align		4
        /*00a0*/ 	.byte	0x03, 0x5f
        /*00a2*/ 	.short	0x0101


	//----- nvinfo : EIATTR_VRC_CTA_INIT_COUNT
	.align		4
        /*00a4*/ 	.byte	0x02, 0x4a
	.zero		1
	.zero		1


	//----- nvinfo : EIATTR_EXIT_INSTR_OFFSETS
	.align		4
        /*00a8*/ 	.byte	0x04, 0x1c
        /*00aa*/ 	.short	(.L_216 - .L_215)


	//   ....[0]....
.L_215:
        /*00ac*/ 	.word	0x000003d0


	//   ....[1]....
        /*00b0*/ 	.word	0x00000510


	//   ....[2]....
        /*00b4*/ 	.word	0x00000c80


	//----- nvinfo : EIATTR_CRS_STACK_SIZE
	.align		4
.L_216:
        /*00b8*/ 	.byte	0x04, 0x1e
        /*00ba*/ 	.short	(.L_218 - .L_217)
.L_217:
        /*00bc*/ 	.word	0x00000000


	//----- nvinfo : EIATTR_CBANK_PARAM_SIZE
	.align		4
.L_218:
        /*00c0*/ 	.byte	0x03, 0x19
        /*00c2*/ 	.short	0x0038


	//----- nvinfo : EIATTR_PARAM_CBANK
	.align		4
        /*00c4*/ 	.byte	0x04, 0x0a
        /*00c6*/ 	.short	(.L_220 - .L_219)
	.align		4
.L_219:
        /*00c8*/ 	.word	index@(.nv.constant0._Z15absw_and_aperpmP6float2PdS1_mmiiii)
        /*00cc*/ 	.short	0x0380
        /*00ce*/ 	.short	0x0038


	//----- nvinfo : EIATTR_SW_WAR
	.align		4
.L_220:
        /*00d0*/ 	.byte	0x04, 0x36
        /*00d2*/ 	.short	(.L_222 - .L_221)
.L_221:
        /*00d4*/ 	.word	0x00000008
.L_222:


//--------------------- .nv.info._Z15w_aper_pointMulPdS_miiii --------------------------
	.section	.nv.info._Z15w_aper_pointMulPdS_miiii,"",@"SHT_CUDA_INFO"
	.sectionflags	@""
	.align	4


	//----- nvinfo : EIATTR_CUDA_API_VERSION
	.align		4
        /*0000*/ 	.byte	0x04, 0x37
        /*0002*/ 	.short	(.L_224 - .L_223)
.L_223:
        /*0004*/ 	.word	0x00000082


	//----- nvinfo : EIATTR_KPARAM_INFO
	.align		4
.L_224:
        /*0008*/ 	.byte	0x04, 0x17
        /*000a*/ 	.short	(.L_226 - .L_225)
.L_225:
        /*000c*/ 	.word	0x00000000
        /*0010*/ 	.short	0x0006
        /*0012*/ 	.short	0x0024
        /*0014*/ 	.byte	0x00, 0xf0, 0x11, 0x00


	//----- nvinfo : EIATTR_KPARAM_INFO
	.align		4
.L_226:
        /*0018*/ 	.byte	0x04, 0x17
        /*001a*/ 	.short	(.L_228 - .L_227)
.L_227:
        /*001c*/ 	.word	0x00000000
        /*0020*/ 	.short	0x0005
        /*0022*/ 	.short	0x0020
        /*0024*/ 	.byte	0x00, 0xf0, 0x11, 0x00


	//----- nvinfo : EIATTR_KPARAM_INFO
	.align		4
.L_228:
        /*0028*/ 	.byte	0x04, 0x17
        /*002a*/ 	.short	(.L_230 - .L_229)
.L_229:
        /*002c*/ 	.word	0x00000000
        /*0030*/ 	.short	0x0004
        /*0032*/ 	.short	0x001c
        /*0034*/ 	.byte	0x00, 0xf0, 0x11, 0x00


	//----- nvinfo : EIATTR_KPARAM_INFO
	.align		4
.L_230:
        /*0038*/ 	.byte	0x04, 0x17
        /*003a*/ 	.short	(.L_232 - .L_231)
.L_231:
        /*003c*/ 	.word	0x00000000
        /*0040*/ 	.short	0x0003
        /*0042*/ 	.short	0x0018
        /*0044*/ 	.byte	0x00, 0xf0, 0x11, 0x00


	//----- nvinfo : EIATTR_KPARAM_INFO
	.align		4
.L_232:
        /*0048*/ 	.byte	0x04, 0x17
        /*004a*/ 	.short	(.L_234 - .L_233)
.L_233:
        /*004c*/ 	.word	0x00000000
        /*0050*/ 	.short	0x0002
        /*0052*/ 	.short	0x0010
        /*0054*/ 	.byte	0x00, 0xf0, 0x21, 0x00


	//----- nvinfo : EIATTR_KPARAM_INFO
	.align		4
.L_234:
        /*0058*/ 	.byte	0x04, 0x17
        /*005a*/ 	.short	(.L_236 - .L_235)
.L_235:
        /*005c*/ 	.word	0x00000000
        /*0060*/ 	.short	0x0001
        /*0062*/ 	.short	0x0008
        /*0064*/ 	.byte	0x00, 0xf5, 0x21, 0x00


	//----- nvinfo : EIATTR_KPARAM_INFO
	.align		4
.L_236:
        /*0068*/ 	.byte	0x04, 0x17
        /*006a*/ 	.short	(.L_238 - .L_237)
.L_237:
        /*006c*/ 	.word	0x00000000
        /*0070*/ 	.short	0x0000
        /*0072*/ 	.short	0x0000
        /*0074*/ 	.byte	0x00, 0xf5, 0x21, 0x00


	//----- nvinfo : EIATTR_SPARSE_MMA_MASK
	.align		4
.L_238:
        /*0078*/ 	.byte	0x03, 0x50
        /*007a*/ 	.short	0x0000


	//----- nvinfo : EIATTR_MAXREG_COUNT
	.align		4
        /*007c*/ 	.byte	0x03, 0x1b
        /*007e*/ 	.short	0x00ff


	//----- nvinfo : EIATTR_MERCURY_ISA_VERSION
	.align		4
        /*0080*/ 	.byte	0x03, 0x5f
        /*0082*/ 	.short	0x0101


	//----- nvinfo : EIATTR_VRC_CTA_INIT_COUNT
	.align		4
        /*0084*/ 	.byte	0x02, 0x4a
	.zero		1
	.zero		1


	//----- nvinfo : EIATTR_EXIT_INSTR_OFFSETS
	.align		4
        /*0088*/ 	.byte	0x04, 0x1c
        /*008a*/ 	.short	(.L_240 - .L_239)


	//   ....[0]....
.L_239:
        /*008c*/ 	.word	0x000003d0


	//   ....[1]....
        /*0090*/ 	.word	0x000004c0


	//   ....[2]....
        /*0094*/ 	.word	0x000005d0


	//----- nvinfo : EIATTR_CBANK_PARAM_SIZE
	.align		4
.L_240:
        /*0098*/ 	.byte	0x03, 0x19
        /*009a*/ 	.short	0x0028


	//----- nvinfo : EIATTR_PARAM_CBANK
	.align		4
        /*009c*/ 	.byte	0x04, 0x0a
        /*009e*/ 	.short	(.L_242 - .L_241)
	.align		4
.L_241:
        /*00a0*/ 	.word	index@(.nv.constant0._Z15w_aper_pointMulPdS_miiii)
        /*00a4*/ 	.short	0x0380
        /*00a6*/ 	.short	0x0028


	//----- nvinfo : EIATTR_SW_WAR
	.align		4
.L_242:
        /*00a8*/ 	.byte	0x04, 0x36
        /*00aa*/ 	.short	(.L_244 - .L_243)
.L_243:
        /*00ac*/ 	.word	0x00000008
.L_244:


//--------------------- .nv.info._Z11abs_w_finalP6float2Pdmmiiii --------------------------
	.section	.nv.info._Z11abs_w_finalP6float2Pdmmiiii,"",@"SHT_CUDA_INFO"
	.sectionflags	@""
	.align	4


	//----- nvinfo : EIATTR_CUDA_API_VERSION
	.align		4
        /*0000*/ 	.byte	0x04, 0x37
        /*0002*/ 	.short	(.L_246 - .L_245)
.L_245:
        /*0004*/ 	.word	0x00000082


	//----- nvinfo : EIATTR_KPARAM_INFO
	.align		4
.L_246:
        /*0008*/ 	.byte	0x04, 0x17
        /*000a*/ 	.short	(.L_248 - .L_247)
.L_247:
        /*000c*/ 	.word	0x00000000
        /*0010*/ 	.short	0x0007
        /*0012*/ 	.short	0x002c
        /*0014*/ 	.byte	0x00, 0xf0, 0x11, 0x00


	//----- nvinfo : EIATTR_KPARAM_INFO
	.align		4
.L_248:
        /*0018*/ 	.byte	0x04, 0x17
        /*001a*/ 	.short	(.L_250 - .L_249)
.L_249:
        /*001c*/ 	.word	0x00000000
        /*0020*/ 	.short	0x0006
        /*0022*/ 	.short	0x0028
        /*0024*/ 	.byte	0x00, 0xf0, 0x11, 0x00


	//----- nvinfo : EIATTR_KPARAM_INFO
	.align		4
.L_250:
        /*0028*/ 	.byte	0x04, 0x17
        /*002a*/ 	.short	(.L_252 - .L_251)
.L_251:
        /*002c*/ 	.word	0x00000000
        /*0030*/ 	.short	0x0005
        /*0032*/ 	.short	0x0024
        /*0034*/ 	.byte	0x00, 0xf0, 0x11, 0x00


	//----- nvinfo : EIATTR_KPARAM_INFO
	.align		4
.L_252:
        /*0038*/ 	.byte	0x04, 0x17
        /*003a*/ 	.short	(.L_254 - .L_253)
.L_253:
        /*003c*/ 	.word	0x00000000
        /*0040*/ 	.short	0x0004
        /*0042*/ 	.short	0x0020
        /*0044*/ 	.byte	0x00, 0xf0, 0x11, 0x00


	//----- nvinfo : EIATTR_KPARAM_INFO
	.align		4
.L_254:
        /*0048*/ 	.byte	0x04, 0x17
        /*004a*/ 	.short	(.L_256 - .L_255)
.L_255:
        /*004c*/ 	.word	0x00000000
        /*0050*/ 	.short	0x0003
        /*0052*/ 	.short	0x0018
        /*0054*/ 	.byte	0x00, 0xf0, 0x21, 0x00


	//----- nvinfo : EIATTR_KPARAM_INFO
	.align		4
.L_256:
        /*0058*/ 	.byte	0x04, 0x17
        /*005a*/ 	.short	(.L_258 - .L_257)
.L_257:
        /*005c*/ 	.word	0x00000000
        /*0060*/ 	.short	0x0002
        /*0062*/ 	.short	0x0010
        /*0064*/ 	.byte	0x00, 0xf0, 0x21, 0x00


	//----- nvinfo : EIATTR_KPARAM_INFO
	.align		4
.L_258:
        /*0068*/ 	.byte	0x04, 0x17
        /*006a*/ 	.short	(.L_260 - .L_259)
.L_259:
        /*006c*/ 	.word	0x00000000
        /*0070*/ 	.short	0x0001
        /*0072*/ 	.short	0x0008
        /*0074*/ 	.byte	0x00, 0xf5, 0x21, 0x00


	//----- nvinfo : EIATTR_KPARAM_INFO
	.align		4
.L_260:
        /*0078*/ 	.byte	0x04, 0x17
        /*007a*/ 	.short	(.L_262 - .L_261)
.L_261:
        /*007c*/ 	.word	0x00000000
        /*0080*/ 	.short	0x0000
        /*0082*/ 	.short	0x0000
        /*0084*/ 	.byte	0x00, 0xf5, 0x21, 0x00


	//----- nvinfo : EIATTR_SPARSE_MMA_MASK
	.align		4
.L_262:
        /*0088*/ 	.byte	0x03, 0x50
        /*008a*/ 	.short	0x0000


	//----- nvinfo : EIATTR_MAXREG_COUNT
	.align		4
        /*008c*/ 	.byte	0x03, 0x1b
        /*008e*/ 	.short	0x00ff


	//----- nvinfo : EIATTR_MERCURY_ISA_VERSION
	.align		4
        /*0090*/ 	.byte	0x03, 0x5f
        /*0092*/ 	.short	0x0101


	//----- nvinfo : EIATTR_VRC_CTA_INIT_COUNT
	.align		4
        /*0094*/ 	.byte	0x02, 0x4a
	.zero		1
	.zero		1


	//----- nvinfo : EIATTR_EXIT_INSTR_OFFSETS
	.align		4
        /*0098*/ 	.byte	0x04, 0x1c
        /*009a*/ 	.short	(.L_264 - .L_263)


	//   ....[0]....
.L_263:
        /*009c*/ 	.word	0x000003d0


	//   ....[1]....
        /*00a0*/ 	.word	0x00000500


	//   ....[2]....
        /*00a4*/ 	.word	0x00000c40


	//----- nvinfo : EIATTR_CRS_STACK_SIZE
	.align		4
.L_264:
        /*00a8*/ 	.byte	0x04, 0x1e
        /*00aa*/ 	.short	(.L_266 - .L_265)
.L_265:
        /*00ac*/ 	.word	0x00000000


	//----- nvinfo : EIATTR_CBANK_PARAM_SIZE
	.align		4
.L_266:
        /*00b0*/ 	.byte	0x03, 0x19
        /*00b2*/ 	.short	0x0030


	//----- nvinfo : EIATTR_PARAM_CBANK
	.align		4
        /*00b4*/ 	.byte	0x04, 0x0a
        /*00b6*/ 	.short	(.L_268 - .L_267)
	.align		4
.L_267:
        /*00b8*/ 	.word	index@(.nv.constant0._Z11abs_w_finalP6float2Pdmmiiii)
        /*00bc*/ 	.short	0x0380
        /*00be*/ 	.short	0x0030


	//----- nvinfo : EIATTR_SW_WAR
	.align		4
.L_268:
        /*00c0*/ 	.byte	0x04, 0x36
        /*00c2*/ 	.short	(.L_270 - .L_269)
.L_269:
        /*00c4*/ 	.word	0x00000008
.L_270:


//--------------------- .nv.info._Z17w_constM_pointMulP6float2mS0_iiii --------------------------
	.section	.nv.info._Z17w_constM_pointMulP6float2mS0_iiii,"",@"SHT_CUDA_INFO"
	.sectionflags	@""
	.align	4


	//----- nvinfo : EIATTR_CUDA_API_VERSION
	.align		4
        /*0000*/ 	.byte	0x04, 0x37
        /*0002*/ 	.short	(.L_272 - .L_271)
.L_271:
        /*0004*/ 	.word	0x00000082


	//----- nvinfo : EIATTR_KPARAM_INFO
	.align		4
.L_272:
        /*0008*/ 	.byte	0x04, 0x17
        /*000a*/ 	.short	(.L_274 - .L_273)
.L_273:
        /*000c*/ 	.word	0x00000000
        /*0010*/ 	.short	0x0006
        /*0012*/ 	.short	0x0024
        /*0014*/ 	.byte	0x00, 0xf0, 0x11, 0x00


	//----- nvinfo : EIATTR_KPARAM_INFO
	.align		4
.L_274:
        /*0018*/ 	.byte	0x04, 0x17
        /*001a*/ 	.short	(.L_276 - .L_275)
.L_275:
        /*001c*/ 	.word	0x00000000
        /*0020*/ 	.short	0x0005
        /*0022*/ 	.short	0x0020
        /*0024*/ 	.byte	0x00, 0xf0, 0x11, 0x00


	//----- nvinfo : EIATTR_KPARAM_INFO
	.align		4
.L_276:
        /*0028*/ 	.byte	0x04, 0x17
        /*002a*/ 	.short	(.L_278 - .L_277)
.L_277:
        /*002c*/ 	.word	0x00000000
        /*0030*/ 	.short	0x0004
        /*0032*/ 	.short	0x001c
        /*0034*/ 	.byte	0x00, 0xf0, 0x11, 0x00


	//----- nvinfo : EIATTR_KPARAM_INFO
	.align		4
.L_278:
        /*0038*/ 	.byte	0x04, 0x17
        /*003a*/ 	.short	(.L_280 - .L_279)
.L_279:
        /*003c*/ 	.word	0x00000000
        /*0040*/ 	.short	0x0003
        /*0042*/ 	.short	0x0018
        /*0044*/ 	.byte	0x00, 0xf0, 0x11, 0x00


	//----- nvinfo : EIATTR_KPARAM_INFO
	.align		4
.L_280:
        /*0048*/ 	.byte	0x04, 0x17
        /*004a*/ 	.short	(.L_282 - .L_281)
.L_281:
        /*004c*/ 	.word	0x00000000
        /*0050*/ 	.short	0x0002
        /*0052*/ 	.short	0x0010
        /*0054*/ 	.byte	0x00, 0xf5, 0x21, 0x00


	//----- nvinfo : EIATTR_KPARAM_INFO
	.align		4
.L_282:
        /*0058*/ 	.byte	0x04, 0x17
        /*005a*/ 	.short	(.L_284 - .L_283)
.L_283:
        /*005c*/ 	.word	0x00000000
        /*0060*/ 	.short	0x0001
        /*0062*/ 	.short	0x0008
        /*0064*/ 	.byte	0x00, 0xf0, 0x21, 0x00


	//----- nvinfo : EIATTR_KPARAM_INFO
	.align		4
.L_284:
        /*0068*/ 	.byte	0x04, 0x17
        /*006a*/ 	.short	(.L_286 - .L_285)
.L_285:
        /*006c*/ 	.word	0x00000000
        /*0070*/ 	.short	0x0000
        /*0072*/ 	.short	0x0000
        /*0074*/ 	.byte	0x00, 0xf5, 0x21, 0x00


	//----- nvinfo : EIATTR_SPARSE_MMA_MASK
	.align		4
.L_286:
        /*0078*/ 	.byte	0x03, 0x50
        /*007a*/ 	.short	0x0000


	//----- nvinfo : EIATTR_MAXREG_COUNT
	.align		4
        /*007c*/ 	.byte	0x03, 0x1b
        /*007e*/ 	.short	0x00ff


	//----- nvinfo : EIATTR_MERCURY_ISA_VERSION
	.align		4
        /*0080*/ 	.byte	0x03, 0x5f
        /*0082*/ 	.short	0x0101


	//----- nvinfo : EIATTR_VRC_CTA_INIT_COUNT
	.align		4
        /*0084*/ 	.byte	0x02, 0x4a
	.zero		1
	.zero		1


	//----- nvinfo : EIATTR_EXIT_INSTR_OFFSETS
	.align		4
        /*0088*/ 	.byte	0x04, 0x1c
        /*008a*/ 	.short	(.L_288 - .L_287)


	//   ....[0]....
.L_287:
        /*008c*/ 	.word	0x000003d0


	//   ....[1]....
        /*0090*/ 	.word	0x000004c0


	//   ....[2]....
        /*0094*/ 	.word	0x00000620


	//----- nvinfo : EIATTR_CBANK_PARAM_SIZE
	.align		4
.L_288:
        /*0098*/ 	.byte	0x03, 0x19
        /*009a*/ 	.short	0x0028


	//----- nvinfo : EIATTR_PARAM_CBANK
	.align		4
        /*009c*/ 	.byte	0x04, 0x0a
        /*009e*/ 	.short	(.L_290 - .L_289)
	.align		4
.L_289:
        /*00a0*/ 	.word	index@(.nv.constant0._Z17w_constM_pointMulP6float2mS0_iiii)
        /*00a4*/ 	.short	0x0380
        /*00a6*/ 	.short	0x0028


	//----- nvinfo : EIATTR_SW_WAR
	.align		4
.L_290:
        /*00a8*/ 	.byte	0x04, 0x36
        /*00aa*/ 	.short	(.L_292 - .L_291)
.L_291:
        /*00ac*/ 	.word	0x00000008
.L_292:


//--------------------- .nv.info._Z12w_p_pointMulP6float2S0_miiiiiiiiii --------------------------
	.section	.nv.info._Z12w_p_pointMulP6float2S0_miiiiiiiiii,"",@"SHT_CUDA_INFO"
	.sectionflags	@""
	.align	4


	//----- nvinfo : EIATTR_CUDA_API_VERSION
	.align		4
        /*0000*/ 	.byte	0x04, 0x37
        /*0002*/ 	.short	(.L_294 - .L_293)
.L_293:
        /*0004*/ 	.word	0x00000082


	//----- nvinfo : EIATTR_KPARAM_INFO
	.align		4
.L_294:
        /*0008*/ 	.byte	0x04, 0x17
        /*000a*/ 	.short	(.L_296 - .L_295)
.L_295:
        /*000c*/ 	.word	0x00000000
        /*0010*/ 	.short	0x000c
        /*0012*/ 	.short	0x003c
        /*0014*/ 	.byte	0x00, 0xf0, 0x11, 0x00


	//----- nvinfo : EIATTR_KPARAM_INFO
	.align		4
.L_296:
        /*0018*/ 	.byte	0x04, 0x17
        /*001a*/ 	.short	(.L_298 - .L_297)
.L_297:
        /*001c*/ 	.word	0x00000000
        /*0020*/ 	.short	0x000b
        /*0022*/ 	.short	0x0038
        /*0024*/ 	.byte	0x00, 0xf0, 0x11, 0x00


	//----- nvinfo : EIATTR_KPARAM_INFO
	.align		4
.L_298:
        /*0028*/ 	.byte	0x04, 0x17
        /*002a*/ 	.short	(.L_300 - .L_299)
.L_299:
        /*002c*/ 	.word	0x00000000
        /*0030*/ 	.short	0x000a
        /*0032*/ 	.short	0x0034
        /*0034*/ 	.byte	0x00, 0xf0, 0x11, 0x00


	//----- nvinfo : EIATTR_KPARAM_INFO
	.align		4
.L_300:
        /*0038*/ 	.byte	0x04, 0x17
        /*003a*/ 	.short	(.L_302 - .L_301)
.L_301:
        /*003c*/ 	.word	0x00000000
        /*0040*/ 	.short	0x0009
        /*0042*/ 	.short	0x0030
        /*0044*/ 	.byte	0x00, 0xf0, 0x11, 0x00


	//----- nvinfo : EIATTR_KPARAM_INFO
	.align		4
.L_302:
        /*0048*/ 	.byte	0x04, 0x17
        /*004a*/ 	.short	(.L_304 - .L_303)
.L_303:
        /*004c*/ 	.word	0x00000000
        /*0050*/ 	.short	0x0008
        /*0052*/ 	.short	0x002c
        /*0054*/ 	.byte	0x00, 0xf0, 0x11, 0x00


	//----- nvinfo : EIATTR_KPARAM_INFO
	.align		4
.L_304:
        /*0058*/ 	.byte	0x04, 0x17
        /*005a*/ 	.short	(.L_306 - .L_305)
.L_305:
        /*005c*/ 	.word	0x00000000
        /*0060*/ 	.short	0x0007
        /*0062*/ 	.short	0x0028
        /*0064*/ 	.byte	0x00, 0xf0, 0x11, 0x00


	//----- nvinfo : EIATTR_KPARAM_INFO
	.align		4
.L_306:
        /*0068*/ 	.byte	0x04, 0x17
        /*006a*/ 	.short	(.L_308 - .L_307)
.L_307:
        /*006c*/ 	.word	0x00000000
        /*0070*/ 	.short	0x0006
        /*0072*/ 	.short	0x0024
        /*0074*/ 	.byte	0x00, 0xf0, 0x11, 0x00


	//----- nvinfo : EIATTR_KPARAM_INFO
	.align		4
.L_308:
        /*0078*/ 	.byte	0x04, 0x17
        /*007a*/ 	.short	(.L_310 - .L_309)
.L_309:
        /*007c*/ 	.word	0x00000000
        /*0080*/ 	.short	0x0005
        /*0082*/ 	.short	0x0020
        /*0084*/ 	.byte	0x00, 0xf0, 0x11, 0x00


	//----- nvinfo : EIATTR_KPARAM_INFO
	.align		4
.L_310:
        /*0088*/ 	.byte	0x04, 0x17
        /*008a*/ 	.short	(.L_312 - .L_311)
.L_311:
        /*008c*/ 	.word	0x00000000
        /*0090*/ 	.short	0x0004
        /*0092*/ 	.short	0x001c
        /*0094*/ 	.byte	0x00, 0xf0, 0x11, 0x00


	//----- nvinfo : EIATTR_KPARAM_INFO
	.align		4
.L_312:
        /*0098*/ 	.byte	0x04, 0x17
        /*009a*/ 	.short	(.L_314 - .L_313)
.L_313:
        /*009c*/ 	.word	0x00000000
        /*00a0*/ 	.short	0x0003
        /*00a2*/ 	.short	0x0018
        /*00a4*/ 	.byte	0x00, 0xf0, 0x11, 0x00


	//----- nvinfo : EIATTR_KPARAM_INFO
	.align		4
.L_314:
        /*00a8*/ 	.byte	0x04, 0x17
        /*00aa*/ 	.short	(.L_316 - .L_315)
.L_315:
        /*00ac*/ 	.word	0x00000000
        /*00b0*/ 	.short	0x0002
        /*00b2*/ 	.short	0x0010
        /*00b4*/ 	.byte	0x00, 0xf0, 0x21, 0x00


	//----- nvinfo : EIATTR_KPARAM_INFO
	.align		4
.L_316:
        /*00b8*/ 	.byte	0x04, 0x17
        /*00ba*/ 	.short	(.L_318 - .L_317)
.L_317:
        /*00bc*/ 	.word	0x00000000
        /*00c0*/ 	.short	0x0001
        /*00c2*/ 	.short	0x0008
        /*00c4*/ 	.byte	0x00, 0xf5, 0x21, 0x00


	//----- nvinfo : EIATTR_KPARAM_INFO
	.align		4
.L_318:
        /*00c8*/ 	.byte	0x04, 0x17
        /*00ca*/ 	.short	(.L_320 - .L_319)
.L_319:
        /*00cc*/ 	.word	0x00000000
        /*00d0*/ 	.short	0x0000
        /*00d2*/ 	.short	0x0000
        /*00d4*/ 	.byte	0x00, 0xf5, 0x21, 0x00


	//----- nvinfo : EIATTR_SPARSE_MMA_MASK
	.align		4
.L_320:
        /*00d8*/ 	.byte	0x03, 0x50
        /*00da*/ 	.short	0x0000


	//----- nvinfo : EIATTR_MAXREG_COUNT
	.align		4
        /*00dc*/ 	.byte	0x03, 0x1b
        /*00de*/ 	.short	0x00ff


	//----- nvinfo : EIATTR_MERCURY_ISA_VERSION
	.align		4
        /*00e0*/ 	.byte	0x03, 0x5f
        /*00e2*/ 	.short	0x0101


	//----- nvinfo : EIATTR_VRC_CTA_INIT_COUNT
	.align		4
        /*00e4*/ 	.byte	0x02, 0x4a
	.zero		1
	.zero		1


	//----- nvinfo : EIATTR_EXIT_INSTR_OFFSETS
	.align		4
        /*00e8*/ 	.byte	0x04, 0x1c
        /*00ea*/ 	.short	(.L_322 - .L_321)


	//   ....[0]....
.L_321:
        /*00ec*/ 	.word	0x00000280


	//   ....[1]....
        /*00f0*/ 	.word	0x00000600


	//   ....[2]....
        /*00f4*/ 	.word	0x00000850


	//----- nvinfo : EIATTR_CBANK_PARAM_SIZE
	.align		4
.L_322:
        /*00f8*/ 	.byte	0x03, 0x19
        /*00fa*/ 	.short	0x0040


	//----- nvinfo : EIATTR_PARAM_CBANK
	.align		4
        /*00fc*/ 	.byte	0x04, 0x0a
        /*00fe*/ 	.short	(.L_324 - .L_323)
	.align		4
.L_323:
        /*0100*/ 	.word	index@(.nv.constant0._Z12w_p_pointMulP6float2S0_miiiiiiiiii)
        /*0104*/ 	.short	0x0380
        /*0106*/ 	.short	0x0040


	//----- nvinfo : EIATTR_SW_WAR
	.align		4
.L_324:
        /*0108*/ 	.byte	0x04, 0x36
        /*010a*/ 	.short	(.L_326 - .L_325)
.L_325:
        /*010c*/ 	.word	0x00000008
.L_326:


//--------------------- .nv.info._Z11p_exp_sigmaP6float2miiiif --------------------------
	.section	.nv.info._Z11p_exp_sigmaP6float2miiiif,"",@"SHT_CUDA_INFO"
	.sectionflags	@""
	.align	4


	//----- nvinfo : EIATTR_CUDA_API_VERSION
	.align		4
        /*0000*/ 	.byte	0x04, 0x37
        /*0002*/ 	.short	(.L_328 - .L_327)
.L_327:
        /*0004*/ 	.word	0x00000082


	//----- nvinfo : EIATTR_KPARAM_INFO
	.align		4
.L_328:
        /*0008*/ 	.byte	0x04, 0x17
        /*000a*/ 	.short	(.L_330 - .L_329)
.L_329:
        /*000c*/ 	.word	0x00000000
        /*0010*/ 	.short	0x0006
        /*0012*/ 	.short	0x0020
        /*0014*/ 	.byte	0x00, 0xf0, 0x11, 0x00


	//----- nvinfo : EIATTR_KPARAM_INFO
	.align		4
.L_330:
        /*0018*/ 	.byte	0x04, 0x17
        /*001a*/ 	.short	(.L_332 - .L_331)
.L_331:
        /*001c*/ 	.word	0x00000000
        /*0020*/ 	.short	0x0005
        /*0022*/ 	.short	0x001c
        /*0024*/ 	.byte	0x00, 0xf0, 0x11, 0x00


	//----- nvinfo : EIATTR_KPARAM_INFO
	.align		4
.L_332:
        /*0028*/ 	.byte	0x04, 0x17
        /*002a*/ 	.short	(.L_334 - .L_333)
.L_333:
        /*002c*/ 	.word	0x00000000
        /*0030*/ 	.short	0x0004
        /*0032*/ 	.short	0x0018
        /*0034*/ 	.byte	0x00, 0xf0, 0x11, 0x00


	//----- nvinfo : EIATTR_KPARAM_INFO
	.align		4
.L_334:
        /*0038*/ 	.byte	0x04, 0x17
        /*003a*/ 	.short	(.L_336 - .L_335)
.L_335:
        /*003c*/ 	.word	0x00000000
        /*0040*/ 	.short	0x0003
        /*0042*/ 	.short	0x0014
        /*0044*/ 	.byte	0x00, 0xf0, 0x11, 0x00


	//----- nvinfo : EIATTR_KPARAM_INFO
	.align		4
.L_336:
        /*0048*/ 	.byte	0x04, 0x17
        /*004a*/ 	.short	(.L_338 - .L_337)
.L_337:
        /*004c*/ 	.word	0x00000000
        /*0050*/ 	.short	0x0002
        /*0052*/ 	.short	0x0010
        /*0054*/ 	.byte	0x00, 0xf0, 0x11, 0x00


	//----- nvinfo : EIATTR_KPARAM_INFO
	.align		4
.L_338:
        /*0058*/ 	.byte	0x04, 0x17
        /*005a*/ 	.short	(.L_340 - .L_339)
.L_339:
        /*005c*/ 	.word	0x00000000
        /*0060*/ 	.short	0x0001
        /*0062*/ 	.short	0x0008
        /*0064*/ 	.byte	0x00, 0xf0, 0x21, 0x00


	//----- nvinfo : EIATTR_KPARAM_INFO
	.align		4
.L_340:
        /*0068*/ 	.byte	0x04, 0x17
        /*006a*/ 	.short	(.L_342 - .L_341)
.L_341:
        /*006c*/ 	.word	0x00000000
        /*0070*/ 	.short	0x0000
        /*0072*/ 	.short	0x0000
        /*0074*/ 	.byte	0x00, 0xf5, 0x21, 0x00


	//----- nvinfo : EIATTR_SPARSE_MMA_MASK
	.align		4
.L_342:
        /*0078*/ 	.byte	0x03, 0x50
        /*007a*/ 	.short	0x0000


	//----- nvinfo : EIATTR_MAXREG_COUNT
	.align		4
        /*007c*/ 	.byte	0x03, 0x1b
        /*007e*/ 	.short	0x00ff


	//----- nvinfo : EIATTR_MERCURY_ISA_VERSION
	.align		4
        /*0080*/ 	.byte	0x03, 0x5f
        /*0082*/ 	.short	0x0101


	//----- nvinfo : EIATTR_VRC_CTA_INIT_COUNT
	.align		4
        /*0084*/ 	.byte	0x02, 0x4a
	.zero		1
	.zero		1


	//----- nvinfo : EIATTR_EXIT_INSTR_OFFSETS
	.align		4
        /*0088*/ 	.byte	0x04, 0x1c
        /*008a*/ 	.short	(.L_344 - .L_343)


	//   ....[0]....
.L_343:
        /*008c*/ 	.word	0x000003d0


	//   ....[1]....
        /*0090*/ 	.word	0x000004c0


	//   ....[2]....
        /*0094*/ 	.word	0x000015a0


	//----- nvinfo : EIATTR_CRS_STACK_SIZE
	.align		4
.L_344:
        /*0098*/ 	.byte	0x04, 0x1e
        /*009a*/ 	.short	(.L_346 - .L_345)
.L_345:
        /*009c*/ 	.word	0x00000000


	//----- nvinfo : EIATTR_CBANK_PARAM_SIZE
	.align		4
.L_346:
        /*00a0*/ 	.byte	0x03, 0x19
        /*00a2*/ 	.short	0x0024


	//----- nvinfo : EIATTR_PARAM_CBANK
	.align		4
        /*00a4*/ 	.byte	0x04, 0x0a
        /*00a6*/ 	.short	(.L_348 - .L_347)
	.align		4
.L_347:
        /*00a8*/ 	.word	index@(.nv.constant0._Z11p_exp_sigmaP6float2miiiif)
        /*00ac*/ 	.short	0x0380
        /*00ae*/ 	.short	0x0024


	//----- nvinfo : EIATTR_SW_WAR
	.align		4
.L_348:
        /*00b0*/ 	.byte	0x04, 0x36
        /*00b2*/ 	.short	(.L_350 - .L_349)
.L_349:
        /*00b4*/ 	.word	0x00000008
.L_350:


//--------------------- .nv.info._Z6scalerP6float2miiii --------------------------
	.section	.nv.info._Z6scalerP6float2miiii,"",@"SHT_CUDA_INFO"
	.sectionflags	@""
	.align	4


	//----- nvinfo : EIATTR_CUDA_API_VERSION
	.align		4
        /*0000*/ 	.byte	0x04, 0x37
        /*0002*/ 	.short	(.L_352 - .L_351)
.L_351:
        /*0004*/ 	.word	0x00000082


	//----- nvinfo : EIATTR_KPARAM_INFO
	.align		4
.L_352:
        /*0008*/ 	.byte	0x04, 0x17
        /*000a*/ 	.short	(.L_354 - .L_353)
.L_353:
        /*000c*/ 	.word	0x00000000
        /*0010*/ 	.short	0x0005
        /*0012*/ 	.short	0x001c
        /*0014*/ 	.byte	0x00, 0xf0, 0x11, 0x00


	//----- nvinfo : EIATTR_KPARAM_INFO
	.align		4
.L_354:
        /*0018*/ 	.byte	0x04, 0x17
        /*001a*/ 	.short	(.L_356 - .L_355)
.L_355:
        /*001c*/ 	.word	0x00000000
        /*0020*/ 	.short	0x0004
        /*0022*/ 	.short	0x0018
        /*0024*/ 	.byte	0x00, 0xf0, 0x11, 0x00


	//----- nvinfo : EIATTR_KPARAM_INFO
	.align		4
.L_356:
        /*0028*/ 	.byte	0x04, 0x17
        /*002a*/ 	.short	(.L_358 - .L_357)
.L_357:
        /*002c*/ 	.word	0x00000000
        /*0030*/ 	.short	0x0003
        /*0032*/ 	.short	0x0014
        /*0034*/ 	.byte	0x00, 0xf0, 0x11, 0x00


	//----- nvinfo : EIATTR_KPARAM_INFO
	.align		4
.L_358:
        /*0038*/ 	.byte	0x04, 0x17
        /*003a*/ 	.short	(.L_360 - .L_359)
.L_359:
        /*003c*/ 	.word	0x00000000
        /*0040*/ 	.short	0x0002
        /*0042*/ 	.short	0x0010
        /*0044*/ 	.byte	0x00, 0xf0, 0x11, 0x00


	//----- nvinfo : EIATTR_KPARAM_INFO
	.align		4
.L_360:
        /*0048*/ 	.byte	0x04, 0x17
        /*004a*/ 	.short	(.L_362 - .L_361)
.L_361:
        /*004c*/ 	.word	0x00000000
        /*0050*/ 	.short	0x0001
        /*0052*/ 	.short	0x0008
        /*0054*/ 	.byte	0x00, 0xf0, 0x21, 0x00


	//----- nvinfo : EIATTR_KPARAM_INFO
	.align		4
.L_362:
        /*0058*/ 	.byte	0x04, 0x17
        /*005a*/ 	.short	(.L_364 - .L_363)
.L_363:
        /*005c*/ 	.word	0x00000000
        /*0060*/ 	.short	0x0000
        /*0062*/ 	.short	0x0000
        /*0064*/ 	.byte	0x00, 0xf5, 0x21, 0x00


	//----- nvinfo : EIATTR_SPARSE_MMA_MASK
	.align		4
.L_364:
        /*0068*/ 	.byte	0x03, 0x50
        /*006a*/ 	.short	0x0000


	//----- nvinfo : EIATTR_MAXREG_COUNT
	.align		4
        /*006c*/ 	.byte	0x03, 0x1b
        /*006e*/ 	.short	0x00ff


	//----- nvinfo : EIATTR_MERCURY_ISA_VERSION
	.align		4
        /*0070*/ 	.byte	0x03, 0x5f
        /*0072*/ 	.short	0x0101


	//----- nvinfo : EIATTR_VRC_CTA_INIT_COUNT
	.align		4
        /*0074*/ 	.byte	0x02, 0x4a
	.zero		1
	.zero		1


	//----- nvinfo : EIATTR_EXIT_INSTR_OFFSETS
	.align		4
        /*0078*/ 	.byte	0x04, 0x1c
        /*007a*/ 	.short	(.L_366 - .L_365)


	//   ....[0]....
.L_365:
        /*007c*/ 	.word	0x000003d0


	//   ....[1]....
        /*0080*/ 	.word	0x000004c0


	//   ....[2]....
        /*0084*/ 	.word	0x00000780


	//----- nvinfo : EIATTR_CRS_STACK_SIZE
	.align		4
.L_366:
        /*0088*/ 	.byte	0x04, 0x1e
        /*008a*/ 	.short	(.L_368 - .L_367)
.L_367:
        /*008c*/ 	.word	0x00000000


	//----- nvinfo : EIATTR_CBANK_PARAM_SIZE
	.align		4
.L_368:
        /*0090*/ 	.byte	0x03, 0x19
        /*0092*/ 	.short	0x0020


	//----- nvinfo : EIATTR_PARAM_CBANK
	.align		4
        /*0094*/ 	.byte	0x04, 0x0a
        /*0096*/ 	.short	(.L_370 - .L_369)
	.align		4
.L_369:
        /*0098*/ 	.word	index@(.nv.constant0._Z6scalerP6float2miiii)
        /*009c*/ 	.short	0x0380
        /*009e*/ 	.short	0x0020


	//----- nvinfo : EIATTR_SW_WAR
	.align		4
.L_370:
        /*00a0*/ 	.byte	0x04, 0x36
        /*00a2*/ 	.short	(.L_372 - .L_371)
.L_371:
        /*00a4*/ 	.word	0x00000008
.L_372:


//--------------------- .nv.info._Z19p_aperTrue_pointMulP6float2mPdiiii --------------------------
	.section	.nv.info._Z19p_aperTrue_pointMulP6float2mPdiiii,"",@"SHT_CUDA_INFO"
	.sectionflags	@""
	.align	4


	//----- nvinfo : EIATTR_CUDA_API_VERSION
	.align		4
        /*0000*/ 	.byte	0x04, 0x37
        /*0002*/ 	.short	(.L_374 - .L_373)
.L_373:
        /*0004*/ 	.word	0x00000082


	//----- nvinfo : EIATTR_KPARAM_INFO
	.align		4
.L_374:
        /*0008*/ 	.byte	0x04, 0x17
        /*000a*/ 	.short	(.L_376 - .L_375)
.L_375:
        /*000c*/ 	.word	0x00000000
        /*0010*/ 	.short	0x0006
        /*0012*/ 	.short	0x0024
        /*0014*/ 	.byte	0x00, 0xf0, 0x11, 0x00


	//----- nvinfo : EIATTR_KPARAM_INFO
	.align		4
.L_376:
        /*0018*/ 	.byte	0x04, 0x17
        /*001a*/ 	.short	(.L_378 - .L_377)
.L_377:
        /*001c*/ 	.word	0x00000000
        /*0020*/ 	.short	0x0005
        /*0022*/ 	.short	0x0020
        /*0024*/ 	.byte	0x00, 0xf0, 0x11, 0x00


	//----- nvinfo : EIATTR_KPARAM_INFO
	.align		4
.L_378:
        /*0028*/ 	.byte	0x04, 0x17
        /*002a*/ 	.short	(.L_380 - .L_379)
.L_379:
        /*002c*/ 	.word	0x00000000
        /*0030*/ 	.short	0x0004
        /*0032*/ 	.short	0x001c
        /*0034*/ 	.byte	0x00, 0xf0, 0x11, 0x00


	//----- nvinfo : EIATTR_KPARAM_INFO
	.align		4
.L_380:
        /*0038*/ 	.byte	0x04, 0x17
        /*003a*/ 	.short	(.L_382 - .L_381)
.L_381:
        /*003c*/ 	.word	0x00000000
        /*0040*/ 	.short	0x0003
        /*0042*/ 	.short	0x0018
        /*0044*/ 	.byte	0x00, 0xf0, 0x11, 0x00


	//----- nvinfo : EIATTR_KPARAM_INFO
	.align		4
.L_382:
        /*0048*/ 	.byte	0x04, 0x17
        /*004a*/ 	.short	(.L_384 - .L_383)
.L_383:
        /*004c*/ 	.word	0x00000000
        /*0050*/ 	.short	0x0002
        /*0052*/ 	.short	0x0010
        /*0054*/ 	.byte	0x00, 0xf5, 0x21, 0x00


	//----- nvinfo : EIATTR_KPARAM_INFO
	.align		4
.L_384:
        /*0058*/ 	.byte	0x04, 0x17
        /*005a*/ 	.short	(.L_386 - .L_385)
.L_385:
        /*005c*/ 	.word	0x00000000
        /*0060*/ 	.short	0x0001
        /*0062*/ 	.short	0x0008
        /*0064*/ 	.byte	0x00, 0xf0, 0x21, 0x00


	//----- nvinfo : EIATTR_KPARAM_INFO
	.align		4
.L_386:
        /*0068*/ 	.byte	0x04, 0x17
        /*006a*/ 	.short	(.L_388 - .L_387)
.L_387:
        /*006c*/ 	.word	0x00000000
        /*0070*/ 	.short	0x0000
        /*0072*/ 	.short	0x0000
        /*0074*/ 	.byte	0x00, 0xf5, 0x21, 0x00


	//----- nvinfo : EIATTR_SPARSE_MMA_MASK
	.align		4
.L_388:
        /*0078*/ 	.byte	0x03, 0x50
        /*007a*/ 	.short	0x0000


	//----- nvinfo : EIATTR_MAXREG_COUNT
	.align		4
        /*007c*/ 	.byte	0x03, 0x1b
        /*007e*/ 	.short	0x00ff


	//----- nvinfo : EIATTR_MERCURY_ISA_VERSION
	.align		4
        /*0080*/ 	.byte	0x03, 0x5f
        /*0082*/ 	.short	0x0101


	//----- nvinfo : EIATTR_VRC_CTA_INIT_COUNT
	.align		4
        /*0084*/ 	.byte	0x02, 0x4a
	.zero		1
	.zero		1


	//----- nvinfo : EIATTR_EXIT_INSTR_OFFSETS
	.align		4
        /*0088*/ 	.byte	0x04, 0x1c
        /*008a*/ 	.short	(.L_390 - .L_389)


	//   ....[0]....
.L_389:
        /*008c*/ 	.word	0x000003d0


	//   ....[1]....
        /*0090*/ 	.word	0x000004c0


	//   ....[2]....
        /*0094*/ 	.word	0x00000640


	//----- nvinfo : EIATTR_CBANK_PARAM_SIZE
	.align		4
.L_390:
        /*0098*/ 	.byte	0x03, 0x19
        /*009a*/ 	.short	0x0028


	//----- nvinfo : EIATTR_PARAM_CBANK
	.align		4
        /*009c*/ 	.byte	0x04, 0x0a
        /*009e*/ 	.short	(.L_392 - .L_391)
	.align		4
.L_391:
        /*00a0*/ 	.word	index@(.nv.constant0._Z19p_aperTrue_pointMulP6float2mPdiiii)
        /*00a4*/ 	.short	0x0380
        /*00a6*/ 	.short	0x0028


	//----- nvinfo : EIATTR_SW_WAR
	.align		4
.L_392:
        /*00a8*/ 	.byte	0x04, 0x36
        /*00aa*/ 	.short	(.L_394 - .L_393)
.L_393:
        /*00ac*/ 	.word	0x00000008
.L_394:


//--------------------- .nv.info._Z9ifftShiftP6float2miiii --------------------------
	.section	.nv.info._Z9ifftShiftP6float2miiii,"",@"SHT_CUDA_INFO"
	.sectionflags	@""
	.align	4


	//----- nvinfo : EIATTR_CUDA_API_VERSION
	.align		4
        /*0000*/ 	.byte	0x04, 0x37
        /*0002*/ 	.short	(.L_396 - .L_395)
.L_395:
        /*0004*/ 	.word	0x00000082


	//----- nvinfo : EIATTR_KPARAM_INFO
	.align		4
.L_396:
        /*0008*/ 	.byte	0x04, 0x17
        /*000a*/ 	.short	(.L_398 - .L_397)
.L_397:
        /*000c*/ 	.word	0x00000000
        /*0010*/ 	.short	0x0005
        /*0012*/ 	.short	0x001c
        /*0014*/ 	.byte	0x00, 0xf0, 0x11, 0x00


	//----- nvinfo : EIATTR_KPARAM_INFO
	.align		4
.L_398:
        /*0018*/ 	.byte	0x04, 0x17
        /*001a*/ 	.short	(.L_400 - .L_399)
.L_399:
        /*001c*/ 	.word	0x00000000
        /*0020*/ 	.short	0x0004
        /*0022*/ 	.short	0x0018
        /*0024*/ 	.byte	0x00, 0xf0, 0x11, 0x00


	//----- nvinfo : EIATTR_KPARAM_INFO
	.align		4
.L_400:
        /*0028*/ 	.byte	0x04, 0x17
        /*002a*/ 	.short	(.L_402 - .L_401)
.L_401:
        /*002c*/ 	.word	0x00000000
        /*0030*/ 	.short	0x0003
        /*0032*/ 	.short	0x0014
        /*0034*/ 	.byte	0x00, 0xf0, 0x11, 0x00


	//----- nvinfo : EIATTR_KPARAM_INFO
	.align		4
.L_402:
        /*0038*/ 	.byte	0x04, 0x17
        /*003a*/ 	.short	(.L_404 - .L_403)
.L_403:
        /*003c*/ 	.word	0x00000000
        /*0040*/ 	.short	0x0002
        /*0042*/ 	.short	0x0010
        /*0044*/ 	.byte	0x00, 0xf0, 0x11, 0x00


	//----- nvinfo : EIATTR_KPARAM_INFO
	.align		4
.L_404:
        /*0048*/ 	.byte	0x04, 0x17
        /*004a*/ 	.short	(.L_406 - .L_405)
.L_405:
        /*004c*/ 	.word	0x00000000
        /*0050*/ 	.short	0x0001
        /*0052*/ 	.short	0x0008
        /*0054*/ 	.byte	0x00, 0xf0, 0x21, 0x00


	//----- nvinfo : EIATTR_KPARAM_INFO
	.align		4
.L_406:
        /*0058*/ 	.byte	0x04, 0x17
        /*005a*/ 	.short	(.L_408 - .L_407)
.L_407:
        /*005c*/ 	.word	0x00000000
        /*0060*/ 	.short	0x0000
        /*0062*/ 	.short	0x0000
        /*0064*/ 	.byte	0x00, 0xf5, 0x21, 0x00


	//----- nvinfo : EIATTR_SPARSE_MMA_MASK
	.align		4
.L_408:
        /*0068*/ 	.byte	0x03, 0x50
        /*006a*/ 	.short	0x0000


	//----- nvinfo : EIATTR_MAXREG_COUNT
	.align		4
        /*006c*/ 	.byte	0x03, 0x1b
        /*006e*/ 	.short	0x00ff


	//----- nvinfo : EIATTR_MERCURY_ISA_VERSION
	.align		4
        /*0070*/ 	.byte	0x03, 0x5f
        /*0072*/ 	.short	0x0101


	//----- nvinfo : EIATTR_VRC_CTA_INIT_COUNT
	.align		4
        /*0074*/ 	.byte	0x02, 0x4a
	.zero		1
	.zero		1


	//----- nvinfo : EIATTR_EXIT_INSTR_OFFSETS
	.align		4
        /*0078*/ 	.byte	0x04, 0x1c
        /*007a*/ 	.short	(.L_410 - .L_409)


	//   ....[0]....
.L_409:
        /*007c*/ 	.word	0x00000670


	//   ....[1]....
        /*0080*/ 	.word	0x000008c0


	//----- nvinfo : EIATTR_CRS_STACK_SIZE
	.align		4
.L_410:
        /*0084*/ 	.byte	0x04, 0x1e
        /*0086*/ 	.short	(.L_412 - .L_411)
.L_411:
        /*0088*/ 	.word	0x00000000


	//----- nvinfo : EIATTR_CBANK_PARAM_SIZE
	.align		4
.L_412:
        /*008c*/ 	.byte	0x03, 0x19
        /*008e*/ 	.short	0x0020


	//----- nvinfo : EIATTR_PARAM_CBANK
	.align		4
        /*0090*/ 	.byte	0x04, 0x0a
        /*0092*/ 	.short	(.L_414 - .L_413)
	.align		4
.L_413:
        /*0094*/ 	.word	index@(.nv.constant0._Z9ifftShiftP6float2miiii)
        /*0098*/ 	.short	0x0380
        /*009a*/ 	.short	0x0020


	//----- nvinfo : EIATTR_SW_WAR
	.align		4
.L_414:
        /*009c*/ 	.byte	0x04, 0x36
        /*009e*/ 	.short	(.L_416 - .L_415)
.L_415:
        /*00a0*/ 	.word	0x00000008
.L_416:


//--------------------- .nv.info._Z16copy_result_to_pP6float2S0_iif --------------------------
	.section	.nv.info._Z16copy_result_to_pP6float2S0_iif,"",@"SHT_CUDA_INFO"
	.sectionflags	@""
	.align	4


	//----- nvinfo : EIATTR_CUDA_API_VERSION
	.align		4
        /*0000*/ 	.byte	0x04, 0x37
        /*0002*/ 	.short	(.L_418 - .L_417)
.L_417:
        /*0004*/ 	.word	0x00000082


	//----- nvinfo : EIATTR_KPARAM_INFO
	.align		4
.L_418:
        /*0008*/ 	.byte	0x04, 0x17
        /*000a*/ 	.short	(.L_420 - .L_419)
.L_419:
        /*000c*/ 	.word	0x00000000
        /*0010*/ 	.short	0x0004
        /*0012*/ 	.short	0x0018
        /*0014*/ 	.byte	0x00, 0xf0, 0x11, 0x00


	//----- nvinfo : EIATTR_KPARAM_INFO
	.align		4
.L_420:
        /*0018*/ 	.byte	0x04, 0x17
        /*001a*/ 	.short	(.L_422 - .L_421)
.L_421:
        /*001c*/ 	.word	0x00000000
        /*0020*/ 	.short	0x0003
        /*0022*/ 	.short	0x0014
        /*0024*/ 	.byte	0x00, 0xf0, 0x11, 0x00


	//----- nvinfo : EIATTR_KPARAM_INFO
	.align		4
.L_422:
        /*0028*/ 	.byte	0x04, 0x17
        /*002a*/ 	.short	(.L_424 - .L_423)
.L_423:
        /*002c*/ 	.word	0x00000000
        /*0030*/ 	.short	0x0002
        /*0032*/ 	.short	0x0010
        /*0034*/ 	.byte	0x00, 0xf0, 0x11, 0x00


	//----- nvinfo : EIATTR_KPARAM_INFO
	.align		4
.L_424:
        /*0038*/ 	.byte	0x04, 0x17
        /*003a*/ 	.short	(.L_426 - .L_425)
.L_425:
        /*003c*/ 	.word	0x00000000
        /*0040*/ 	.short	0x0001
        /*0042*/ 	.short	0x0008
        /*0044*/ 	.byte	0x00, 0xf5, 0x21, 0x00


	//----- nvinfo : EIATTR_KPARAM_INFO
	.align		4
.L_426:
        /*0048*/ 	.byte	0x04, 0x17
        /*004a*/ 	.short	(.L_428 - .L_427)
.L_427:
        /*004c*/ 	.word	0x00000000
        /*0050*/ 	.short	0x0000
        /*0052*/ 	.short	0x0000
        /*0054*/ 	.byte	0x00, 0xf5, 0x21, 0x00


	//----- nvinfo : EIATTR_SPARSE_MMA_MASK
	.align		4
.L_428:
        /*0058*/ 	.byte	0x03, 0x50
        /*005a*/ 	.short	0x0000


	//----- nvinfo : EIATTR_MAXREG_COUNT
	.align		4
        /*005c*/ 	.byte	0x03, 0x1b
        /*005e*/ 	.short	0x00ff


	//----- nvinfo : EIATTR_MERCURY_ISA_VERSION
	.align		4
        /*0060*/ 	.byte	0x03, 0x5f
        /*0062*/ 	.short	0x0101


	//----- nvinfo : EIATTR_VRC_CTA_INIT_COUNT
	.align		4
        /*0064*/ 	.byte	0x02, 0x4a
	.zero		1
	.zero		1


	//----- nvinfo : EIATTR_EXIT_INSTR_OFFSETS
	.align		4
        /*0068*/ 	.byte	0x04, 0x1c
        /*006a*/ 	.short	(.L_430 - .L_429)


	//   ....[0]....
.L_429:
        /*006c*/ 	.word	0x000000c0


	//   ....[1]....
        /*0070*/ 	.word	0x00000190


	//----- nvinfo : EIATTR_CBANK_PARAM_SIZE
	.align		4
.L_430:
        /*0074*/ 	.byte	0x03, 0x19
        /*0076*/ 	.short	0x001c


	//----- nvinfo : EIATTR_PARAM_CBANK
	.align		4
        /*0078*/ 	.byte	0x04, 0x0a
        /*007a*/ 	.short	(.L_432 - .L_431)
	.align		4
.L_431:
        /*007c*/ 	.word	index@(.nv.constant0._Z16copy_result_to_pP6float2S0_iif)
        /*0080*/ 	.short	0x0380
        /*0082*/ 	.short	0x001c


	//----- nvinfo : EIATTR_SW_WAR
	.align		4
.L_432:
        /*0084*/ 	.byte	0x04, 0x36
        /*0086*/ 	.short	(.L_434 - .L_433)
.L_433:
        /*0088*/ 	.word	0x00000008
.L_434:


//--------------------- .nv.info._Z15cal_absorb_fun2P6float2PfS1_PdiS2_S2_iii --------------------------
	.section	.nv.info._Z15cal_absorb_fun2P6float2PfS1_PdiS2_S2_iii,"",@"SHT_CUDA_INFO"
	.sectionflags	@""
	.align	4


	//----- nvinfo : EIATTR_CUDA_API_VERSION
	.align		4
        /*0000*/ 	.byte	0x04, 0x37
        /*0002*/ 	.short	(.L_436 - .L_435)
.L_435:
        /*0004*/ 	.word	0x00000082


	//----- nvinfo : EIATTR_KPARAM_INFO
	.align		4
.L_436:
        /*0008*/ 	.byte	0x04, 0x17
        /*000a*/ 	.short	(.L_438 - .L_437)
.L_437:
        /*000c*/ 	.word	0x00000000
        /*0010*/ 	.short	0x0009
        /*0012*/ 	.short	0x0040
        /*0014*/ 	.byte	0x00, 0xf0, 0x11, 0x00


	//----- nvinfo : EIATTR_KPARAM_INFO
	.align		4
.L_438:
        /*0018*/ 	.byte	0x04, 0x17
        /*001a*/ 	.short	(.L_440 - .L_439)
.L_439:
        /*001c*/ 	.word	0x00000000
        /*0020*/ 	.short	0x0008
        /*0022*/ 	.short	0x003c
        /*0024*/ 	.byte	0x00, 0xf0, 0x11, 0x00


	//----- nvinfo : EIATTR_KPARAM_INFO
	.align		4
.L_440:
        /*0028*/ 	.byte	0x04, 0x17
        /*002a*/ 	.short	(.L_442 - .L_441)
.L_441:
        /*002c*/ 	.word	0x00000000
        /*0030*/ 	.short	0x0007
        /*0032*/ 	.short	0x0038
        /*0034*/ 	.byte	0x00, 0xf0, 0x11, 0x00


	//----- nvinfo : EIATTR_KPARAM_INFO
	.align		4
.L_442:
        /*0038*/ 	.byte	0x04, 0x17
        /*003a*/ 	.short	(.L_444 - .L_443)
.L_443:
        /*003c*/ 	.word	0x00000000
        /*0040*/ 	.short	0x0006
        /*0042*/ 	.short	0x0030
        /*0044*/ 	.byte	0x00, 0xf5, 0x21, 0x00


	//----- nvinfo : EIATTR_KPARAM_INFO
	.align		4
.L_444:
        /*0048*/ 	.byte	0x04, 0x17
        /*004a*/ 	.short	(.L_446 - .L_445)
.L_445:
        /*004c*/ 	.word	0x00000000
        /*0050*/ 	.short	0x0005
        /*0052*/ 	.short	0x0028
        /*0054*/ 	.byte	0x00, 0xf5, 0x21, 0x00


	//----- nvinfo : EIATTR_KPARAM_INFO
	.align		4
.L_446:
        /*0058*/ 	.byte	0x04, 0x17
        /*005a*/ 	.short	(.L_448 - .L_447)
.L_447:
        /*005c*/ 	.word	0x00000000
        /*0060*/ 	.short	0x0004
        /*0062*/ 	.short	0x0020
        /*0064*/ 	.byte	0x00, 0xf0, 0x11, 0x00


	//----- nvinfo : EIATTR_KPARAM_INFO
	.align		4
.L_448:
        /*0068*/ 	.byte	0x04, 0x17
        /*006a*/ 	.short	(.L_450 - .L_449)
.L_449:
        /*006c*/ 	.word	0x00000000
        /*0070*/ 	.short	0x0003
        /*0072*/ 	.short	0x0018
        /*0074*/ 	.byte	0x00, 0xf5, 0x21, 0x00


	//----- nvinfo : EIATTR_KPARAM_INFO
	.align		4
.L_450:
        /*0078*/ 	.byte	0x04, 0x17
        /*007a*/ 	.short	(.L_452 - .L_451)
.L_451:
        /*007c*/ 	.word	0x00000000
        /*0080*/ 	.short	0x0002
        /*0082*/ 	.short	0x0010
        /*0084*/ 	.byte	0x00, 0xf5, 0x21, 0x00


	//----- nvinfo : EIATTR_KPARAM_INFO
	.align		4
.L_452:
        /*0088*/ 	.byte	0x04, 0x17
        /*008a*/ 	.short	(.L_454 - .L_453)
.L_453:
        /*008c*/ 	.word	0x00000000
        /*0090*/ 	.short	0x0001
        /*0092*/ 	.short	0x0008
        /*0094*/ 	.byte	0x00, 0xf5, 0x21, 0x00


	//----- nvinfo : EIATTR_KPARAM_INFO
	.align		4
.L_454:
        /*0098*/ 	.byte	0x04, 0x17
        /*009a*/ 	.short	(.L_456 - .L_455)
.L_455:
        /*009c*/ 	.word	0x00000000
        /*00a0*/ 	.short	0x0000
        /*00a2*/ 	.short	0x0000
        /*00a4*/ 	.byte	0x00, 0xf5, 0x21, 0x00


	//----- nvinfo : EIATTR_SPARSE_MMA_MASK
	.align		4
.L_456:
        /*00a8*/ 	.byte	0x03, 0x50
        /*00aa*/ 	.short	0x0000


	//----- nvinfo : EIATTR_MAXREG_COUNT
	.align		4
        /*00ac*/ 	.byte	0x03, 0x1b
        /*00ae*/ 	.short	0x00ff


	//----- nvinfo : EIATTR_MERCURY_ISA_VERSION
	.align		4
        /*00b0*/ 	.byte	0x03, 0x5f
        /*00b2*/ 	.short	0x0101


	//----- nvinfo : EIATTR_VRC_CTA_INIT_COUNT
	.align		4
        /*00b4*/ 	.byte	0x02, 0x4a
	.zero		1
	.zero		1


	//----- nvinfo : EIATTR_EXIT_INSTR_OFFSETS
	.align		4
        /*00b8*/ 	.byte	0x04, 0x1c
        /*00ba*/ 	.short	(.L_458 - .L_457)


	//   ....[0]....
.L_457:
        /*00bc*/ 	.word	0x000003e0


	//   ....[1]....
        /*00c0*/ 	.word	0x00000470


	//   ....[2]....
        /*00c4*/ 	.word	0x00001ab0


	//----- nvinfo : EIATTR_CRS_STACK_SIZE
	.align		4
.L_458:
        /*00c8*/ 	.byte	0x04, 0x1e
        /*00ca*/ 	.short	(.L_460 - .L_459)
.L_459:
        /*00cc*/ 	.word	0x00000000


	//----- nvinfo : EIATTR_CBANK_PARAM_SIZE
	.align		4
.L_460:
        /*00d0*/ 	.byte	0x03, 0x19
        /*00d2*/ 	.short	0x0044


	//----- nvinfo : EIATTR_PARAM_CBANK
	.align		4
        /*00d4*/ 	.byte	0x04, 0x0a
        /*00d6*/ 	.short	(.L_462 - .L_461)
	.align		4
.L_461:
        /*00d8*/ 	.word	index@(.nv.constant0._Z15cal_absorb_fun2P6float2PfS1_PdiS2_S2_iii)
        /*00dc*/ 	.short	0x0380
        /*00de*/ 	.short	0x0044


	//----- nvinfo : EIATTR_SW_WAR
	.align		4
.L_462:
        /*00e0*/ 	.byte	0x04, 0x36
        /*00e2*/ 	.short	(.L_464 - .L_463)
.L_463:
        /*00e4*/ 	.word	0x00000008
.L_464:


//--------------------- .nv.info._Z18cal_atomAndion_funP6float2PfPdiS2_S2_iii --------------------------
	.section	.nv.info._Z18cal_atomAndion_funP6float2PfPdiS2_S2_iii,"",@"SHT_CUDA_INFO"
	.sectionflags	@""
	.align	4


	//----- nvinfo : EIATTR_CUDA_API_VERSION
	.align		4
        /*0000*/ 	.byte	0x04, 0x37
        /*0002*/ 	.short	(.L_466 - .L_465)
.L_465:
        /*0004*/ 	.word	0x00000082


	//----- nvinfo : EIATTR_KPARAM_INFO
	.align		4
.L_466:
        /*0008*/ 	.byte	0x04, 0x17
        /*000a*/ 	.short	(.L_468 - .L_467)
.L_467:
        /*000c*/ 	.word	0x00000000
        /*0010*/ 	.short	0x0008
        /*0012*/ 	.short	0x0038
        /*0014*/ 	.byte	0x00, 0xf0, 0x11, 0x00


	//----- nvinfo : EIATTR_KPARAM_INFO
	.align		4
.L_468:
        /*0018*/ 	.byte	0x04, 0x17
        /*001a*/ 	.short	(.L_470 - .L_469)
.L_469:
        /*001c*/ 	.word	0x00000000
        /*0020*/ 	.short	0x0007
        /*0022*/ 	.short	0x0034
        /*0024*/ 	.byte	0x00, 0xf0, 0x11, 0x00


	//----- nvinfo : EIATTR_KPARAM_INFO
	.align		4
.L_470:
        /*0028*/ 	.byte	0x04, 0x17
        /*002a*/ 	.short	(.L_472 - .L_471)
.L_471:
        /*002c*/ 	.word	0x00000000
        /*0030*/ 	.short	0x0006
        /*0032*/ 	.short	0x0030
        /*0034*/ 	.byte	0x00, 0xf0, 0x11, 0x00


	//----- nvinfo : EIATTR_KPARAM_INFO
	.align		4
.L_472:
        /*0038*/ 	.byte	0x04, 0x17
        /*003a*/ 	.short	(.L_474 - .L_473)
.L_473:
        /*003c*/ 	.word	0x00000000
        /*0040*/ 	.short	0x0005
        /*0042*/ 	.short	0x0028
        /*0044*/ 	.byte	0x00, 0xf5, 0x21, 0x00


	//----- nvinfo : EIATTR_KPARAM_INFO
	.align		4
.L_474:
        /*0048*/ 	.byte	0x04, 0x17
        /*004a*/ 	.short	(.L_476 - .L_475)
.L_475:
        /*004c*/ 	.word	0x00000000
        /*0050*/ 	.short	0x0004
        /*0052*/ 	.short	0x0020
        /*0054*/ 	.byte	0x00, 0xf5, 0x21, 0x00


	//----- nvinfo : EIATTR_KPARAM_INFO
	.align		4
.L_476:
        /*0058*/ 	.byte	0x04, 0x17
        /*005a*/ 	.short	(.L_478 - .L_477)
.L_477:
        /*005c*/ 	.word	0x00000000
        /*0060*/ 	.short	0x0003
        /*0062*/ 	.short	0x0018
        /*0064*/ 	.byte	0x00, 0xf0, 0x11, 0x00


	//----- nvinfo : EIATTR_KPARAM_INFO
	.align		4
.L_478:
        /*0068*/ 	.byte	0x04, 0x17
        /*006a*/ 	.short	(.L_480 - .L_479)
.L_479:
        /*006c*/ 	.word	0x00000000
        /*0070*/ 	.short	0x0002
        /*0072*/ 	.short	0x0010
        /*0074*/ 	.byte	0x00, 0xf5, 0x21, 0x00


	//----- nvinfo : EIATTR_KPARAM_INFO
	.align		4
.L_480:
        /*0078*/ 	.byte	0x04, 0x17
        /*007a*/ 	.short	(.L_482 - .L_481)
.L_481:
        /*007c*/ 	.word	0x00000000
        /*0080*/ 	.short	0x0001
        /*0082*/ 	.short	0x0008
        /*0084*/ 	.byte	0x00, 0xf5, 0x21, 0x00


	//----- nvinfo : EIATTR_KPARAM_INFO
	.align		4
.L_482:
        /*0088*/ 	.byte	0x04, 0x17
        /*008a*/ 	.short	(.L_484 - .L_483)
.L_483:
        /*008c*/ 	.word	0x00000000
        /*0090*/ 	.short	0x0000
        /*0092*/ 	.short	0x0000
        /*0094*/ 	.byte	0x00, 0xf5, 0x21, 0x00


	//----- nvinfo : EIATTR_SPARSE_MMA_MASK
	.align		4
.L_484:
        /*0098*/ 	.byte	0x03, 0x50
        /*009a*/ 	.short	0x0000


	//----- nvinfo : EIATTR_MAXREG_COUNT
	.align		4
        /*009c*/ 	.byte	0x03, 0x1b
        /*009e*/ 	.short	0x00ff


	//----- nvinfo : EIATTR_MERCURY_ISA_VERSION
	.align		4
        /*00a0*/ 	.byte	0x03, 0x5f
        /*00a2*/ 	.short	0x0101


	//----- nvinfo : EIATTR_VRC_CTA_INIT_COUNT
	.align		4
        /*00a4*/ 	.byte	0x02, 0x4a
	.zero		1
	.zero		1


	//----- nvinfo : EIATTR_EXIT_INSTR_OFFSETS
	.align		4
        /*00a8*/ 	.byte	0x04, 0x1c
        /*00aa*/ 	.short	(.L_486 - .L_485)


	//   ....[0]....
.L_485:
        /*00ac*/ 	.word	0x000003e0


	//   ....[1]....
        /*00b0*/ 	.word	0x00000470


	//   ....[2]....
        /*00b4*/ 	.word	0x000058b0


	//----- nvinfo : EIATTR_CRS_STACK_SIZE
	.align		4
.L_486:
        /*00b8*/ 	.byte	0x04, 0x1e
        /*00ba*/ 	.short	(.L_488 - .L_487)
.L_487:
        /*00bc*/ 	.word	0x00000000


	//----- nvinfo : EIATTR_CBANK_PARAM_SIZE
	.align		4
.L_488:
        /*00c0*/ 	.byte	0x03, 0x19
        /*00c2*/ 	.short	0x003c


	//----- nvinfo : EIATTR_PARAM_CBANK
	.align		4
        /*00c4*/ 	.byte	0x04, 0x0a
        /*00c6*/ 	.short	(.L_490 - .L_489)
	.align		4
.L_489:
        /*00c8*/ 	.word	index@(.nv.constant0._Z18cal_atomAndion_funP6float2PfPdiS2_S2_iii)
        /*00cc*/ 	.short	0x0380
        /*00ce*/ 	.short	0x003c


	//----- nvinfo : EIATTR_SW_WAR
	.align		4
.L_490:
        /*00d0*/ 	.byte	0x04, 0x36
        /*00d2*/ 	.short	(.L_492 - .L_491)
.L_491:
        /*00d4*/ 	.word	0x00000008
.L_492:


//--------------------- .nv.info._Z13add_fun_absobP6float2S0_ii --------------------------
	.section	.nv.info._Z13add_fun_absobP6float2S0_ii,"",@"SHT_CUDA_INFO"
	.sectionflags	@""
	.align	4


	//----- nvinfo : EIATTR_CUDA_API_VERSION
	.align		4
        /*0000*/ 	.byte	0x04, 0x37
        /*0002*/ 	.short	(.L_494 - .L_493)
.L_493:
        /*0004*/ 	.word	0x00000082


	//----- nvinfo : EIATTR_KPARAM_INFO
	.align		4
.L_494:
        /*0008*/ 	.byte	0x04, 0x17
        /*000a*/ 	.short	(.L_496 - .L_495)
.L_495:
        /*000c*/ 	.word	0x00000000
        /*0010*/ 	.short	0x0003
        /*0012*/ 	.short	0x0014
        /*0014*/ 	.byte	0x00, 0xf0, 0x11, 0x00


	//----- nvinfo : EIATTR_KPARAM_INFO
	.align		4
.L_496:
        /*0018*/ 	.byte	0x04, 0x17
        /*001a*/ 	.short	(.L_498 - .L_497)
.L_497:
        /*001c*/ 	.word	0x00000000
        /*0020*/ 	.short	0x0002
        /*0022*/ 	.short	0x0010
        /*0024*/ 	.byte	0x00, 0xf0, 0x11, 0x00


	//----- nvinfo : EIATTR_KPARAM_INFO
	.align		4
.L_498:
        /*0028*/ 	.byte	0x04, 0x17
        /*002a*/ 	.short	(.L_500 - .L_499)
.L_499:
        /*002c*/ 	.word	0x00000000
        /*0030*/ 	.short	0x0001
        /*0032*/ 	.short	0x0008
        /*0034*/ 	.byte	0x00, 0xf5, 0x21, 0x00


	//----- nvinfo : EIATTR_KPARAM_INFO
	.align		4
.L_500:
        /*0038*/ 	.byte	0x04, 0x17
        /*003a*/ 	.short	(.L_502 - .L_501)
.L_501:
        /*003c*/ 	.word	0x00000000
        /*0040*/ 	.short	0x0000
        /*0042*/ 	.short	0x0000
        /*0044*/ 	.byte	0x00, 0xf5, 0x21, 0x00


	//----- nvinfo : EIATTR_SPARSE_MMA_MASK
	.align		4
.L_502:
        /*0048*/ 	.byte	0x03, 0x50
        /*004a*/ 	.short	0x0000


	//----- nvinfo : EIATTR_MAXREG_COUNT
	.align		4
        /*004c*/ 	.byte	0x03, 0x1b
        /*004e*/ 	.short	0x00ff


	//----- nvinfo : EIATTR_MERCURY_ISA_VERSION
	.align		4
        /*0050*/ 	.byte	0x03, 0x5f
        /*0052*/ 	.short	0x0101


	//----- nvinfo : EIATTR_VRC_CTA_INIT_COUNT
	.align		4
        /*0054*/ 	.byte	0x02, 0x4a
	.zero		1
	.zero		1


	//----- nvinfo : EIATTR_EXIT_INSTR_OFFSETS
	.align		4
        /*0058*/ 	.byte	0x04, 0x1c
        /*005a*/ 	.short	(.L_504 - .L_503)


	//   ....[0]....
.L_503:
        /*005c*/ 	.word	0x000000c0


	//   ....[1]....
        /*0060*/ 	.word	0x00000180


	//----- nvinfo : EIATTR_CBANK_PARAM_SIZE
	.align		4
.L_504:
        /*0064*/ 	.byte	0x03, 0x19
        /*0066*/ 	.short	0x0018


	//----- nvinfo : EIATTR_PARAM_CBANK
	.align		4
        /*0068*/ 	.byte	0x04, 0x0a
        /*006a*/ 	.short	(.L_506 - .L_505)
	.align		4
.L_505:
        /*006c*/ 	.word	index@(.nv.constant0._Z13add_fun_absobP6float2S0_ii)
        /*0070*/ 	.short	0x0380
        /*0072*/ 	.short	0x0018


	//----- nvinfo : EIATTR_SW_WAR
	.align		4
.L_506:
        /*0074*/ 	.byte	0x04, 0x36
        /*0076*/ 	.short	(.L_508 - .L_507)
.L_507:
        /*0078*/ 	.word	0x00000008
.L_508:


//--------------------- .nv.info._Z14cal_absorb_funP6float2PfS1_PdiS2_S2_iii --------------------------
	.section	.nv.info._Z14cal_absorb_funP6float2PfS1_PdiS2_S2_iii,"",@"SHT_CUDA_INFO"
	.sectionflags	@""
	.align	4


	//----- nvinfo : EIATTR_CUDA_API_VERSION
	.align		4
        /*0000*/ 	.byte	0x04, 0x37
        /*0002*/ 	.short	(.L_510 - .L_509)
.L_509:
        /*0004*/ 	.word	0x00000082


	//----- nvinfo : EIATTR_KPARAM_INFO
	.align		4
.L_510:
        /*0008*/ 	.byte	0x04, 0x17
        /*000a*/ 	.short	(.L_512 - .L_511)
.L_511:
        /*000c*/ 	.word	0x00000000
        /*0010*/ 	.short	0x0009
        /*0012*/ 	.short	0x0040
        /*0014*/ 	.byte	0x00, 0xf0, 0x11, 0x00


	//----- nvinfo : EIATTR_KPARAM_INFO
	.align		4
.L_512:
        /*0018*/ 	.byte	0x04, 0x17
        /*001a*/ 	.short	(.L_514 - .L_513)
.L_513:
        /*001c*/ 	.word	0x00000000
        /*0020*/ 	.short	0x0008
        /*0022*/ 	.short	0x003c
        /*0024*/ 	.byte	0x00, 0xf0, 0x11, 0x00


	//----- nvinfo : EIATTR_KPARAM_INFO
	.align		4
.L_514:
        /*0028*/ 	.byte	0x04, 0x17
        /*002a*/ 	.short	(.L_516 - .L_515)
.L_515:
        /*002c*/ 	.word	0x00000000
        /*0030*/ 	.short	0x0007
        /*0032*/ 	.short	0x0038
        /*0034*/ 	.byte	0x00, 0xf0, 0x11, 0x00


	//----- nvinfo : EIATTR_KPARAM_INFO
	.align		4
.L_516:
        /*0038*/ 	.byte	0x04, 0x17
        /*003a*/ 	.short	(.L_518 - .L_517)
.L_517:
        /*003c*/ 	.word	0x00000000
        /*0040*/ 	.short	0x0006
        /*0042*/ 	.short	0x0030
        /*0044*/ 	.byte	0x00, 0xf5, 0x21, 0x00


	//----- nvinfo : EIATTR_KPARAM_INFO
	.align		4
.L_518:
        /*0048*/ 	.byte	0x04, 0x17
        /*004a*/ 	.short	(.L_520 - .L_519)
.L_519:
        /*004c*/ 	.word	0x00000000
        /*0050*/ 	.short	0x0005
        /*0052*/ 	.short	0x0028
        /*0054*/ 	.byte	0x00, 0xf5, 0x21, 0x00


	//----- nvinfo : EIATTR_KPARAM_INFO
	.align		4
.L_520:
        /*0058*/ 	.byte	0x04, 0x17
        /*005a*/ 	.short	(.L_522 - .L_521)
.L_521:
        /*005c*/ 	.word	0x00000000
        /*0060*/ 	.short	0x0004
        /*0062*/ 	.short	0x0020
        /*0064*/ 	.byte	0x00, 0xf0, 0x11, 0x00


	//----- nvinfo : EIATTR_KPARAM_INFO
	.align		4
.L_522:
        /*0068*/ 	.byte	0x04, 0x17
        /*006a*/ 	.short	(.L_524 - .L_523)
.L_523:
        /*006c*/ 	.word	0x00000000
        /*0070*/ 	.short	0x0003
        /*0072*/ 	.short	0x0018
        /*0074*/ 	.byte	0x00, 0xf5, 0x21, 0x00


	//----- nvinfo : EIATTR_KPARAM_INFO
	.align		4
.L_524:
        /*0078*/ 	.byte	0x04, 0x17
        /*007a*/ 	.short	(.L_526 - .L_525)
.L_525:
        /*007c*/ 	.word	0x00000000
        /*0080*/ 	.short	0x0002
        /*0082*/ 	.short	0x0010
        /*0084*/ 	.byte	0x00, 0xf5, 0x21, 0x00


	//----- nvinfo : EIATTR_KPARAM_INFO
	.align		4
.L_526:
        /*0088*/ 	.byte	0x04, 0x17
        /*008a*/ 	.short	(.L_528 - .L_527)
.L_527:
        /*008c*/ 	.word	0x00000000
        /*0090*/ 	.short	0x0001
        /*0092*/ 	.short	0x0008
        /*0094*/ 	.byte	0x00, 0xf5, 0x21, 0x00


	//----- nvinfo : EIATTR_KPARAM_INFO
	.align		4
.L_528:
        /*0098*/ 	.byte	0x04, 0x17
        /*009a*/ 	.short	(.L_530 - .L_529)
.L_529:
        /*009c*/ 	.word	0x00000000
        /*00a0*/ 	.short	0x0000
        /*00a2*/ 	.short	0x0000
        /*00a4*/ 	.byte	0x00, 0xf5, 0x21, 0x00


	//----- nvinfo : EIATTR_SPARSE_MMA_MASK
	.align		4
.L_530:
        /*00a8*/ 	.byte	0x03, 0x50
        /*00aa*/ 	.short	0x0000


	//----- nvinfo : EIATTR_MAXREG_COUNT
	.align		4
        /*00ac*/ 	.byte	0x03, 0x1b
        /*00ae*/ 	.short	0x00ff


	//----- nvinfo : EIATTR_MERCURY_ISA_VERSION
	.align		4
        /*00b0*/ 	.byte	0x03, 0x5f
        /*00b2*/ 	.short	0x0101


	//----- nvinfo : EIATTR_VRC_CTA_INIT_COUNT
	.align		4
        /*00b4*/ 	.byte	0x02, 0x4a
	.zero		1
	.zero		1


	//----- nvinfo : EIATTR_EXIT_INSTR_OFFSETS
	.align		4
        /*00b8*/ 	.byte	0x04, 0x1c
        /*00ba*/ 	.short	(.L_532 - .L_531)


	//   ....[0]....
.L_531:
        /*00bc*/ 	.word	0x000003e0


	//   ....[1]....
        /*00c0*/ 	.word	0x00000470


	//   ....[2]....
        /*00c4*/ 	.word	0x00001ab0


	//----- nvinfo : EIATTR_CRS_STACK_SIZE
	.align		4
.L_532:
        /*00c8*/ 	.byte	0x04, 0x1e
        /*00ca*/ 	.short	(.L_534 - .L_533)
.L_533:
        /*00cc*/ 	.word	0x00000000


	//----- nvinfo : EIATTR_CBANK_PARAM_SIZE
	.align		4
.L_534:
        /*00d0*/ 	.byte	0x03, 0x19
        /*00d2*/ 	.short	0x0044


	//----- nvinfo : EIATTR_PARAM_CBANK
	.align		4
        /*00d4*/ 	.byte	0x04, 0x0a
        /*00d6*/ 	.short	(.L_536 - .L_535)
	.align		4
.L_535:
        /*00d8*/ 	.word	index@(.nv.constant0._Z14cal_absorb_funP6float2PfS1_PdiS2_S2_iii)
        /*00dc*/ 	.short	0x0380
        /*00de*/ 	.short	0x0044


	//----- nvinfo : EIATTR_SW_WAR
	.align		4
.L_536:
        /*00e0*/ 	.byte	0x04, 0x36
        /*00e2*/ 	.short	(.L_538 - .L_537)
.L_537:
        /*00e4*/ 	.word	0x00000008
.L_538:


//--------------------- .nv.info._Z17cal_atomORion_funP6float2PfPdiS2_S2_iii --------------------------
	.section	.nv.info._Z17cal_atomORion_funP6float2PfPdiS2_S2_iii,"",@"SHT_CUDA_INFO"
	.sectionflags	@""
	.align	4


	//----- nvinfo : EIATTR_CUDA_API_VERSION
	.align		4
        /*0000*/ 	.byte	0x04, 0x37
        /*0002*/ 	.short	(.L_540 - .L_539)
.L_539:
        /*0004*/ 	.word	0x00000082


	//----- nvinfo : EIATTR_KPARAM_INFO
	.align		4
.L_540:
        /*0008*/ 	.byte	0x04, 0x17
        /*000a*/ 	.short	(.L_542 - .L_541)
.L_541:
        /*000c*/ 	.word	0x00000000
        /*0010*/ 	.short	0x0008
        /*0012*/ 	.short	0x0038
        /*0014*/ 	.byte	0x00, 0xf0, 0x11, 0x00


	//----- nvinfo : EIATTR_KPARAM_INFO
	.align		4
.L_542:
        /*0018*/ 	.byte	0x04, 0x17
        /*001a*/ 	.short	(.L_544 - .L_543)
.L_543:
        /*001c*/ 	.word	0x00000000
        /*0020*/ 	.short	0x0007
        /*0022*/ 	.short	0x0034
        /*0024*/ 	.byte	0x00, 0xf0, 0x11, 0x00


	//----- nvinfo : EIATTR_KPARAM_INFO
	.align		4
.L_544:
        /*0028*/ 	.byte	0x04, 0x17
        /*002a*/ 	.short	(.L_546 - .L_545)
.L_545:
        /*002c*/ 	.word	0x00000000
        /*0030*/ 	.short	0x0006
        /*0032*/ 	.short	0x0030
        /*0034*/ 	.byte	0x00, 0xf0, 0x11, 0x00


	//----- nvinfo : EIATTR_KPARAM_INFO
	.align		4
.L_546:
        /*0038*/ 	.byte	0x04, 0x17
        /*003a*/ 	.short	(.L_548 - .L_547)
.L_547:
        /*003c*/ 	.word	0x00000000
        /*0040*/ 	.short	0x0005
        /*0042*/ 	.short	0x0028
        /*0044*/ 	.byte	0x00, 0xf5, 0x21, 0x00


	//----- nvinfo : EIATTR_KPARAM_INFO
	.align		4
.L_548:
        /*0048*/ 	.byte	0x04, 0x17
        /*004a*/ 	.short	(.L_550 - .L_549)
.L_549:
        /*004c*/ 	.word	0x00000000
        /*0050*/ 	.short	0x0004
        /*0052*/ 	.short	0x0020
        /*0054*/ 	.byte	0x00, 0xf5, 0x21, 0x00


	//----- nvinfo : EIATTR_KPARAM_INFO
	.align		4
.L_550:
        /*0058*/ 	.byte	0x04, 0x17
        /*005a*/ 	.short	(.L_552 - .L_551)
.L_551:
        /*005c*/ 	.word	0x00000000
        /*0060*/ 	.short	0x0003
        /*0062*/ 	.short	0x0018
        /*0064*/ 	.byte	0x00, 0xf0, 0x11, 0x00


	//----- nvinfo : EIATTR_KPARAM_INFO
	.align		4
.L_552:
        /*0068*/ 	.byte	0x04, 0x17
        /*006a*/ 	.short	(.L_554 - .L_553)
.L_553:
        /*006c*/ 	.word	0x00000000
        /*0070*/ 	.short	0x0002
        /*0072*/ 	.short	0x0010
        /*0074*/ 	.byte	0x00, 0xf5, 0x21, 0x00


	//----- nvinfo : EIATTR_KPARAM_INFO
	.align		4
.L_554:
        /*0078*/ 	.byte	0x04, 0x17
        /*007a*/ 	.short	(.L_556 - .L_555)
.L_555:
        /*007c*/ 	.word	0x00000000
        /*0080*/ 	.short	0x0001
        /*0082*/ 	.short	0x0008
        /*0084*/ 	.byte	0x00, 0xf5, 0x21, 0x00


	//----- nvinfo : EIATTR_KPARAM_INFO
	.align		4
.L_556:
        /*0088*/ 	.byte	0x04, 0x17
        /*008a*/ 	.short	(.L_558 - .L_557)
.L_557:
        /*008c*/ 	.word	0x00000000
        /*0090*/ 	.short	0x0000
        /*0092*/ 	.short	0x0000
        /*0094*/ 	.byte	0x00, 0xf5, 0x21, 0x00


	//----- nvinfo : EIATTR_SPARSE_MMA_MASK
	.align		4
.L_558:
        /*0098*/ 	.byte	0x03, 0x50
        /*009a*/ 	.short	0x0000


	//----- nvinfo : EIATTR_MAXREG_COUNT
	.align		4
        /*009c*/ 	.byte	0x03, 0x1b
        /*009e*/ 	.short	0x00ff


	//----- nvinfo : EIATTR_MERCURY_ISA_VERSION
	.align		4
        /*00a0*/ 	.byte	0x03, 0x5f
        /*00a2*/ 	.short	0x0101


	//----- nvinfo : EIATTR_VRC_CTA_INIT_COUNT
	.align		4
        /*00a4*/ 	.byte	0x02, 0x4a
	.zero		1
	.zero		1


	//----- nvinfo : EIATTR_EXIT_INSTR_OFFSETS
	.align		4
        /*00a8*/ 	.byte	0x04, 0x1c
        /*00aa*/ 	.short	(.L_560 - .L_559)


	//   ....[0]....
.L_559:
        /*00ac*/ 	.word	0x000003e0


	//   ....[1]....
        /*00b0*/ 	.word	0x00000470


	//   ....[2]....
        /*00b4*/ 	.word	0x000037a0


	//----- nvinfo : EIATTR_CRS_STACK_SIZE
	.align		4
.L_560:
        /*00b8*/ 	.byte	0x04, 0x1e
        /*00ba*/ 	.short	(.L_562 - .L_561)
.L_561:
        /*00bc*/ 	.word	0x00000000


	//----- nvinfo : EIATTR_CBANK_PARAM_SIZE
	.align		4
.L_562:
        /*00c0*/ 	.byte	0x03, 0x19
        /*00c2*/ 	.short	0x003c


	//----- nvinfo : EIATTR_PARAM_CBANK
	.align		4
        /*00c4*/ 	.byte	0x04, 0x0a
        /*00c6*/ 	.short	(.L_564 - .L_563)
	.align		4
.L_563:
        /*00c8*/ 	.word	index@(.nv.constant0._Z17cal_atomORion_funP6float2PfPdiS2_S2_iii)
        /*00cc*/ 	.short	0x0380
        /*00ce*/ 	.short	0x003c


	//----- nvinfo : EIATTR_SW_WAR
	.align		4
.L_564:
        /*00d0*/ 	.byte	0x04, 0x36
        /*00d2*/ 	.short	(.L_566 - .L_565)
.L_565:
        /*00d4*/ 	.word	0x00000008
.L_566:


//--------------------- .nv.info._Z12initKernel_WP6float2miiiiPdS1_ --------------------------
	.section	.nv.info._Z12initKernel_WP6float2miiiiPdS1_,"",@"SHT_CUDA_INFO"
	.sectionflags	@""
	.align	4


	//----- nvinfo : EIATTR_CUDA_API_VERSION
	.align		4
        /*0000*/ 	.byte	0x04, 0x37
        /*0002*/ 	.short	(.L_568 - .L_567)
.L_567:
        /*0004*/ 	.word	0x00000082


	//----- nvinfo : EIATTR_KPARAM_INFO
	.align		4
.L_568:
        /*0008*/ 	.byte	0x04, 0x17
        /*000a*/ 	.short	(.L_570 - .L_569)
.L_569:
        /*000c*/ 	.word	0x00000000
        /*0010*/ 	.short	0x0007
        /*0012*/ 	.short	0x0028
        /*0014*/ 	.byte	0x00, 0xf5, 0x21, 0x00


	//----- nvinfo : EIATTR_KPARAM_INFO
	.align		4
.L_570:
        /*0018*/ 	.byte	0x04, 0x17
        /*001a*/ 	.short	(.L_572 - .L_571)
.L_571:
        /*001c*/ 	.word	0x00000000
        /*0020*/ 	.short	0x0006
        /*0022*/ 	.short	0x0020
        /*0024*/ 	.byte	0x00, 0xf5, 0x21, 0x00


	//----- nvinfo : EIATTR_KPARAM_INFO
	.align		4
.L_572:
        /*0028*/ 	.byte	0x04, 0x17
        /*002a*/ 	.short	(.L_574 - .L_573)
.L_573:
        /*002c*/ 	.word	0x00000000
        /*0030*/ 	.short	0x0005
        /*0032*/ 	.short	0x001c
        /*0034*/ 	.byte	0x00, 0xf0, 0x11, 0x00


	//----- nvinfo : EIATTR_KPARAM_INFO
	.align		4
.L_574:
        /*0038*/ 	.byte	0x04, 0x17
        /*003a*/ 	.short	(.L_576 - .L_575)
.L_575:
        /*003c*/ 	.word	0x00000000
        /*0040*/ 	.short	0x0004
        /*0042*/ 	.short	0x0018
        /*0044*/ 	.byte	0x00, 0xf0, 0x11, 0x00


	//----- nvinfo : EIATTR_KPARAM_INFO
	.align		4
.L_576:
        /*0048*/ 	.byte	0x04, 0x17
        /*004a*/ 	.short	(.L_578 - .L_577)
.L_577:
        /*004c*/ 	.word	0x00000000
        /*0050*/ 	.short	0x0003
        /*0052*/ 	.short	0x0014
        /*0054*/ 	.byte	0x00, 0xf0, 0x11, 0x00


	//----- nvinfo : EIATTR_KPARAM_INFO
	.align		4
.L_578:
        /*0058*/ 	.byte	0x04, 0x17
        /*005a*/ 	.short	(.L_580 - .L_579)
.L_579:
        /*005c*/ 	.word	0x00000000
        /*0060*/ 	.short	0x0002
        /*0062*/ 	.short	0x0010
        /*0064*/ 	.byte	0x00, 0xf0, 0x11, 0x00


	//----- nvinfo : EIATTR_KPARAM_INFO
	.align		4
.L_580:
        /*0068*/ 	.byte	0x04, 0x17
        /*006a*/ 	.short	(.L_582 - .L_581)
.L_581:
        /*006c*/ 	.word	0x00000000
        /*0070*/ 	.short	0x0001
        /*0072*/ 	.short	0x0008
        /*0074*/ 	.byte	0x00, 0xf0, 0x21, 0x00


	//----- nvinfo : EIATTR_KPARAM_INFO
	.align		4
.L_582:
        /*0078*/ 	.byte	0x04, 0x17
        /*007a*/ 	.short	(.L_584 - .L_583)
.L_583:
        /*007c*/ 	.word	0x00000000
        /*0080*/ 	.short	0x0000
        /*0082*/ 	.short	0x0000
        /*0084*/ 	.byte	0x00, 0xf5, 0x21, 0x00


	//----- nvinfo : EIATTR_SPARSE_MMA_MASK
	.align		4
.L_584:
        /*0088*/ 	.byte	0x03, 0x50
        /*008a*/ 	.short	0x0000


	//----- nvinfo : EIATTR_MAXREG_COUNT
	.align		4
        /*008c*/ 	.byte	0x03, 0x1b
        /*008e*/ 	.short	0x00ff


	//----- nvinfo : EIATTR_MERCURY_ISA_VERSION
	.align		4
        /*0090*/ 	.byte	0x03, 0x5f
        /*0092*/ 	.short	0x0101


	//----- nvinfo : EIATTR_VRC_CTA_INIT_COUNT
	.align		4
        /*0094*/ 	.byte	0x02, 0x4a
	.zero		1
	.zero		1


	//----- nvinfo : EIATTR_EXIT_INSTR_OFFSETS
	.align		4
        /*0098*/ 	.byte	0x04, 0x1c
        /*009a*/ 	.short	(.L_586 - .L_585)


	//   ....[0]....
.L_585:
        /*009c*/ 	.word	0x000003d0


	//   ....[1]....
        /*00a0*/ 	.word	0x000004c0


	//   ....[2]....
        /*00a4*/ 	.word	0x00000610


	//----- nvinfo : EIATTR_CBANK_PARAM_SIZE
	.align		4
.L_586:
        /*00a8*/ 	.byte	0x03, 0x19
        /*00aa*/ 	.short	0x0030


	//----- nvinfo : EIATTR_PARAM_CBANK
	.align		4
        /*00ac*/ 	.byte	0x04, 0x0a
        /*00ae*/ 	.short	(.L_588 - .L_587)
	.align		4
.L_587:
        /*00b0*/ 	.word	index@(.nv.constant0._Z12initKernel_WP6float2miiiiPdS1_)
        /*00b4*/ 	.short	0x0380
        /*00b6*/ 	.short	0x0030


	//----- nvinfo : EIATTR_SW_WAR
	.align		4
.L_588:
        /*00b8*/ 	.byte	0x04, 0x36
        /*00ba*/ 	.short	(.L_590 - .L_589)
.L_589:
        /*00bc*/ 	.word	0x00000008
.L_590:


//--------------------- .nv.info._Z8set_ZeroP6float2ii --------------------------
	.section	.nv.info._Z8set_ZeroP6float2ii,"",@"SHT_CUDA_INFO"
	.sectionflags	@""
	.align	4


	//----- nvinfo : EIATTR_CUDA_API_VERSION
	.align		4
        /*0000*/ 	.byte	0x04, 0x37
        /*0002*/ 	.short	(.L_592 - .L_591)
.L_591:
        /*0004*/ 	.word	0x00000082


	//----- nvinfo : EIATTR_KPARAM_INFO
	.align		4
.L_592:
        /*0008*/ 	.byte	0x04, 0x17
        /*000a*/ 	.short	(.L_594 - .L_593)
.L_593:
        /*000c*/ 	.word	0x00000000
        /*0010*/ 	.short	0x0002
        /*0012*/ 	.short	0x000c
        /*0014*/ 	.byte	0x00, 0xf0, 0x11, 0x00


	//----- nvinfo : EIATTR_KPARAM_INFO
	.align		4
.L_594:
        /*0018*/ 	.byte	0x04, 0x17
        /*001a*/ 	.short	(.L_596 - .L_595)
.L_595:
        /*001c*/ 	.word	0x00000000
        /*0020*/ 	.short	0x0001
        /*0022*/ 	.short	0x0008
        /*0024*/ 	.byte	0x00, 0xf0, 0x11, 0x00


	//----- nvinfo : EIATTR_KPARAM_INFO
	.align		4
.L_596:
        /*0028*/ 	.byte	0x04, 0x17
        /*002a*/ 	.short	(.L_598 - .L_597)
.L_597:
        /*002c*/ 	.word	0x00000000
        /*0030*/ 	.short	0x0000
        /*0032*/ 	.short	0x0000
        /*0034*/ 	.byte	0x00, 0xf5, 0x21, 0x00


	//----- nvinfo : EIATTR_SPARSE_MMA_MASK
	.align		4
.L_598:
        /*0038*/ 	.byte	0x03, 0x50
        /*003a*/ 	.short	0x0000


	//----- nvinfo : EIATTR_MAXREG_COUNT
	.align		4
        /*003c*/ 	.byte	0x03, 0x1b
        /*003e*/ 	.short	0x00ff


	//----- nvinfo : EIATTR_MERCURY_ISA_VERSION
	.align		4
        /*0040*/ 	.byte	0x03, 0x5f
        /*0042*/ 	.short	0x0101


	//----- nvinfo : EIATTR_VRC_CTA_INIT_COUNT
	.align		4
        /*0044*/ 	.byte	0x02, 0x4a
	.zero		1
	.zero		1


	//----- nvinfo : EIATTR_EXIT_INSTR_OFFSETS
	.align		4
        /*0048*/ 	.byte	0x04, 0x1c
        /*004a*/ 	.short	(.L_600 - .L_599)


	//   ....[0]....
.L_599:
        /*004c*/ 	.word	0x000000c0


	//   ....[1]....
        /*0050*/ 	.word	0x00000120


	//----- nvinfo : EIATTR_CBANK_PARAM_SIZE
	.align		4
.L_600:
        /*0054*/ 	.byte	0x03, 0x19
        /*0056*/ 	.short	0x0010


	//----- nvinfo : EIATTR_PARAM_CBANK
	.align		4
        /*0058*/ 	.byte	0x04, 0x0a
        /*005a*/ 	.short	(.L_602 - .L_601)
	.align		4
.L_601:
        /*005c*/ 	.word	index@(.nv.constant0._Z8set_ZeroP6float2ii)
        /*0060*/ 	.short	0x0380
        /*0062*/ 	.short	0x0010


	//----- nvinfo : EIATTR_SW_WAR
	.align		4
.L_602:
        /*0064*/ 	.byte	0x04, 0x36
        /*0066*/ 	.short	(.L_604 - .L_603)
.L_603:
        /*0068*/ 	.word	0x00000008
.L_604:


//--------------------- .nv.callgraph             --------------------------
	.section	.nv.callgraph,"",@"SHT_CUDA_CALLGRAPH"
	.align	4
	.sectionentsize	8
	.align		4
        /*0000*/ 	.word	0x00000000
	.align		4
        /*0004*/ 	.word	0xffffffff
	.align		4
        /*0008*/ 	.word	0x00000000
	.align		4
        /*000c*/ 	.word	0xfffffffe
	.align		4
        /*0010*/ 	.word	0x00000000
	.align		4
        /*0014*/ 	.word	0xfffffffd
	.align		4
        /*0018*/ 	.word	0x00000000
	.align		4
        /*001c*/ 	.word	0xfffffffc


//--------------------- .nv.constant4             --------------------------
	.section	.nv.constant4,"a",@progbits
	.align	8
	.align		8
.nv.constant4:
        /*0000*/ 	.dword	__cudart_i2opi_f


//--------------------- .text._Z18accumulate_result2PdS_iiiiS_ --------------------------
	.section	.text._Z18accumulate_result2PdS_iiiiS_,"ax",@progbits
	.align	128
        .global         _Z18accumulate_result2PdS_iiiiS_
        .type           _Z18accumulate_result2PdS_iiiiS_,@function
        .size           _Z18accumulate_result2PdS_iiiiS_,(.L_x_189 - _Z18accumulate_result2PdS_iiiiS_)
        .other          _Z18accumulate_result2PdS_iiiiS_,@"STO_CUDA_ENTRY STV_DEFAULT"
_Z18accumulate_result2PdS_iiiiS_:
.text._Z18accumulate_result2PdS_iiiiS_:
[----:B------:R-:W-:Y:S01]  /*0000*/  LDC R1, c[0x0][0x37c] ;  /* 0x0000df00ff017b82 */ /* 0x000fe20000000800 */
[----:B------:R-:W0:Y:S07]  /*0010*/  S2R R4, SR_TID.Y ;  /* 0x0000000000047919 */ /* 0x000e2e0000002200 */
[----:B------:R-:W-:Y:S01]  /*0020*/  S2UR UR4, SR_CTAID.Y ;  /* 0x00000000000479c3 */ /* 0x000fe20000002600 */
[----:B------:R-:W1:Y:S01]  /*0030*/  LDCU UR5, c[0x0][0x370] ;  /* 0x00006e00ff0577ac */ /* 0x000e620008000800 */
[----:B------:R-:W2:Y:S01]  /*0040*/  S2R R0, SR_TID.X ;  /* 0x0000000000007919 */ /* 0x000ea20000002100 */
[----:B------:R-:W3:Y:S05]  /*0050*/  LDCU UR7, c[0x0][0x360] ;  /* 0x00006c00ff0777ac */ /* 0x000eea0008000800 */
[----:B------:R-:W1:Y:S01]  /*0060*/  S2UR UR6, SR_CTAID.X ;  /* 0x00000000000679c3 */ /* 0x000e620000002500 */
[----:B------:R-:W4:Y:S07]  /*0070*/  LDCU.64 UR14, c[0x0][0x398] ;  /* 0x00007300ff0e77ac */ /* 0x000f2e0008000a00 */
[----:B------:R-:W0:Y:S08]  /*0080*/  LDC R3, c[0x0][0x364] ;  /* 0x0000d900ff037b82 */ /* 0x000e300000000800 */
[----:B------:R-:W4:Y:S01]  /*0090*/  LDC R2, c[0x0][0x394] ;  /* 0x0000e500ff027b82 */ /* 0x000f220000000800 */
[----:B-1----:R-:W-:-:S06]  /*00a0*/  UIMAD UR4, UR4, UR5, UR6 ;  /* 0x00000005040472a4 */ /* 0x002fcc000f8e0206 */
[----:B0-----:R-:W-:-:S04]  /*00b0*/  IMAD R3, R3, UR4, R4 ;  /* 0x0000000403037c24 */ /* 0x001fc8000f8e0204 */
[----:B---3--:R-:W-:Y:S02]  /*00c0*/  IMAD R3, R3, UR7, RZ ;  /* 0x0000000703037c24 */ /* 0x008fe4000f8e02ff */
[----:B----4-:R-:W-:-:S03]  /*00d0*/  IMAD R4, R2, UR14, RZ ;  /* 0x0000000e02047c24 */ /* 0x010fc6000f8e02ff */
[----:B--2---:R-:W-:Y:S01]  /*00e0*/  IADD3 R5, PT, PT, R3, R0, RZ ;  /* 0x0000000003057210 */ /* 0x004fe20007ffe0ff */
[----:B------:R-:W-:-:S05]  /*00f0*/  IMAD R4, R4, UR15, RZ ;  /* 0x0000000f04047c24 */ /* 0x000fca000f8e02ff */
[----:B------:R-:W-:-:S13]  /*0100*/  ISETP.GE.AND P0, PT, R5, R4, PT ;  /* 0x000000040500720c */ /* 0x000fda0003f06270 */
[----:B------:R-:W-:Y:S05]  /*0110*/  @P0 EXIT ;  /* 0x000000000000094d */ /* 0x000fea0003800000 */
[----:B------:R-:W0:Y:S01]  /*0120*/  LDCU UR6, c[0x0][0x390] ;  /* 0x00007200ff0677ac */ /* 0x000e220008000800 */
[----:B------:R-:W-:Y:S01]  /*0130*/  CS2R R18, SRZ ;  /* 0x0000000000127805 */ /* 0x000fe2000001ff00 */
[----:B------:R-:W1:Y:S01]  /*0140*/  LDCU.64 UR12, c[0x0][0x358] ;  /* 0x00006b00ff0c77ac */ /* 0x000e620008000a00 */
[----:B0-----:R-:W-:-:S09]  /*0150*/  UISETP.GE.AND UP0, UPT, UR6, 0x1, UPT ;  /* 0x000000010600788c */ /* 0x001fd2000bf06270 */
[----:B-1----:R-:W-:Y:S05]  /*0160*/  BRA.U !UP0, `(.L_x_0) ;  /* 0x0000000908d87547 */ /* 0x002fea000b800000 */
[----:B------:R-:W-:Y:S01]  /*0170*/  UISETP.GE.U32.AND UP1, UPT, UR6, 0x10, UPT ;  /* 0x000000100600788c */ /* 0x000fe2000bf26070 */
[----:B------:R-:W-:Y:S01]  /*0180*/  HFMA2 R25, -RZ, RZ, 0, 0 ;  /* 0x00000000ff197431 */ /* 0x000fe200000001ff */
[----:B------:R-:W-:Y:S01]  /*0190*/  ULOP3.LUT UR7, UR6, 0xf, URZ, 0xc0, !UPT ;  /* 0x0000000f06077892 */ /* 0x000fe2000f8ec0ff */
[----:B------:R-:W-:-:S03]  /*01a0*/  CS2R R18, SRZ ;  /* 0x0000000000127805 */ /* 0x000fc6000001ff00 */
[----:B------:R-:W-:-:S03]  /*01b0*/  UISETP.NE.AND UP0, UPT, UR7, URZ, UPT ;  /* 0x000000ff0700728c */ /* 0x000fc6000bf05270 */
[----:B------:R-:W-:Y:S08]  /*01c0*/  BRA.U !UP1, `(.L_x_1) ;  /* 0x0000000509547547 */ /* 0x000ff0000b800000 */
[----:B------:R-:W0:Y:S01]  /*01d0*/  LDCU.64 UR4, c[0x0][0x3a0] ;  /* 0x00007400ff0477ac */ /* 0x000e220008000a00 */
[----:B------:R-:W-:Y:S02]  /*01e0*/  MOV R24, R5 ;  /* 0x0000000500187202 */ /* 0x000fe40000000f00 */
[----:B------:R-:W-:Y:S01]  /*01f0*/  CS2R R18, SRZ ;  /* 0x0000000000127805 */ /* 0x000fe2000001ff00 */
[----:B------:R-:W-:Y:S02]  /*0200*/  ULOP3.LUT UR8, UR6, 0x7ffffff0, URZ, 0xc0, !UPT ;  /* 0x7ffffff006087892 */ /* 0x000fe4000f8ec0ff */
[----:B------:R-:W-:Y:S02]  /*0210*/  UIMAD UR9, UR14, UR15, URZ ;  /* 0x0000000f0e0972a4 */ /* 0x000fe4000f8e02ff */
[----:B------:R-:W-:Y:S02]  /*0220*/  UIADD3 UR10, UPT, UPT, -UR8, URZ, URZ ;  /* 0x000000ff080a7290 */ /* 0x000fe4000fffe1ff */
[----:B------:R-:W-:-:S02]  /*0230*/  MOV R25, UR8 ;  /* 0x0000000800197c02 */ /* 0x000fc40008000f00 */
[----:B------:R-:W-:Y:S01]  /*0240*/  IMAD R29, R2, UR9, RZ ;  /* 0x00000009021d7c24 */ /* 0x000fe2000f8e02ff */
[----:B0-----:R-:W-:-:S04]  /*0250*/  UIADD3 UR4, UP1, UPT, UR4, 0x40, URZ ;  /* 0x0000004004047890 */ /* 0x001fc8000ff3e0ff */
[----:B------:R-:W-:Y:S02]  /*0260*/  UIADD3.X UR5, UPT, UPT, URZ, UR5, URZ, UP1, !UPT ;  /* 0x00000005ff057290 */ /* 0x000fe40008ffe4ff */
[----:B------:R-:W-:-:S04]  /*0270*/  MOV R12, UR4 ;  /* 0x00000004000c7c02 */ /* 0x000fc80008000f00 */
[----:B------:R-:W-:-:S07]  /*0280*/  MOV R13, UR5 ;  /* 0x00000005000d7c02 */ /* 0x000fce0008000f00 */
.L_x_2:
[----:B------:R-:W0:Y:S01]  /*0290*/  LDC.64 R26, c[0x0][0x380] ;  /* 0x0000e000ff1a7b82 */ /* 0x000e220000000a00 */
[----:B------:R-:W-:Y:S02]  /*02a0*/  MOV R6, R12 ;  /* 0x0000000c00067202 */ /* 0x000fe40000000f00 */
[----:B------:R-:W-:-:S05]  /*02b0*/  MOV R7, R13 ;  /* 0x0000000d00077202 */ /* 0x000fca0000000f00 */
[----:B------:R-:W2:Y:S04]  /*02c0*/  LDG.E.64 R8, desc[UR12][R6.64+-0x40] ;  /* 0xffffc00c06087981 */ /* 0x000ea8000c1e1b00 */
[----:B------:R-:W3:Y:S04]  /*02d0*/  LDG.E.64 R14, desc[UR12][R6.64+-0x38] ;  /* 0xffffc80c060e7981 */ /* 0x000ee8000c1e1b00 */
[----:B------:R-:W4:Y:S01]  /*02e0*/  LDG.E.64 R20, desc[UR12][R6.64+-0x28] ;  /* 0xffffd80c06147981 */ /* 0x000f22000c1e1b00 */
[----:B0-----:R-:W-:-:S05]  /*02f0*/  IMAD.WIDE R26, R24, 0x8, R26 ;  /* 0x00000008181a7825 */ /* 0x001fca00078e021a */
[----:B------:R-:W2:Y:S01]  /*0300*/  LDG.E.64 R10, desc[UR12][R26.64] ;  /* 0x0000000c1a0a7981 */ /* 0x000ea2000c1e1b00 */
[----:B------:R-:W-:-:S05]  /*0310*/  IMAD.WIDE R12, R4, 0x8, R26 ;  /* 0x00000008040c7825 */ /* 0x000fca00078e021a */
[----:B------:R-:W3:Y:S01]  /*0320*/  LDG.E.64 R16, desc[UR12][R12.64] ;  /* 0x0000000c0c107981 */ /* 0x000ee2000c1e1b00 */
[----:B------:R-:W-:-:S05]  /*0330*/  IMAD.WIDE R22, R4, 0x8, R12 ;  /* 0x0000000804167825 */ /* 0x000fca00078e020c */
[----:B------:R0:W5:Y:S02]  /*0340*/  LDG.E.64 R12, desc[UR12][R22.64] ;  /* 0x0000000c160c7981 */ /* 0x000164000c1e1b00 */
[C---:B0-----:R-:W-:Y:S01]  /*0350*/  IMAD.WIDE R22, R4.reuse, 0x8, R22 ;  /* 0x0000000804167825 */ /* 0x041fe200078e0216 */
[----:B--2---:R-:W-:Y:S01]  /*0360*/  DFMA R18, R10, R8, R18 ;  /* 0x000000080a12722b */ /* 0x004fe20000000012 */
[----:B------:R-:W5:Y:S04]  /*0370*/  LDG.E.64 R10, desc[UR12][R6.64+-0x30] ;  /* 0xffffd00c060a7981 */ /* 0x000f68000c1e1b00 */
[----:B------:R-:W4:Y:S03]  /*0380*/  LDG.E.64 R8, desc[UR12][R22.64] ;  /* 0x0000000c16087981 */ /* 0x000f26000c1e1b00 */
[----:B---3--:R-:W-:Y:S01]  /*0390*/  DFMA R14, R16, R14, R18 ;  /* 0x0000000e100e722b */ /* 0x008fe20000000012 */
[C---:B------:R-:W-:Y:S01]  /*03a0*/  IMAD.WIDE R26, R4.reuse, 0x8, R22 ;  /* 0x00000008041a7825 */ /* 0x040fe200078e0216 */
[----:B------:R-:W2:Y:S04]  /*03b0*/  LDG.E.64 R16, desc[UR12][R6.64+-0x20] ;  /* 0xffffe00c06107981 */ /* 0x000ea8000c1e1b00 */
[----:B------:R0:W2:Y:S04]  /*03c0*/  LDG.E.64 R18, desc[UR12][R26.64] ;  /* 0x0000000c1a127981 */ /* 0x0000a8000c1e1b00 */
[----:B------:R-:W3:Y:S01]  /*03d0*/  LDG.E.64 R22, desc[UR12][R6.64+-0x10] ;  /* 0xfffff00c06167981 */ /* 0x000ee2000c1e1b00 */
[----:B0-----:R-:W-:Y:S01]  /*03e0*/  IMAD.WIDE R26, R4, 0x8, R26 ;  /* 0x00000008041a7825 */ /* 0x001fe200078e021a */
[----:B-----5:R-:W-:-:S04]  /*03f0*/  DFMA R10, R12, R10, R14 ;  /* 0x0000000a0c0a722b */ /* 0x020fc8000000000e */
[----:B------:R-:W5:Y:S01]  /*0400*/  LDG.E.64 R12, desc[UR12][R26.64] ;  /* 0x0000000c1a0c7981 */ /* 0x000f62000c1e1b00 */
[----:B------:R-:W-:-:S03]  /*0410*/  IMAD.WIDE R14, R4, 0x8, R26 ;  /* 0x00000008040e7825 */ /* 0x000fc600078e021a */
[----:B----4-:R-:W-:Y:S02]  /*0420*/  DFMA R20, R8, R20, R10 ;  /* 0x000000140814722b */ /* 0x010fe4000000000a */
[----:B------:R-:W5:Y:S04]  /*0430*/  LDG.E.64 R10, desc[UR12][R6.64+-0x18] ;  /* 0xffffe80c060a7981 */ /* 0x000f68000c1e1b00 */
[----:B------:R0:W3:Y:S02]  /*0440*/  LDG.E.64 R8, desc[UR12][R14.64] ;  /* 0x0000000c0e087981 */ /* 0x0000e4000c1e1b00 */
[----:B--2---:R-:W-:Y:S01]  /*0450*/  DFMA R16, R18, R16, R20 ;  /* 0x000000101210722b */ /* 0x004fe20000000014 */
[----:B0-----:R-:W-:-:S05]  /*0460*/  IMAD.WIDE R14, R4, 0x8, R14 ;  /* 0x00000008040e7825 */ /* 0x001fca00078e020e */
[----:B------:R-:W2:Y:S01]  /*0470*/  LDG.E.64 R18, desc[UR12][R14.64] ;  /* 0x0000000c0e127981 */ /* 0x000ea2000c1e1b00 */
[----:B------:R-:W-:Y:S01]  /*0480*/  IMAD.WIDE R20, R4, 0x8, R14 ;  /* 0x0000000804147825 */ /* 0x000fe200078e020e */
[----:B-----5:R-:W-:Y:S02]  /*0490*/  DFMA R10, R12, R10, R16 ;  /* 0x0000000a0c0a722b */ /* 0x020fe40000000010 */
[----:B------:R-:W2:Y:S04]  /*04a0*/  LDG.E.64 R16, desc[UR12][R6.64+-0x8] ;  /* 0xfffff80c06107981 */ /* 0x000ea8000c1e1b00 */
[----:B------:R-:W4:Y:S02]  /*04b0*/  LDG.E.64 R12, desc[UR12][R6.64+0x8] ;  /* 0x0000080c060c7981 */ /* 0x000f24000c1e1b00 */
[----:B---3--:R-:W-:-:S02]  /*04c0*/  DFMA R22, R8, R22, R10 ;  /* 0x000000160816722b */ /* 0x008fc4000000000a */
[----:B------:R-:W3:Y:S04]  /*04d0*/  LDG.E.64 R8, desc[UR12][R6.64] ;  /* 0x0000000c06087981 */ /* 0x000ee8000c1e1b00 */
[----:B------:R0:W3:Y:S02]  /*04e0*/  LDG.E.64 R10, desc[UR12][R20.64] ;  /* 0x0000000c140a7981 */ /* 0x0000e4000c1e1b00 */
[----:B0-----:R-:W-:-:S05]  /*04f0*/  IMAD.WIDE R20, R4, 0x8, R20 ;  /* 0x0000000804147825 */ /* 0x001fca00078e0214 */
[----:B------:R-:W4:Y:S01]  /*0500*/  LDG.E.64 R14, desc[UR12][R20.64] ;  /* 0x0000000c140e7981 */ /* 0x000f22000c1e1b00 */
[----:B------:R-:W-:-:S03]  /*0510*/  IMAD.WIDE R26, R4, 0x8, R20 ;  /* 0x00000008041a7825 */ /* 0x000fc600078e0214 */
[----:B------:R-:W5:Y:S01]  /*0520*/  LDG.E.64 R20, desc[UR12][R6.64+0x20] ;  /* 0x0000200c06147981 */ /* 0x000f62000c1e1b00 */
[----:B--2---:R-:W-:-:S08]  /*0530*/  DFMA R16, R18, R16, R22 ;  /* 0x000000101210722b */ /* 0x004fd00000000016 */
[----:B---3--:R-:W-:Y:S01]  /*0540*/  DFMA R16, R10, R8, R16 ;  /* 0x000000080a10722b */ /* 0x008fe20000000010 */
[----:B------:R-:W2:Y:S04]  /*0550*/  LDG.E.64 R8, desc[UR12][R6.64+0x10] ;  /* 0x0000100c06087981 */ /* 0x000ea8000c1e1b00 */
[----:B------:R0:W2:Y:S02]  /*0560*/  LDG.E.64 R10, desc[UR12][R26.64] ;  /* 0x0000000c1a0a7981 */ /* 0x0000a4000c1e1b00 */
[C---:B0-----:R-:W-:Y:S01]  /*0570*/  IMAD.WIDE R26, R4.reuse, 0x8, R26 ;  /* 0x00000008041a7825 */ /* 0x041fe200078e021a */
[----:B----4-:R-:W-:Y:S01]  /*0580*/  DFMA R12, R14, R12, R16 ;  /* 0x0000000c0e0c722b */ /* 0x010fe20000000010 */
[----:B------:R-:W3:Y:S04]  /*0590*/  LDG.E.64 R14, desc[UR12][R6.64+0x18] ;  /* 0x0000180c060e7981 */ /* 0x000ee8000c1e1b00 */
[----:B------:R-:W3:Y:S01]  /*05a0*/  LDG.E.64 R16, desc[UR12][R26.64] ;  /* 0x0000000c1a107981 */ /* 0x000ee2000c1e1b00 */
[----:B------:R-:W-:-:S05]  /*05b0*/  IMAD.WIDE R18, R4, 0x8, R26 ;  /* 0x0000000804127825 */ /* 0x000fca00078e021a */
[----:B------:R-:W5:Y:S01]  /*05c0*/  LDG.E.64 R22, desc[UR12][R18.64] ;  /* 0x0000000c12167981 */ /* 0x000f62000c1e1b00 */
[----:B--2---:R-:W-:Y:S01]  /*05d0*/  DFMA R8, R10, R8, R12 ;  /* 0x000000080a08722b */ /* 0x004fe2000000000c */
[----:B------:R-:W-:Y:S02]  /*05e0*/  IMAD.WIDE R10, R4, 0x8, R18 ;  /* 0x00000008040a7825 */ /* 0x000fe400078e0212 */
[----:B------:R-:W2:Y:S04]  /*05f0*/  LDG.E.64 R18, desc[UR12][R6.64+0x38] ;  /* 0x0000380c06127981 */ /* 0x000ea8000c1e1b00 */
[----:B------:R0:W4:Y:S01]  /*0600*/  LDG.E.64 R12, desc[UR12][R10.64] ;  /* 0x0000000c0a0c7981 */ /* 0x000122000c1e1b00 */
[----:B---3--:R-:W-:-:S03]  /*0610*/  DFMA R14, R16, R14, R8 ;  /* 0x0000000e100e722b */ /* 0x008fc60000000008 */
[----:B------:R-:W4:Y:S01]  /*0620*/  LDG.E.64 R8, desc[UR12][R6.64+0x28] ;  /* 0x0000280c06087981 */ /* 0x000f22000c1e1b00 */
[----:B0-----:R-:W-:-:S04]  /*0630*/  IMAD.WIDE R10, R4, 0x8, R10 ;  /* 0x00000008040a7825 */ /* 0x001fc800078e020a */
[----:B-----5:R-:W-:Y:S01]  /*0640*/  DFMA R20, R22, R20, R14 ;  /* 0x000000141614722b */ /* 0x020fe2000000000e */
[----:B------:R-:W3:Y:S01]  /*0650*/  LDG.E.64 R16, desc[UR12][R10.64] ;  /* 0x0000000c0a107981 */ /* 0x000ee2000c1e1b00 */
[----:B------:R-:W-:-:S03]  /*0660*/  IMAD.WIDE R22, R4, 0x8, R10 ;  /* 0x0000000804167825 */ /* 0x000fc600078e020a */
[----:B------:R-:W3:Y:S04]  /*0670*/  LDG.E.64 R14, desc[UR12][R6.64+0x30] ;  /* 0x0000300c060e7981 */ /* 0x000ee8000c1e1b00 */
[----:B------:R-:W2:Y:S01]  /*0680*/  LDG.E.64 R22, desc[UR12][R22.64] ;  /* 0x0000000c16167981 */ /* 0x000ea2000c1e1b00 */
[----:B------:R-:W-:-:S04]  /*0690*/  UIADD3 UR10, UPT, UPT, UR10, 0x10, URZ ;  /* 0x000000100a0a7890 */ /* 0x000fc8000fffe0ff */
[----:B------:R-:W-:Y:S01]  /*06a0*/  UISETP.NE.AND UP1, UPT, UR10, URZ, UPT ;  /* 0x000000ff0a00728c */ /* 0x000fe2000bf25270 */
[----:B------:R-:W-:Y:S01]  /*06b0*/  LEA R24, R29, R24, 0x4 ;  /* 0x000000181d187211 */ /* 0x000fe200078e20ff */
[----:B----4-:R-:W-:Y:S01]  /*06c0*/  DFMA R8, R12, R8, R20 ;  /* 0x000000080c08722b */ /* 0x010fe20000000014 */
[----:B------:R-:W-:-:S07]  /*06d0*/  IADD3 R12, P0, PT, R6, 0x80, RZ ;  /* 0x00000080060c7810 */ /* 0x000fce0007f1e0ff */
[----:B---3--:R-:W-:Y:S01]  /*06e0*/  DFMA R8, R16, R14, R8 ;  /* 0x0000000e1008722b */ /* 0x008fe20000000008 */
[----:B------:R-:W-:-:S07]  /*06f0*/  IADD3.X R13, PT, PT, RZ, R7, RZ, P0, !PT ;  /* 0x00000007ff0d7210 */ /* 0x000fce00007fe4ff */
[----:B--2---:R-:W-:Y:S01]  /*0700*/  DFMA R18, R22, R18, R8 ;  /* 0x000000121612722b */ /* 0x004fe20000000008 */
[----:B------:R-:W-:Y:S10]  /*0710*/  BRA.U UP1, `(.L_x_2) ;  /* 0xfffffff901dc7547 */ /* 0x000ff4000b83ffff */
.L_x_1:
[----:B------:R-:W-:Y:S05]  /*0720*/  BRA.U !UP0, `(.L_x_0) ;  /* 0x0000000508687547 */ /* 0x000fea000b800000 */
[----:B------:R-:W-:Y:S02]  /*0730*/  UISETP.GE.U32.AND UP0, UPT, UR7, 0x8, UPT ;  /* 0x000000080700788c */ /* 0x000fe4000bf06070 */
[----:B------:R-:W-:-:S04]  /*0740*/  ULOP3.LUT UR5, UR6, 0x7, URZ, 0xc0, !UPT ;  /* 0x0000000706057892 */ /* 0x000fc8000f8ec0ff */
[----:B------:R-:W-:-:S03]  /*0750*/  UISETP.NE.AND UP1, UPT, UR5, URZ, UPT ;  /* 0x000000ff0500728c */ /* 0x000fc6000bf25270 */
[----:B------:R-:W-:Y:S08]  /*0760*/  BRA.U !UP0, `(.L_x_3) ;  /* 0x0000000108947547 */ /* 0x000ff0000b800000 */
[----:B------:R-:W0:Y:S01]  /*0770*/  LDC.64 R26, c[0x0][0x380] ;  /* 0x0000e000ff1a7b82 */ /* 0x000e220000000a00 */
[----:B------:R-:W-:-:S07]  /*0780*/  IMAD R9, R4, R25, R5 ;  /* 0x0000001904097224 */ /* 0x000fce00078e0205 */
[----:B------:R-:W1:Y:S01]  /*0790*/  LDC.64 R6, c[0x0][0x3a0] ;  /* 0x0000e800ff067b82 */ /* 0x000e620000000a00 */
[----:B0-----:R-:W-:-:S05]  /*07a0*/  IMAD.WIDE R26, R9, 0x8, R26 ;  /* 0x00000008091a7825 */ /* 0x001fca00078e021a */
[----:B------:R-:W2:Y:S01]  /*07b0*/  LDG.E.64 R20, desc[UR12][R26.64] ;  /* 0x0000000c1a147981 */ /* 0x000ea2000c1e1b00 */
[----:B-1----:R-:W-:-:S05]  /*07c0*/  IMAD.WIDE.U32 R6, R25, 0x8, R6 ;  /* 0x0000000819067825 */ /* 0x002fca00078e0006 */
[----:B------:R-:W2:Y:S01]  /*07d0*/  LDG.E.64 R22, desc[UR12][R6.64] ;  /* 0x0000000c06167981 */ /* 0x000ea2000c1e1b00 */
[----:B------:R-:W-:-:S03]  /*07e0*/  IMAD.WIDE R28, R4, 0x8, R26 ;  /* 0x00000008041c7825 */ /* 0x000fc600078e021a */
[----:B------:R-:W3:Y:S04]  /*07f0*/  LDG.E.64 R14, desc[UR12][R6.64+0x8] ;  /* 0x0000080c060e7981 */ /* 0x000ee8000c1e1b00 */
[----:B------:R-:W3:Y:S01]  /*0800*/  LDG.E.64 R12, desc[UR12][R28.64] ;  /* 0x0000000c1c0c7981 */ /* 0x000ee2000c1e1b00 */
[----:B------:R-:W-:-:S03]  /*0810*/  IMAD.WIDE R16, R4, 0x8, R28 ;  /* 0x0000000804107825 */ /* 0x000fc600078e021c */
[----:B------:R-:W4:Y:S04]  /*0820*/  LDG.E.64 R8, desc[UR12][R6.64+0x10] ;  /* 0x0000100c06087981 */ /* 0x000f28000c1e1b00 */
[----:B------:R0:W4:Y:S02]  /*0830*/  LDG.E.64 R10, desc[UR12][R16.64] ;  /* 0x0000000c100a7981 */ /* 0x000124000c1e1b00 */
[C---:B0-----:R-:W-:Y:S01]  /*0840*/  IMAD.WIDE R16, R4.reuse, 0x8, R16 ;  /* 0x0000000804107825 */ /* 0x041fe200078e0210 */
[----:B--2---:R-:W-:Y:S01]  /*0850*/  DFMA R22, R20, R22, R18 ;  /* 0x000000161416722b */ /* 0x004fe20000000012 */
[----:B------:R-:W2:Y:S04]  /*0860*/  LDG.E.64 R18, desc[UR12][R6.64+0x18] ;  /* 0x0000180c06127981 */ /* 0x000ea8000c1e1b00 */
[----:B------:R-:W2:Y:S01]  /*0870*/  LDG.E.64 R20, desc[UR12][R16.64] ;  /* 0x0000000c10147981 */ /* 0x000ea2000c1e1b00 */
[----:B------:R-:W-:-:S02]  /*0880*/  IMAD.WIDE R26, R4, 0x8, R16 ;  /* 0x00000008041a7825 */ /* 0x000fc400078e0210 */
[----:B---3--:R-:W-:Y:S01]  /*0890*/  DFMA R22, R12, R14, R22 ;  /* 0x0000000e0c16722b */ /* 0x008fe20000000016 */
[----:B------:R-:W3:Y:S04]  /*08a0*/  LDG.E.64 R12, desc[UR12][R6.64+0x20] ;  /* 0x0000200c060c7981 */ /* 0x000ee8000c1e1b00 */
[----:B------:R-:W3:Y:S01]  /*08b0*/  LDG.E.64 R14, desc[UR12][R26.64] ;  /* 0x0000000c1a0e7981 */ /* 0x000ee2000c1e1b00 */
[C---:B------:R-:W-:Y:S02]  /*08c0*/  IMAD.WIDE R28, R4.reuse, 0x8, R26 ;  /* 0x00000008041c7825 */ /* 0x040fe400078e021a */
[----:B----4-:R-:W-:Y:S01]  /*08d0*/  DFMA R22, R10, R8, R22 ;  /* 0x000000080a16722b */ /* 0x010fe20000000016 */
[----:B------:R-:W4:Y:S04]  /*08e0*/  LDG.E.64 R8, desc[UR12][R6.64+0x28] ;  /* 0x0000280c06087981 */ /* 0x000f28000c1e1b00 */
[----:B------:R0:W4:Y:S04]  /*08f0*/  LDG.E.64 R10, desc[UR12][R28.64] ;  /* 0x0000000c1c0a7981 */ /* 0x000128000c1e1b00 */
[----:B------:R-:W5:Y:S04]  /*0900*/  LDG.E.64 R16, desc[UR12][R6.64+0x30] ;  /* 0x0000300c06107981 */ /* 0x000f68000c1e1b00 */
[----:B------:R-:W5:Y:S01]  /*0910*/  LDG.E.64 R26, desc[UR12][R6.64+0x38] ;  /* 0x0000380c061a7981 */ /* 0x000f62000c1e1b00 */
[----:B0-----:R-:W-:Y:S01]  /*0920*/  IMAD.WIDE R28, R4, 0x8, R28 ;  /* 0x00000008041c7825 */ /* 0x001fe200078e021c */
[----:B--2---:R-:W-:-:S04]  /*0930*/  DFMA R20, R20, R18, R22 ;  /* 0x000000121414722b */ /* 0x004fc80000000016 */
[----:B------:R-:W5:Y:S01]  /*0940*/  LDG.E.64 R18, desc[UR12][R28.64] ;  /* 0x0000000c1c127981 */ /* 0x000f62000c1e1b00 */
[----:B------:R-:W-:-:S06]  /*0950*/  IMAD.WIDE R22, R4, 0x8, R28 ;  /* 0x0000000804167825 */ /* 0x000fcc00078e021c */
[----:B------:R-:W2:Y:S01]  /*0960*/  LDG.E.64 R22, desc[UR12][R22.64] ;  /* 0x0000000c16167981 */ /* 0x000ea2000c1e1b00 */
[----:B---3--:R-:W-:-:S08]  /*0970*/  DFMA R12, R14, R12, R20 ;  /* 0x0000000c0e0c722b */ /* 0x008fd00000000014 */
[----:B----4-:R-:W-:Y:S01]  /*0980*/  DFMA R8, R10, R8, R12 ;  /* 0x000000080a08722b */ /* 0x010fe2000000000c */
[----:B------:R-:W-:-:S07]  /*0990*/  IADD3 R25, PT, PT, R25, 0x8, RZ ;  /* 0x0000000819197810 */ /* 0x000fce0007ffe0ff */
[----:B-----5:R-:W-:-:S08]  /*09a0*/  DFMA R18, R18, R16, R8 ;  /* 0x000000101212722b */ /* 0x020fd00000000008 */
[----:B--2---:R-:W-:-:S11]  /*09b0*/  DFMA R18, R22, R26, R18 ;  /* 0x0000001a1612722b */ /* 0x004fd60000000012 */
.L_x_3:
        /* <DEDUP_REMOVED lines=14> */
[----:B------:R0:W3:Y:S04]  /*0aa0*/  LDG.E.64 R12, desc[UR12][R14.64] ;  /* 0x0000000c0e0c7981 */ /* 0x0000e8000c1e1b00 */
[----:B------:R-:W4:Y:S04]  /*0ab0*/  LDG.E.64 R16, desc[UR12][R6.64+0x10] ;  /* 0x0000100c06107981 */ /* 0x000f28000c1e1b00 */
[----:B------:R-:W5:Y:S01]  /*0ac0*/  LDG.E.64 R28, desc[UR12][R6.64+0x18] ;  /* 0x0000180c061c7981 */ /* 0x000f62000c1e1b00 */
[----:B0-----:R-:W-:-:S05]  /*0ad0*/  IMAD.WIDE R14, R4, 0x8, R14 ;  /* 0x00000008040e7825 */ /* 0x001fca00078e020e */
[----:B------:R-:W4:Y:S01]  /*0ae0*/  LDG.E.64 R20, desc[UR12][R14.64] ;  /* 0x0000000c0e147981 */ /* 0x000f22000c1e1b00 */
[----:B------:R-:W-:-:S06]  /*0af0*/  IMAD.WIDE R26, R4, 0x8, R14 ;  /* 0x00000008041a7825 */ /* 0x000fcc00078e020e */
[----:B------:R-:W5:Y:S01]  /*0b00*/  LDG.E.64 R26, desc[UR12][R26.64] ;  /* 0x0000000c1a1a7981 */ /* 0x000f62000c1e1b00 */
[----:B------:R-:W-:Y:S01]  /*0b10*/  IADD3 R25, PT, PT, R25, 0x4, RZ ;  /* 0x0000000419197810 */ /* 0x000fe20007ffe0ff */
[----:B--2---:R-:W-:-:S08]  /*0b20*/  DFMA R8, R22, R8, R18 ;  /* 0x000000081608722b */ /* 0x004fd00000000012 */
[----:B---3--:R-:W-:-:S08]  /*0b30*/  DFMA R8, R12, R10, R8 ;  /* 0x0000000a0c08722b */ /* 0x008fd00000000008 */
[----:B----4-:R-:W-:-:S08]  /*0b40*/  DFMA R8, R20, R16, R8 ;  /* 0x000000101408722b */ /* 0x010fd00000000008 */
[----:B-----5:R-:W-:-:S11]  /*0b50*/  DFMA R18, R26, R28, R8 ;  /* 0x0000001c1a12722b */ /* 0x020fd60000000008 */
.L_x_4:
[----:B------:R-:W-:Y:S05]  /*0b60*/  BRA.U !UP1, `(.L_x_0) ;  /* 0x0000000109587547 */ /* 0x000fea000b800000 */
[----:B------:R-:W0:Y:S01]  /*0b70*/  LDC.64 R8, c[0x0][0x3a0] ;  /* 0x0000e800ff087b82 */ /* 0x000e220000000a00 */
[----:B------:R-:W-:Y:S02]  /*0b80*/  UIMAD UR5, UR14, UR15, URZ ;  /* 0x0000000f0e0572a4 */ /* 0x000fe4000f8e02ff */
[----:B------:R-:W-:-:S04]  /*0b90*/  UIADD3 UR4, UPT, UPT, -UR4, URZ, URZ ;  /* 0x000000ff04047290 */ /* 0x000fc8000fffe1ff */
[----:B------:R-:W-:Y:S01]  /*0ba0*/  IMAD R4, R2, UR5, RZ ;  /* 0x0000000502047c24 */ /* 0x000fe2000f8e02ff */
[----:B------:R-:W1:Y:S03]  /*0bb0*/  LDC.64 R6, c[0x0][0x380] ;  /* 0x0000e000ff067b82 */ /* 0x000e660000000a00 */
[----:B------:R-:W-:-:S05]  /*0bc0*/  IMAD R0, R4, R25, R0 ;  /* 0x0000001904007224 */ /* 0x000fca00078e0200 */
[----:B------:R-:W-:Y:S01]  /*0bd0*/  IADD3 R11, PT, PT, R3, R0, RZ ;  /* 0x00000000030b7210 */ /* 0x000fe20007ffe0ff */
[----:B0-----:R-:W-:-:S03]  /*0be0*/  IMAD.WIDE.U32 R8, R25, 0x8, R8 ;  /* 0x0000000819087825 */ /* 0x001fc600078e0008 */
[----:B------:R-:W-:Y:S02]  /*0bf0*/  MOV R0, R8 ;  /* 0x0000000800007202 */ /* 0x000fe40000000f00 */
[----:B------:R-:W-:-:S07]  /*0c00*/  MOV R13, R9 ;  /* 0x00000009000d7202 */ /* 0x000fce0000000f00 */
.L_x_5:
[----:B-1----:R-:W-:Y:S01]  /*0c10*/  IMAD.WIDE R2, R11, 0x8, R6 ;  /* 0x000000080b027825 */ /* 0x002fe200078e0206 */
[----:B------:R-:W-:Y:S02]  /*0c20*/  MOV R8, R0 ;  /* 0x0000000000087202 */ /* 0x000fe40000000f00 */
[----:B------:R-:W-:-:S03]  /*0c30*/  MOV R9, R13 ;  /* 0x0000000d00097202 */ /* 0x000fc60000000f00 */
[----:B------:R-:W2:Y:S04]  /*0c40*/  LDG.E.64 R2, desc[UR12][R2.64] ;  /* 0x0000000c02027981 */ /* 0x000ea8000c1e1b00 */
[----:B------:R-:W2:Y:S01]  /*0c50*/  LDG.E.64 R8, desc[UR12][R8.64] ;  /* 0x0000000c08087981 */ /* 0x000ea2000c1e1b00 */
[----:B------:R-:W-:Y:S01]  /*0c60*/  UIADD3 UR4, UPT, UPT, UR4, 0x1, URZ ;  /* 0x0000000104047890 */ /* 0x000fe2000fffe0ff */
[----:B------:R-:W-:Y:S02]  /*0c70*/  IADD3 R0, P0, PT, R0, 0x8, RZ ;  /* 0x0000000800007810 */ /* 0x000fe40007f1e0ff */
[----:B------:R-:W-:Y:S01]  /*0c80*/  IADD3 R11, PT, PT, R4, R11, RZ ;  /* 0x0000000b040b7210 */ /* 0x000fe20007ffe0ff */
[----:B------:R-:W-:Y:S01]  /*0c90*/  UISETP.NE.AND UP0, UPT, UR4, URZ, UPT ;  /* 0x000000ff0400728c */ /* 0x000fe2000bf05270 */
[----:B------:R-:W-:Y:S01]  /*0ca0*/  IADD3.X R13, PT, PT, RZ, R13, RZ, P0, !PT ;  /* 0x0000000dff0d7210 */ /* 0x000fe200007fe4ff */
[----:B--2---:R-:W-:-:S07]  /*0cb0*/  DFMA R18, R2, R8, R18 ;  /* 0x000000080212722b */ /* 0x004fce0000000012 */
[----:B------:R-:W-:Y:S05]  /*0cc0*/  BRA.U UP0, `(.L_x_5) ;  /* 0xfffffffd00d07547 */ /* 0x000fea000b83ffff */
.L_x_0:
[----:B------:R-:W0:Y:S02]  /*0cd0*/  LDC.64 R2, c[0x0][0x388] ;  /* 0x0000e200ff027b82 */ /* 0x000e240000000a00 */
[----:B0-----:R-:W-:-:S05]  /*0ce0*/  IMAD.WIDE R2, R5, 0x8, R2 ;  /* 0x0000000805027825 */ /* 0x001fca00078e0202 */
[----:B------:R-:W-:Y:S01]  /*0cf0*/  STG.E.64 desc[UR12][R2.64], R18 ;  /* 0x0000001202007986 */ /* 0x000fe2000c101b0c */
[----:B------:R-:W-:Y:S05]  /*0d00*/  EXIT ;  /* 0x000000000000794d */ /* 0x000fea0003800000 */
.L_x_6:
[----:B------:R-:W-:-:S00]  /*0d10*/  BRA `(.L_x_6) ;  /* 0xfffffffc00fc7947 */ /* 0x000fc0000383ffff */
[----:B------:R-:W-:-:S00]  /*0d20*/  NOP ;  /* 0x0000000000007918 */ /* 0x000fc00000000000 */
        /* <DEDUP_REMOVED lines=13> */
.L_x_189:


//--------------------- .text._Z17accumulate_resultPdS_iiiS_ --------------------------
	.section	.text._Z17accumulate_resultPdS_iiiS_,"ax",@progbits
	.align	128
        .global         _Z17accumulate_resultPdS_iiiS_
        .type           _Z17accumulate_resultPdS_iiiS_,@function
        .size           _Z17accumulate_resultPdS_iiiS_,(.L_x_190 - _Z17accumulate_resultPdS_iiiS_)
        .other          _Z17accumulate_resultPdS_iiiS_,@"STO_CUDA_ENTRY STV_DEFAULT"
_Z17accumulate_resultPdS_iiiS_:
.text._Z17accumulate_resultPdS_iiiS_:
[----:B------:R-:W-:Y:S01]  /*0000*/  LDC R1, c[0x0][0x37c] ;  /* 0x0000df00ff017b82 */ /* 0x000fe20000000800 */
[----:B------:R-:W0:Y:S07]  /*0010*/  S2R R2, SR_TID.Y ;  /* 0x0000000000027919 */ /* 0x000e2e0000002200 */
[----:B------:R-:W-:Y:S01]  /*0020*/  S2UR UR4, SR_CTAID.Y ;  /* 0x00000000000479c3 */ /* 0x000fe20000002600 */
[----:B------:R-:W1:Y:S01]  /*0030*/  LDCU UR5, c[0x0][0x370] ;  /* 0x00006e00ff0577ac */ /* 0x000e620008000800 */
[----:B------:R-:W2:Y:S01]  /*0040*/  S2R R0, SR_TID.X ;  /* 0x0000000000007919 */ /* 0x000ea20000002100 */
[----:B------:R-:W3:Y:S05]  /*0050*/  LDCU UR7, c[0x0][0x360] ;  /* 0x00006c00ff0777ac */ /* 0x000eea0008000800 */
[----:B------:R-:W1:Y:S01]  /*0060*/  S2UR UR6, SR_CTAID.X ;  /* 0x00000000000679c3 */ /* 0x000e620000002500 */
[----:B------:R-:W4:Y:S07]  /*0070*/  LDCU UR12, c[0x0][0x398] ;  /* 0x00007300ff0c77ac */ /* 0x000f2e0008000800 */
[----:B------:R-:W0:Y:S08]  /*0080*/  LDC R5, c[0x0][0x364] ;  /* 0x0000d900ff057b82 */ /* 0x000e300000000800 */
[----:B------:R-:W4:Y:S01]  /*0090*/  LDC R3, c[0x0][0x394] ;  /* 0x0000e500ff037b82 */ /* 0x000f220000000800 */
[----:B-1----:R-:W-:-:S06]  /*00a0*/  UIMAD UR4, UR4, UR5, UR6 ;  /* 0x00000005040472a4 */ /* 0x002fcc000f8e0206 */
[----:B0-----:R-:W-:-:S04]  /*00b0*/  IMAD R5, R5, UR4, R2 ;  /* 0x0000000405057c24 */ /* 0x001fc8000f8e0202 */
[----:B---3--:R-:W-:Y:S02]  /*00c0*/  IMAD R5, R5, UR7, RZ ;  /* 0x0000000705057c24 */ /* 0x008fe4000f8e02ff */
[----:B----4-:R-:W-:-:S03]  /*00d0*/  IMAD R2, R3, UR12, RZ ;  /* 0x0000000c03027c24 */ /* 0x010fc6000f8e02ff */
[----:B--2---:R-:W-:-:S04]  /*00e0*/  IADD3 R7, PT, PT, R5, R0, RZ ;  /* 0x0000000005077210 */ /* 0x004fc80007ffe0ff */
        /* <DEDUP_REMOVED lines=16> */
[----:B------:R-:W-:-:S04]  /*01f0*/  ULOP3.LUT UR8, UR6, 0x7ffffff0, URZ, 0xc0, !UPT ;  /* 0x7ffffff006087892 */ /* 0x000fc8000f8ec0ff */
[----:B------:R-:W-:Y:S02]  /*0200*/  UIADD3 UR9, UPT, UPT, -UR8, URZ, URZ ;  /* 0x000000ff08097290 */ /* 0x000fe4000fffe1ff */
[----:B------:R-:W-:Y:S01]  /*0210*/  MOV R4, UR8 ;  /* 0x0000000800047c02 */ /* 0x000fe20008000f00 */
[----:B0-----:R-:W-:-:S04]  /*0220*/  UIADD3 UR4, UP1, UPT, UR4, 0x40, URZ ;  /* 0x0000004004047890 */ /* 0x001fc8000ff3e0ff */
[----:B------:R-:W-:Y:S02]  /*0230*/  UIADD3.X UR5, UPT, UPT, URZ, UR5, URZ, UP1, !UPT ;  /* 0x00000005ff057290 */ /* 0x000fe40008ffe4ff */
[----:B------:R-:W-:-:S04]  /*0240*/  MOV R6, UR4 ;  /* 0x0000000400067c02 */ /* 0x000fc80008000f00 */
[----:B------:R-:W-:-:S07]  /*0250*/  MOV R9, UR5 ;  /* 0x0000000500097c02 */ /* 0x000fce0008000f00 */
.L_x_9:
[----:B------:R-:W0:Y:S01]  /*0260*/  LDC.64 R10, c[0x0][0x380] ;  /* 0x0000e000ff0a7b82 */ /* 0x000e220000000a00 */
[----:B------:R-:W-:-:S05]  /*0270*/  MOV R8, R6 ;  /* 0x0000000600087202 */ /* 0x000fca0000000f00 */
[----:B------:R-:W2:Y:S04]  /*0280*/  LDG.E.64 R20, desc[UR10][R8.64+-0x40] ;  /* 0xffffc00a08147981 */ /* 0x000ea8000c1e1b00 */
[----:B------:R-:W3:Y:S04]  /*0290*/  LDG.E.64 R18, desc[UR10][R8.64+-0x38] ;  /* 0xffffc80a08127981 */ /* 0x000ee8000c1e1b00 */
[----:B------:R-:W4:Y:S01]  /*02a0*/  LDG.E.64 R16, desc[UR10][R8.64+-0x30] ;  /* 0xffffd00a08107981 */ /* 0x000f22000c1e1b00 */
[----:B0-----:R-:W-:-:S05]  /*02b0*/  IMAD.WIDE R10, R29, 0x8, R10 ;  /* 0x000000081d0a7825 */ /* 0x001fca00078e020a */
[----:B------:R-:W2:Y:S01]  /*02c0*/  LDG.E.64 R14, desc[UR10][R10.64] ;  /* 0x0000000a0a0e7981 */ /* 0x000ea2000c1e1b00 */
[----:B------:R-:W-:-:S05]  /*02d0*/  IMAD.WIDE R24, R2, 0x8, R10 ;  /* 0x0000000802187825 */ /* 0x000fca00078e020a */
[----:B------:R0:W3:Y:S02]  /*02e0*/  LDG.E.64 R10, desc[UR10][R24.64] ;  /* 0x0000000a180a7981 */ /* 0x0000e4000c1e1b00 */
[----:B0-----:R-:W-:-:S05]  /*02f0*/  IMAD.WIDE R24, R2, 0x8, R24 ;  /* 0x0000000802187825 */ /* 0x001fca00078e0218 */
[----:B------:R-:W4:Y:S01]  /*0300*/  LDG.E.64 R12, desc[UR10][R24.64] ;  /* 0x0000000a180c7981 */ /* 0x000f22000c1e1b00 */
[----:B------:R-:W-:Y:S01]  /*0310*/  IMAD.WIDE R26, R2, 0x8, R24 ;  /* 0x00000008021a7825 */ /* 0x000fe200078e0218 */
[----:B--2---:R-:W-:Y:S02]  /*0320*/  DFMA R20, R14, R20, R22 ;  /* 0x000000140e14722b */ /* 0x004fe40000000016 */
[----:B------:R-:W2:Y:S04]  /*0330*/  LDG.E.64 R22, desc[UR10][R8.64+-0x28] ;  /* 0xffffd80a08167981 */ /* 0x000ea8000c1e1b00 */
[----:B------:R0:W2:Y:S02]  /*0340*/  LDG.E.64 R14, desc[UR10][R26.64] ;  /* 0x0000000a1a0e7981 */ /* 0x0000a4000c1e1b00 */
[----:B---3--:R-:W-:-:S02]  /*0350*/  DFMA R18, R10, R18, R20 ;  /* 0x000000120a12722b */ /* 0x008fc40000000014 */
[----:B------:R-:W3:Y:S01]  /*0360*/  LDG.E.64 R20, desc[UR10][R8.64+-0x20] ;  /* 0xffffe00a08147981 */ /* 0x000ee2000c1e1b00 */
[----:B0-----:R-:W-:-:S05]  /*0370*/  IMAD.WIDE R26, R2, 0x8, R26 ;  /* 0x00000008021a7825 */ /* 0x001fca00078e021a */
[----:B------:R-:W3:Y:S01]  /*0380*/  LDG.E.64 R10, desc[UR10][R26.64] ;  /* 0x0000000a1a0a7981 */ /* 0x000ee2000c1e1b00 */
[C---:B------:R-:W-:Y:S01]  /*0390*/  IMAD.WIDE R24, R2.reuse, 0x8, R26 ;  /* 0x0000000802187825 */ /* 0x040fe200078e021a */
[----:B----4-:R-:W-:Y:S02]  /*03a0*/  DFMA R16, R12, R16, R18 ;  /* 0x000000100c10722b */ /* 0x010fe40000000012 */
[----:B------:R-:W4:Y:S04]  /*03b0*/  LDG.E.64 R18, desc[UR10][R8.64+-0x18] ;  /* 0xffffe80a08127981 */ /* 0x000f28000c1e1b00 */
[----:B------:R0:W4:Y:S02]  /*03c0*/  LDG.E.64 R12, desc[UR10][R24.64] ;  /* 0x0000000a180c7981 */ /* 0x000124000c1e1b00 */
[C---:B0-----:R-:W-:Y:S01]  /*03d0*/  IMAD.WIDE R24, R2.reuse, 0x8, R24 ;  /* 0x0000000802187825 */ /* 0x041fe200078e0218 */
[----:B--2---:R-:W-:Y:S01]  /*03e0*/  DFMA R22, R14, R22, R16 ;  /* 0x000000160e16722b */ /* 0x004fe20000000010 */
[----:B------:R-:W2:Y:S04]  /*03f0*/  LDG.E.64 R14, desc[UR10][R8.64+-0x10] ;  /* 0xfffff00a080e7981 */ /* 0x000ea8000c1e1b00 */
[----:B------:R-:W2:Y:S01]  /*0400*/  LDG.E.64 R16, desc[UR10][R24.64] ;  /* 0x0000000a18107981 */ /* 0x000ea2000c1e1b00 */
[----:B------:R-:W-:-:S02]  /*0410*/  IMAD.WIDE R26, R2, 0x8, R24 ;  /* 0x00000008021a7825 */ /* 0x000fc400078e0218 */
[----:B---3--:R-:W-:Y:S02]  /*0420*/  DFMA R20, R10, R20, R22 ;  /* 0x000000140a14722b */ /* 0x008fe40000000016 */
[----:B------:R-:W3:Y:S04]  /*0430*/  LDG.E.64 R22, desc[UR10][R8.64+-0x8] ;  /* 0xfffff80a08167981 */ /* 0x000ee8000c1e1b00 */
[----:B------:R0:W3:Y:S02]  /*0440*/  LDG.E.64 R10, desc[UR10][R26.64] ;  /* 0x0000000a1a0a7981 */ /* 0x0000e4000c1e1b00 */
[----:B----4-:R-:W-:Y:S02]  /*0450*/  DFMA R18, R12, R18, R20 ;  /* 0x000000120c12722b */ /* 0x010fe40000000014 */
[----:B------:R-:W4:Y:S01]  /*0460*/  LDG.E.64 R20, desc[UR10][R8.64] ;  /* 0x0000000a08147981 */ /* 0x000f22000c1e1b00 */
[----:B0-----:R-:W-:-:S05]  /*0470*/  IMAD.WIDE R26, R2, 0x8, R26 ;  /* 0x00000008021a7825 */ /* 0x001fca00078e021a */
[----:B------:R-:W4:Y:S01]  /*0480*/  LDG.E.64 R12, desc[UR10][R26.64] ;  /* 0x0000000a1a0c7981 */ /* 0x000f22000c1e1b00 */
[C---:B------:R-:W-:Y:S01]  /*0490*/  IMAD.WIDE R24, R2.reuse, 0x8, R26 ;  /* 0x0000000802187825 */ /* 0x040fe200078e021a */
[----:B--2---:R-:W-:Y:S02]  /*04a0*/  DFMA R14, R16, R14, R18 ;  /* 0x0000000e100e722b */ /* 0x004fe40000000012 */
[----:B------:R-:W2:Y:S04]  /*04b0*/  LDG.E.64 R16, desc[UR10][R8.64+0x8] ;  /* 0x0000080a08107981 */ /* 0x000ea8000c1e1b00 */
[----:B------:R0:W2:Y:S02]  /*04c0*/  LDG.E.64 R18, desc[UR10][R24.64] ;  /* 0x0000000a18127981 */ /* 0x0000a4000c1e1b00 */
[C---:B0-----:R-:W-:Y:S01]  /*04d0*/  IMAD.WIDE R24, R2.reuse, 0x8, R24 ;  /* 0x0000000802187825 */ /* 0x041fe200078e0218 */
[----:B---3--:R-:W-:Y:S01]  /*04e0*/  DFMA R22, R10, R22, R14 ;  /* 0x000000160a16722b */ /* 0x008fe2000000000e */
[----:B------:R-:W3:Y:S04]  /*04f0*/  LDG.E.64 R14, desc[UR10][R8.64+0x10] ;  /* 0x0000100a080e7981 */ /* 0x000ee8000c1e1b00 */
[----:B------:R-:W3:Y:S01]  /*0500*/  LDG.E.64 R10, desc[UR10][R24.64] ;  /* 0x0000000a180a7981 */ /* 0x000ee2000c1e1b00 */
[----:B------:R-:W-:-:S02]  /*0510*/  IMAD.WIDE R26, R2, 0x8, R24 ;  /* 0x00000008021a7825 */ /* 0x000fc400078e0218 */
        /* <DEDUP_REMOVED lines=10> */
[----:B------:R0:W3:Y:S03]  /*05c0*/  LDG.E.64 R16, desc[UR10][R24.64] ;  /* 0x0000000a18107981 */ /* 0x0000e6000c1e1b00 */
[----:B----4-:R-:W-:Y:S02]  /*05d0*/  DFMA R22, R12, R22, R14 ;  /* 0x000000160c16722b */ /* 0x010fe4000000000e */
[----:B------:R-:W4:Y:S01]  /*05e0*/  LDG.E.64 R14, desc[UR10][R8.64+0x30] ;  /* 0x0000300a080e7981 */ /* 0x000f22000c1e1b00 */
[----:B0-----:R-:W-:-:S05]  /*05f0*/  IMAD.WIDE R24, R2, 0x8, R24 ;  /* 0x0000000802187825 */ /* 0x001fca00078e0218 */
[----:B------:R-:W4:Y:S01]  /*0600*/  LDG.E.64 R12, desc[UR10][R24.64] ;  /* 0x0000000a180c7981 */ /* 0x000f22000c1e1b00 */
[----:B------:R-:W-:-:S06]  /*0610*/  IMAD.WIDE R26, R2, 0x8, R24 ;  /* 0x00000008021a7825 */ /* 0x000fcc00078e0218 */
[----:B------:R-:W5:Y:S01]  /*0620*/  LDG.E.64 R26, desc[UR10][R26.64] ;  /* 0x0000000a1a1a7981 */ /* 0x000f62000c1e1b00 */
[----:B--2---:R-:W-:-:S03]  /*0630*/  DFMA R18, R18, R20, R22 ;  /* 0x000000141212722b */ /* 0x004fc60000000016 */
[----:B------:R0:W5:Y:S01]  /*0640*/  LDG.E.64 R22, desc[UR10][R8.64+0x38] ;  /* 0x0000380a08167981 */ /* 0x000162000c1e1b00 */
[----:B------:R-:W-:-:S04]  /*0650*/  UIADD3 UR9, UPT, UPT, UR9, 0x10, URZ ;  /* 0x0000001009097890 */ /* 0x000fc8000fffe0ff */
[----:B------:R-:W-:Y:S01]  /*0660*/  UISETP.NE.AND UP1, UPT, UR9, URZ, UPT ;  /* 0x000000ff0900728c */ /* 0x000fe2000bf25270 */
[----:B---3--:R-:W-:Y:S01]  /*0670*/  DFMA R10, R16, R10, R18 ;  /* 0x0000000a100a722b */ /* 0x008fe20000000012 */
[----:B------:R-:W-:Y:S02]  /*0680*/  IADD3 R6, P0, PT, R8, 0x80, RZ ;  /* 0x0000008008067810 */ /* 0x000fe40007f1e0ff */
[----:B------:R-:W-:Y:S02]  /*0690*/  LEA R29, R2, R29, 0x4 ;  /* 0x0000001d021d7211 */ /* 0x000fe400078e20ff */
[----:B0-----:R-:W-:-:S03]  /*06a0*/  IADD3.X R9, PT, PT, RZ, R9, RZ, P0, !PT ;  /* 0x00000009ff097210 */ /* 0x001fc600007fe4ff */
[----:B----4-:R-:W-:-:S08]  /*06b0*/  DFMA R10, R12, R14, R10 ;  /* 0x0000000e0c0a722b */ /* 0x010fd0000000000a */
[----:B-----5:R-:W-:Y:S01]  /*06c0*/  DFMA R22, R26, R22, R10 ;  /* 0x000000161a16722b */ /* 0x020fe2000000000a */
[----:B------:R-:W-:Y:S10]  /*06d0*/  BRA.U UP1, `(.L_x_9) ;  /* 0xfffffff901e07547 */ /* 0x000ff4000b83ffff */
.L_x_8:
        /* <DEDUP_REMOVED lines=42> */
.L_x_10:
        /* <DEDUP_REMOVED lines=26> */
.L_x_11:
[----:B------:R-:W-:Y:S05]  /*0b20*/  BRA.U !UP1, `(.L_x_7) ;  /* 0x0000000109547547 */ /* 0x000fea000b800000 */
[----:B------:R-:W0:Y:S01]  /*0b30*/  LDC.64 R10, c[0x0][0x3a0] ;  /* 0x0000e800ff0a7b82 */ /* 0x000e220000000a00 */
[----:B------:R-:W-:Y:S01]  /*0b40*/  IMAD R6, R4, UR12, RZ ;  /* 0x0000000c04067c24 */ /* 0x000fe2000f8e02ff */
[----:B------:R-:W-:-:S03]  /*0b50*/  UIADD3 UR4, UPT, UPT, -UR4, URZ, URZ ;  /* 0x000000ff04047290 */ /* 0x000fc6000fffe1ff */
[----:B------:R-:W-:-:S03]  /*0b60*/  IMAD R6, R6, R3, R0 ;  /* 0x0000000306067224 */ /* 0x000fc600078e0200 */
[----:B------:R-:W1:Y:S02]  /*0b70*/  LDC.64 R8, c[0x0][0x380] ;  /* 0x0000e000ff087b82 */ /* 0x000e640000000a00 */
[----:B------:R-:W-:Y:S01]  /*0b80*/  IADD3 R3, PT, PT, R5, R6, RZ ;  /* 0x0000000605037210 */ /* 0x000fe20007ffe0ff */
[----:B0-----:R-:W-:-:S03]  /*0b90*/  IMAD.WIDE.U32 R10, R4, 0x8, R10 ;  /* 0x00000008040a7825 */ /* 0x001fc600078e000a */
[----:B------:R-:W-:Y:S02]  /*0ba0*/  MOV R0, R10 ;  /* 0x0000000a00007202 */ /* 0x000fe40000000f00 */
[----:B------:R-:W-:-:S07]  /*0bb0*/  MOV R13, R11 ;  /* 0x0000000b000d7202 */ /* 0x000fce0000000f00 */
.L_x_12:
        /* <DEDUP_REMOVED lines=12> */
.L_x_7:
[----:B------:R-:W0:Y:S02]  /*0c80*/  LDC.64 R2, c[0x0][0x388] ;  /* 0x0000e200ff027b82 */ /* 0x000e240000000a00 */
[----:B0-----:R-:W-:-:S05]  /*0c90*/  IMAD.WIDE R2, R7, 0x8, R2 ;  /* 0x0000000807027825 */ /* 0x001fca00078e0202 */
[----:B------:R-:W-:Y:S01]  /*0ca0*/  STG.E.64 desc[UR10][R2.64], R22 ;  /* 0x0000001602007986 */ /* 0x000fe2000c101b0a */
[----:B------:R-:W-:Y:S05]  /*0cb0*/  EXIT ;  /* 0x000000000000794d */ /* 0x000fea0003800000 */
.L_x_13:
        /* <DEDUP_REMOVED lines=12> */
.L_x_190:


//--------------------- .text._Z12sum_w_kernelPdmiiS_i --------------------------
	.section	.text._Z12sum_w_kernelPdmiiS_i,"ax",@progbits
	.align	128
        .global         _Z12sum_w_kernelPdmiiS_i
        .type           _Z12sum_w_kernelPdmiiS_i,@function
        .size           _Z12sum_w_kernelPdmiiS_i,(.L_x_191 - _Z12sum_w_kernelPdmiiS_i)
        .other          _Z12sum_w_kernelPdmiiS_i,@"STO_CUDA_ENTRY STV_DEFAULT"
_Z12sum_w_kernelPdmiiS_i:
.text._Z12sum_w_kernelPdmiiS_i:
[----:B------:R-:W-:Y:S08]  /*0000*/  LDC R1, c[0x0][0x37c] ;  /* 0x0000df00ff017b82 */ /* 0x000ff00000000800 */
[----:B------:R-:W0:Y:S01]  /*0010*/  LDC R3, c[0x0][0x394] ;  /* 0x0000e500ff037b82 */ /* 0x000e220000000800 */
[----:B------:R-:W1:Y:S01]  /*0020*/  S2R R7, SR_TID.Y ;  /* 0x0000000000077919 */ /* 0x000e620000002200 */
[----:B------:R-:W2:Y:S01]  /*0030*/  LDCU UR5, c[0x0][0x370] ;  /* 0x00006e00ff0577ac */ /* 0x000ea20008000800 */
[----:B------:R-:W3:Y:S01]  /*0040*/  S2R R9, SR_TID.X ;  /* 0x0000000000097919 */ /* 0x000ee20000002100 */
[----:B------:R-:W3:Y:S04]  /*0050*/  LDCU UR7, c[0x0][0x360] ;  /* 0x00006c00ff0777ac */ /* 0x000ee80008000800 */
[----:B------:R-:W-:Y:S08]  /*0060*/  S2UR UR4, SR_CTAID.Y ;  /* 0x00000000000479c3 */ /* 0x000ff00000002600 */
[----:B------:R-:W2:Y:S01]  /*0070*/  S2UR UR6, SR_CTAID.X ;  /* 0x00000000000679c3 */ /* 0x000ea20000002500 */
[----:B0-----:R-:W-:-:S07]  /*0080*/  IABS R11, R3 ;  /* 0x00000003000b7213 */ /* 0x001fce0000000000 */
[----:B------:R-:W1:Y:S01]  /*0090*/  LDC R2, c[0x0][0x364] ;  /* 0x0000d900ff027b82 */ /* 0x000e620000000800 */
[----:B------:R-:W0:Y:S01]  /*00a0*/  I2F.RP R0, R11 ;  /* 0x0000000b00007306 */ /* 0x000e220000209400 */
[----:B--2---:R-:W-:-:S07]  /*00b0*/  UIMAD UR4, UR4, UR5, UR6 ;  /* 0x00000005040472a4 */ /* 0x004fce000f8e0206 */
[----:B0-----:R-:W0:Y:S02]  /*00c0*/  MUFU.RCP R0, R0 ;  /* 0x0000000000007308 */ /* 0x001e240000001000 */
[----:B0-----:R-:W-:Y:S02]  /*00d0*/  VIADD R4, R0, 0xffffffe ;  /* 0x0ffffffe00047836 */ /* 0x001fe40000000000 */
[----:B-1----:R-:W-:Y:S01]  /*00e0*/  IMAD R0, R2, UR4, R7 ;  /* 0x0000000402007c24 */ /* 0x002fe2000f8e0207 */
[----:B------:R-:W0:Y:S03]  /*00f0*/  LDCU UR4, c[0x0][0x390] ;  /* 0x00007200ff0477ac */ /* 0x000e260008000800 */
[----:B------:R1:W2:Y:S01]  /*0100*/  F2I.FTZ.U32.TRUNC.NTZ R5, R4 ;  /* 0x0000000400057305 */ /* 0x0002a2000021f000 */
[----:B---3--:R-:W-:-:S05]  /*0110*/  IMAD R0, R0, UR7, R9 ;  /* 0x0000000700007c24 */ /* 0x008fca000f8e0209 */
[----:B------:R-:W-:Y:S01]  /*0120*/  ISETP.GE.AND P2, PT, R0, RZ, PT ;  /* 0x000000ff0000720c */ /* 0x000fe20003f46270 */
[----:B-1----:R-:W-:Y:S02]  /*0130*/  IMAD.MOV.U32 R4, RZ, RZ, RZ ;  /* 0x000000ffff047224 */ /* 0x002fe400078e00ff */
[----:B--2---:R-:W-:-:S05]  /*0140*/  IMAD.MOV R6, RZ, RZ, -R5 ;  /* 0x000000ffff067224 */ /* 0x004fca00078e0a05 */
[----:B------:R-:W-:Y:S02]  /*0150*/  MOV R2, R6 ;  /* 0x0000000600027202 */ /* 0x000fe40000000f00 */
[----:B------:R-:W-:-:S03]  /*0160*/  IABS R6, R0 ;  /* 0x0000000000067213 */ /* 0x000fc60000000000 */
[----:B------:R-:W-:-:S04]  /*0170*/  IMAD R7, R2, R11, RZ ;  /* 0x0000000b02077224 */ /* 0x000fc800078e02ff */
[----:B------:R-:W-:-:S06]  /*0180*/  IMAD.HI.U32 R5, R5, R7, R4 ;  /* 0x0000000705057227 */ /* 0x000fcc00078e0004 */
[----:B------:R-:W-:-:S04]  /*0190*/  IMAD.HI.U32 R2, R5, R6, RZ ;  /* 0x0000000605027227 */ /* 0x000fc800078e00ff */
[----:B------:R-:W-:-:S04]  /*01a0*/  IMAD.MOV R4, RZ, RZ, -R2 ;  /* 0x000000ffff047224 */ /* 0x000fc800078e0a02 */
[----:B------:R-:W-:Y:S01]  /*01b0*/  IMAD R4, R11, R4, R6 ;  /* 0x000000040b047224 */ /* 0x000fe200078e0206 */
[----:B------:R-:W-:-:S04]  /*01c0*/  LOP3.LUT R6, RZ, R3, RZ, 0x33, !PT ;  /* 0x00000003ff067212 */ /* 0x000fc800078e33ff */
[----:B------:R-:W-:-:S13]  /*01d0*/  ISETP.GT.U32.AND P0, PT, R11, R4, PT ;  /* 0x000000040b00720c */ /* 0x000fda0003f04070 */
[----:B------:R-:W-:-:S04]  /*01e0*/  @!P0 IADD3 R4, PT, PT, R4, -R11, RZ ;  /* 0x8000000b04048210 */ /* 0x000fc80007ffe0ff */
[----:B------:R-:W-:Y:S01]  /*01f0*/  ISETP.GT.U32.AND P1, PT, R11, R4, PT ;  /* 0x000000040b00720c */ /* 0x000fe20003f24070 */
[----:B------:R-:W-:-:S05]  /*0200*/  IMAD.IADD R5, R4, 0x1, -R11 ;  /* 0x0000000104057824 */ /* 0x000fca00078e0a0b */
[----:B------:R-:W-:Y:S02]  /*0210*/  SEL R5, R5, R4, !P1 ;  /* 0x0000000405057207 */ /* 0x000fe40004800000 */
[----:B------:R-:W-:Y:S02]  /*0220*/  ISETP.NE.AND P1, PT, R3, RZ, PT ;  /* 0x000000ff0300720c */ /* 0x000fe40003f25270 */
[----:B------:R-:W-:-:S04]  /*0230*/  @!P2 IADD3 R5, PT, PT, -R5, RZ, RZ ;  /* 0x000000ff0505a210 */ /* 0x000fc80007ffe1ff */
[----:B------:R-:W-:-:S05]  /*0240*/  SEL R10, R6, R5, !P1 ;  /* 0x00000005060a7207 */ /* 0x000fca0004800000 */
[----:B------:R-:W-:-:S05]  /*0250*/  IMAD.IADD R5, R10, 0x1, R3 ;  /* 0x000000010a057824 */ /* 0x000fca00078e0203 */
[----:B0-----:R-:W-:-:S13]  /*0260*/  ISETP.GT.AND P2, PT, R5, UR4, PT ;  /* 0x0000000405007c0c */ /* 0x001fda000bf44270 */
[----:B------:R-:W-:Y:S05]  /*0270*/  @P2 EXIT ;  /* 0x000000000000294d */ /* 0x000fea0003800000 */
[----:B------:R-:W-:Y:S01]  /*0280*/  ISETP.GE.U32.AND P2, PT, R4, R11, PT ;  /* 0x0000000b0400720c */ /* 0x000fe20003f46070 */
[----:B------:R-:W0:Y:S01]  /*0290*/  LDCU UR6, c[0x0][0x3a0] ;  /* 0x00007400ff0677ac */ /* 0x000e220008000800 */
[----:B------:R-:W-:Y:S01]  /*02a0*/  LOP3.LUT R4, R0, R3, RZ, 0x3c, !PT ;  /* 0x0000000300047212 */ /* 0x000fe200078e3cff */
[----:B------:R-:W-:Y:S01]  /*02b0*/  BSSY.RECONVERGENT B0, `(.L_x_14) ;  /* 0x0000018000007945 */ /* 0x000fe20003800200 */
[----:B------:R-:W-:Y:S01]  /*02c0*/  @!P0 IADD3 R2, PT, PT, R2, 0x1, RZ ;  /* 0x0000000102028810 */ /* 0x000fe20007ffe0ff */
[----:B------:R-:W1:Y:S01]  /*02d0*/  LDCU.64 UR4, c[0x0][0x388] ;  /* 0x00007100ff0477ac */ /* 0x000e620008000a00 */
[----:B------:R-:W-:Y:S02]  /*02e0*/  ISETP.GE.AND P3, PT, R4, RZ, PT ;  /* 0x000000ff0400720c */ /* 0x000fe40003f66270 */
[----:B------:R-:W1:Y:S05]  /*02f0*/  LDC.64 R4, c[0x0][0x380] ;  /* 0x0000e000ff047b82 */ /* 0x000e6a0000000a00 */
[----:B------:R-:W-:-:S06]  /*0300*/  @P2 VIADD R2, R2, 0x1 ;  /* 0x0000000102022836 */ /* 0x000fcc0000000000 */
[----:B------:R-:W-:-:S04]  /*0310*/  @!P3 IADD3 R2, PT, PT, -R2, RZ, RZ ;  /* 0x000000ff0202b210 */ /* 0x000fc80007ffe1ff */
[----:B------:R-:W-:Y:S02]  /*0320*/  SEL R7, R6, R2, !P1 ;  /* 0x0000000206077207 */ /* 0x000fe40004800000 */
[----:B------:R-:W-:Y:S02]  /*0330*/  ISETP.NE.AND P1, PT, R3, 0x1, PT ;  /* 0x000000010300780c */ /* 0x000fe40003f25270 */
[C---:B0-----:R-:W-:Y:S02]  /*0340*/  ISETP.GE.AND P0, PT, R7.reuse, UR6, PT ;  /* 0x0000000607007c0c */ /* 0x041fe4000bf06270 */
[----:B------:R-:W-:Y:S01]  /*0350*/  SHF.R.S32.HI R2, RZ, 0x1f, R7 ;  /* 0x0000001fff027819 */ /* 0x000fe20000011407 */
[----:B-1----:R-:W-:-:S04]  /*0360*/  IMAD.WIDE.U32 R4, R7, UR4, R4 ;  /* 0x0000000407047c25 */ /* 0x002fc8000f8e0004 */
[----:B------:R-:W-:Y:S01]  /*0370*/  IMAD R2, R2, UR4, RZ ;  /* 0x0000000402027c24 */ /* 0x000fe2000f8e02ff */
[----:B------:R-:W-:-:S03]  /*0380*/  MOV R8, R4 ;  /* 0x0000000400087202 */ /* 0x000fc60000000f00 */
[----:B------:R-:W-:Y:S01]  /*0390*/  IMAD R9, R7, UR5, R2 ;  /* 0x0000000507097c24 */ /* 0x000fe2000f8e0202 */
[----:B------:R-:W0:Y:S03]  /*03a0*/  LDCU.64 UR4, c[0x0][0x358] ;  /* 0x00006b00ff0477ac */ /* 0x000e260008000a00 */
[----:B------:R-:W-:Y:S01]  /*03b0*/  IMAD.IADD R9, R5, 0x1, R9 ;  /* 0x0000000105097824 */ /* 0x000fe200078e0209 */
[----:B------:R-:W-:Y:S06]  /*03c0*/  @P0 BRA `(.L_x_15) ;  /* 0x0000000000180947 */ /* 0x000fec0003800000 */
[----:B------:R-:W-:-:S04]  /*03d0*/  IMAD.WIDE R4, R10, 0x8, R8 ;  /* 0x000000080a047825 */ /* 0x000fc800078e0208 */
[----:B------:R-:W-:Y:S02]  /*03e0*/  IMAD.WIDE R6, R3, 0x8, R4 ;  /* 0x0000000803067825 */ /* 0x000fe400078e0204 */
[----:B0-----:R-:W2:Y:S04]  /*03f0*/  LDG.E.64 R2, desc[UR4][R4.64] ;  /* 0x0000000404027981 */ /* 0x001ea8000c1e1b00 */
[----:B------:R-:W2:Y:S02]  /*0400*/  LDG.E.64 R6, desc[UR4][R6.64] ;  /* 0x0000000406067981 */ /* 0x000ea4000c1e1b00 */
[----:B--2---:R-:W-:-:S07]  /*0410*/  DADD R2, R2, R6 ;  /* 0x0000000002027229 */ /* 0x004fce0000000006 */
[----:B------:R1:W-:Y:S04]  /*0420*/  STG.E.64 desc[UR4][R4.64], R2 ;  /* 0x0000000204007986 */ /* 0x0003e8000c101b04 */
.L_x_15:
[----:B0-----:R-:W-:Y:S05]  /*0430*/  BSYNC.RECONVERGENT B0 ;  /* 0x0000000000007941 */ /* 0x001fea0003800200 */
.L_x_14:
[----:B------:R-:W-:Y:S05]  /*0440*/  @P1 EXIT ;  /* 0x000000000000194d */ /* 0x000fea0003800000 */
[----:B-1----:R-:W2:Y:S01]  /*0450*/  LDG.E.64 R2, desc[UR4][R8.64] ;  /* 0x0000000408027981 */ /* 0x002ea2000c1e1b00 */
[----:B------:R-:W0:Y:S02]  /*0460*/  LDC.64 R4, c[0x0][0x398] ;  /* 0x0000e600ff047b82 */ /* 0x000e240000000a00 */
[----:B0-----:R-:W-:-:S05]  /*0470*/  IMAD.WIDE R4, R0, 0x8, R4 ;  /* 0x0000000800047825 */ /* 0x001fca00078e0204 */
[----:B--2---:R-:W-:Y:S01]  /*0480*/  STG.E.64 desc[UR4][R4.64], R2 ;  /* 0x0000000204007986 */ /* 0x004fe2000c101b04 */
[----:B------:R-:W-:Y:S05]  /*0490*/  EXIT ;  /* 0x000000000000794d */ /* 0x000fea0003800000 */
.L_x_16:
        /* <DEDUP_REMOVED lines=14> */
.L_x_191:


//--------------------- .text._Z15absw_and_aperpmP6float2PdS1_mmiiii --------------------------
	.section	.text._Z15absw_and_aperpmP6float2PdS1_mmiiii,"ax",@progbits
	.align	128
        .global         _Z15absw_and_aperpmP6float2PdS1_mmiiii
        .type           _Z15absw_and_aperpmP6float2PdS1_mmiiii,@function
        .size           _Z15absw_and_aperpmP6float2PdS1_mmiiii,(.L_x_184 - _Z15absw_and_aperpmP6float2PdS1_mmiiii)
        .other          _Z15absw_and_aperpmP6float2PdS1_mmiiii,@"STO_CUDA_ENTRY STV_DEFAULT"
_Z15absw_and_aperpmP6float2PdS1_mmiiii:
.text._Z15absw_and_aperpmP6float2PdS1_mmiiii:
        /* <DEDUP_REMOVED lines=10> */
[----:B------:R-:W0:Y:S07]  /*00a0*/  I2F.RP R0, R8 ;  /* 0x0000000800007306 */ /* 0x000e2e0000209400 */
[----:B------:R-:W4:Y:S01]  /*00b0*/  LDC R7, c[0x0][0x3ac] ;  /* 0x0000eb00ff077b82 */ /* 0x000f220000000800 */
[----:B--2---:R-:W-:Y:S01]  /*00c0*/  UIMAD UR4, UR4, UR5, UR6 ;  /* 0x00000005040472a4 */ /* 0x004fe2000f8e0206 */
[----:B0-----:R-:W0:Y:S02]  /*00d0*/  MUFU.RCP R0, R0 ;  /* 0x0000000000007308 */ /* 0x001e240000001000 */
[----:B0-----:R-:W-:-:S03]  /*00e0*/  IADD3 R4, PT, PT, R0, 0xffffffe, RZ ;  /* 0x0ffffffe00047810 */ /* 0x001fc60007ffe0ff */
[----:B-1----:R-:W-:-:S05]  /*00f0*/  IMAD R0, R3, UR4, R6 ;  /* 0x0000000403007c24 */ /* 0x002fca000f8e0206 */
[----:B------:R-:W0:Y:S01]  /*0100*/  LDCU UR4, c[0x0][0x3b0] ;  /* 0x00007600ff0477ac */ /* 0x000e220008000800 */
[----:B------:R1:W2:Y:S01]  /*0110*/  F2I.FTZ.U32.TRUNC.NTZ R5, R4 ;  /* 0x0000000400057305 */ /* 0x0002a2000021f000 */
[----:B---3--:R-:W-:-:S05]  /*0120*/  IMAD R9, R0, UR7, R9 ;  /* 0x0000000700097c24 */ /* 0x008fca000f8e0209 */
[----:B------:R-:W-:Y:S01]  /*0130*/  IABS R0, R9 ;  /* 0x0000000900007213 */ /* 0x000fe20000000000 */
[----:B-1----:R-:W-:Y:S01]  /*0140*/  HFMA2 R4, -RZ, RZ, 0, 0 ;  /* 0x00000000ff047431 */ /* 0x002fe200000001ff */
[----:B--2---:R-:W-:-:S04]  /*0150*/  IADD3 R10, PT, PT, RZ, -R5, RZ ;  /* 0x80000005ff0a7210 */ /* 0x004fc80007ffe0ff */
[----:B------:R-:W-:-:S05]  /*0160*/  MOV R3, R10 ;  /* 0x0000000a00037202 */ /* 0x000fca0000000f00 */
[----:B------:R-:W-:-:S04]  /*0170*/  IMAD R3, R3, R8, RZ ;  /* 0x0000000803037224 */ /* 0x000fc800078e02ff */
[----:B------:R-:W-:Y:S01]  /*0180*/  IMAD.HI.U32 R5, R5, R3, R4 ;  /* 0x0000000305057227 */ /* 0x000fe200078e0004 */
[----:B------:R-:W-:Y:S02]  /*0190*/  MOV R3, R0 ;  /* 0x0000000000037202 */ /* 0x000fe40000000f00 */
[----:B----4-:R-:W-:-:S03]  /*01a0*/  IABS R0, R7 ;  /* 0x0000000700007213 */ /* 0x010fc60000000000 */
[----:B------:R-:W-:Y:S01]  /*01b0*/  IMAD.HI.U32 R11, R5, R3, RZ ;  /* 0x00000003050b7227 */ /* 0x000fe200078e00ff */
[----:B------:R-:W1:Y:S03]  /*01c0*/  I2F.RP R4, R0 ;  /* 0x0000000000047306 */ /* 0x000e660000209400 */
[----:B------:R-:W-:-:S04]  /*01d0*/  IMAD.MOV R5, RZ, RZ, -R11 ;  /* 0x000000ffff057224 */ /* 0x000fc800078e0a0b */
[----:B------:R-:W-:-:S05]  /*01e0*/  IMAD R3, R8, R5, R3 ;  /* 0x0000000508037224 */ /* 0x000fca00078e0203 */
[----:B------:R-:W-:Y:S01]  /*01f0*/  ISETP.GT.U32.AND P1, PT, R8, R3, PT ;  /* 0x000000030800720c */ /* 0x000fe20003f24070 */
[----:B-1----:R-:W1:-:S12]  /*0200*/  MUFU.RCP R4, R4 ;  /* 0x0000000400047308 */ /* 0x002e580000001000 */
[-C--:B------:R-:W-:Y:S02]  /*0210*/  @!P1 IADD3 R3, PT, PT, R3, -R8.reuse, RZ ;  /* 0x8000000803039210 */ /* 0x080fe40007ffe0ff */
[----:B------:R-:W-:Y:S02]  /*0220*/  @!P1 IADD3 R11, PT, PT, R11, 0x1, RZ ;  /* 0x000000010b0b9810 */ /* 0x000fe40007ffe0ff */
[----:B------:R-:W-:Y:S02]  /*0230*/  ISETP.GE.U32.AND P0, PT, R3, R8, PT ;  /* 0x000000080300720c */ /* 0x000fe40003f06070 */
[----:B------:R-:W-:Y:S02]  /*0240*/  LOP3.LUT R3, R9, R2, RZ, 0x3c, !PT ;  /* 0x0000000209037212 */ /* 0x000fe400078e3cff */
[----:B------:R-:W-:Y:S02]  /*0250*/  ISETP.NE.AND P1, PT, R2, RZ, PT ;  /* 0x000000ff0200720c */ /* 0x000fe40003f25270 */
[----:B------:R-:W-:-:S02]  /*0260*/  ISETP.GE.AND P2, PT, R3, RZ, PT ;  /* 0x000000ff0300720c */ /* 0x000fc40003f46270 */
[----:B-1----:R-:W-:-:S04]  /*0270*/  IADD3 R5, PT, PT, R4, 0xffffffe, RZ ;  /* 0x0ffffffe04057810 */ /* 0x002fc80007ffe0ff */
[----:B------:R-:W1:Y:S01]  /*0280*/  F2I.FTZ.U32.TRUNC.NTZ R3, R5 ;  /* 0x0000000500037305 */ /* 0x000e62000021f000 */
[----:B------:R-:W-:-:S06]  /*0290*/  @P0 IADD3 R11, PT, PT, R11, 0x1, RZ ;  /* 0x000000010b0b0810 */ /* 0x000fcc0007ffe0ff */
[----:B------:R-:W-:Y:S01]  /*02a0*/  @!P2 IMAD.MOV R11, RZ, RZ, -R11 ;  /* 0x000000ffff0ba224 */ /* 0x000fe200078e0a0b */
[----:B------:R-:W-:-:S04]  /*02b0*/  @!P1 LOP3.LUT R11, RZ, R2, RZ, 0x33, !PT ;  /* 0x00000002ff0b9212 */ /* 0x000fc800078e33ff */
[C---:B------:R-:W-:Y:S02]  /*02c0*/  IADD3 R4, PT, PT, -R11.reuse, RZ, RZ ;  /* 0x000000ff0b047210 */ /* 0x040fe40007ffe1ff */
[----:B0-----:R-:W-:Y:S02]  /*02d0*/  ISETP.GE.AND P3, PT, R11, UR4, PT ;  /* 0x000000040b007c0c */ /* 0x001fe4000bf66270 */
[----:B-1----:R-:W-:Y:S01]  /*02e0*/  IADD3 R13, PT, PT, RZ, -R3, RZ ;  /* 0x80000003ff0d7210 */ /* 0x002fe20007ffe0ff */
[----:B------:R-:W-:Y:S02]  /*02f0*/  IMAD R4, R2, R4, R9 ;  /* 0x0000000402047224 */ /* 0x000fe400078e0209 */
[----:B------:R-:W-:Y:S02]  /*0300*/  HFMA2 R2, -RZ, RZ, 0, 0 ;  /* 0x00000000ff027431 */ /* 0x000fe400000001ff */
[----:B------:R-:W-:Y:S01]  /*0310*/  IMAD R9, R13, R0, RZ ;  /* 0x000000000d097224 */ /* 0x000fe200078e02ff */
[----:B------:R-:W-:-:S03]  /*0320*/  IABS R13, R4 ;  /* 0x00000004000d7213 */ /* 0x000fc60000000000 */
[----:B------:R-:W-:-:S06]  /*0330*/  IMAD.HI.U32 R2, R3, R9, R2 ;  /* 0x0000000903027227 */ /* 0x000fcc00078e0002 */
[----:B------:R-:W-:-:S05]  /*0340*/  IMAD.HI.U32 R5, R2, R13, RZ ;  /* 0x0000000d02057227 */ /* 0x000fca00078e00ff */
[----:B------:R-:W-:-:S05]  /*0350*/  IADD3 R2, PT, PT, -R5, RZ, RZ ;  /* 0x000000ff05027210 */ /* 0x000fca0007ffe1ff */
[----:B------:R-:W-:Y:S01]  /*0360*/  IMAD R13, R0, R2, R13 ;  /* 0x00000002000d7224 */ /* 0x000fe200078e020d */
[----:B------:R-:W-:-:S04]  /*0370*/  LOP3.LUT R2, R4, R7, RZ, 0x3c, !PT ;  /* 0x0000000704027212 */ /* 0x000fc800078e3cff */
[----:B------:R-:W-:Y:S02]  /*0380*/  ISETP.GT.U32.AND P2, PT, R0, R13, PT ;  /* 0x0000000d0000720c */ /* 0x000fe40003f44070 */
[----:B------:R-:W-:-:S11]  /*0390*/  ISETP.GE.AND P0, PT, R2, RZ, PT ;  /* 0x000000ff0200720c */ /* 0x000fd60003f06270 */
[----:B------:R-:W-:Y:S01]  /*03a0*/  @!P2 IMAD.IADD R13, R13, 0x1, -R0 ;  /* 0x000000010d0da824 */ /* 0x000fe200078e0a00 */
[----:B------:R-:W-:-:S04]  /*03b0*/  @!P2 IADD3 R5, PT, PT, R5, 0x1, RZ ;  /* 0x000000010505a810 */ /* 0x000fc80007ffe0ff */
[----:B------:R-:W-:Y:S01]  /*03c0*/  ISETP.GE.U32.AND P1, PT, R13, R0, PT ;  /* 0x000000000d00720c */ /* 0x000fe20003f26070 */
[----:B------:R-:W-:-:S12]  /*03d0*/  @P3 EXIT ;  /* 0x000000000000394d */ /* 0x000fd80003800000 */
[----:B------:R-:W0:Y:S01]  /*03e0*/  LDCU UR8, c[0x0][0x3a8] ;  /* 0x00007500ff0877ac */ /* 0x000e220008000800 */
[----:B------:R-:W-:Y:S01]  /*03f0*/  @P1 IADD3 R5, PT, PT, R5, 0x1, RZ ;  /* 0x0000000105051810 */ /* 0x000fe20007ffe0ff */
[----:B------:R-:W1:Y:S01]  /*0400*/  LDC.64 R8, c[0x0][0x380] ;  /* 0x0000e000ff087b82 */ /* 0x000e620000000a00 */
[----:B------:R-:W-:Y:S01]  /*0410*/  ISETP.NE.AND P1, PT, R7, RZ, PT ;  /* 0x000000ff0700720c */ /* 0x000fe20003f25270 */
[----:B------:R-:W2:Y:S01]  /*0420*/  LDCU.64 UR4, c[0x0][0x398] ;  /* 0x00007300ff0477ac */ /* 0x000ea20008000a00 */
[----:B------:R-:W-:Y:S02]  /*0430*/  LOP3.LUT R6, RZ, R7, RZ, 0x33, !PT ;  /* 0x00000007ff067212 */ /* 0x000fe400078e33ff */
[----:B------:R-:W-:Y:S01]  /*0440*/  @!P0 IADD3 R5, PT, PT, -R5, RZ, RZ ;  /* 0x000000ff05058210 */ /* 0x000fe20007ffe1ff */
[----:B------:R-:W3:Y:S02]  /*0450*/  LDCU.64 UR6, c[0x0][0x3a0] ;  /* 0x00007400ff0677ac */ /* 0x000ee40008000a00 */
[----:B------:R-:W4:Y:S01]  /*0460*/  LDC.64 R2, c[0x0][0x388] ;  /* 0x0000e200ff027b82 */ /* 0x000f220000000a00 */
[----:B------:R-:W-:-:S02]  /*0470*/  SEL R14, R6, R5, !P1 ;  /* 0x00000005060e7207 */ /* 0x000fc40004800000 */
[----:B------:R-:W-:Y:S02]  /*0480*/  SHF.R.S32.HI R5, RZ, 0x1f, R11 ;  /* 0x0000001fff057819 */ /* 0x000fe4000001140b */
[----:B0-----:R-:W-:-:S04]  /*0490*/  ISETP.GE.AND P0, PT, R14, UR8, PT ;  /* 0x000000080e007c0c */ /* 0x001fc8000bf06270 */
[----:B------:R-:W-:Y:S01]  /*04a0*/  ISETP.LT.OR P0, PT, R7, RZ, P0 ;  /* 0x000000ff0700720c */ /* 0x000fe20000701670 */
[C---:B--2---:R-:W-:Y:S02]  /*04b0*/  IMAD R10, R5.reuse, UR4, RZ ;  /* 0x00000004050a7c24 */ /* 0x044fe4000f8e02ff */
[----:B---3--:R-:W-:Y:S02]  /*04c0*/  IMAD R12, R5, UR6, RZ ;  /* 0x00000006050c7c24 */ /* 0x008fe4000f8e02ff */
[C---:B------:R-:W-:Y:S02]  /*04d0*/  IMAD R15, R11.reuse, UR5, R10 ;  /* 0x000000050b0f7c24 */ /* 0x040fe4000f8e020a */
[----:B-1----:R-:W-:-:S04]  /*04e0*/  IMAD.WIDE.U32 R8, R11, UR4, R8 ;  /* 0x000000040b087c25 */ /* 0x002fc8000f8e0008 */
[C---:B------:R-:W-:Y:S02]  /*04f0*/  IMAD R5, R11.reuse, UR7, R12 ;  /* 0x000000070b057c24 */ /* 0x040fe4000f8e020c */
[----:B----4-:R-:W-:Y:S01]  /*0500*/  IMAD.WIDE.U32 R2, R11, UR6, R2 ;  /* 0x000000060b027c25 */ /* 0x010fe2000f8e0002 */
[----:B------:R-:W-:Y:S06]  /*0510*/  @P0 EXIT ;  /* 0x000000000000094d */ /* 0x000fec0003800000 */
[----:B------:R-:W-:Y:S01]  /*0520*/  ISETP.GE.AND P2, PT, R4, RZ, PT ;  /* 0x000000ff0400720c */ /* 0x000fe20003f46270 */
[----:B------:R-:W0:Y:S01]  /*0530*/  LDCU.64 UR4, c[0x0][0x358] ;  /* 0x00006b00ff0477ac */ /* 0x000e220008000a00 */
[----:B------:R-:W-:Y:S01]  /*0540*/  ISETP.GT.U32.AND P0, PT, R0, R13, PT ;  /* 0x0000000d0000720c */ /* 0x000fe20003f04070 */
[----:B------:R-:W-:Y:S01]  /*0550*/  IMAD.IADD R9, R9, 0x1, R15 ;  /* 0x0000000109097824 */ /* 0x000fe200078e020f */
[----:B------:R-:W-:-:S04]  /*0560*/  IADD3 R0, PT, PT, R13, -R0, RZ ;  /* 0x800000000d007210 */ /* 0x000fc80007ffe0ff */
[----:B------:R-:W-:-:S05]  /*0570*/  SEL R13, R0, R13, !P0 ;  /* 0x0000000d000d7207 */ /* 0x000fca0004000000 */
[----:B------:R-:W-:-:S04]  /*0580*/  @!P2 IADD3 R13, PT, PT, -R13, RZ, RZ ;  /* 0x000000ff0d0da210 */ /* 0x000fc80007ffe1ff */
[----:B------:R-:W-:-:S05]  /*0590*/  SEL R6, R6, R13, !P1 ;  /* 0x0000000d06067207 */ /* 0x000fca0004800000 */
[----:B------:R-:W-:-:S04]  /*05a0*/  IMAD R7, R14, R7, R6 ;  /* 0x000000070e077224 */ /* 0x000fc800078e0206 */
[----:B------:R-:W-:-:S06]  /*05b0*/  IMAD.WIDE R8, R7, 0x8, R8 ;  /* 0x0000000807087825 */ /* 0x000fcc00078e0208 */
[----:B0-----:R-:W2:Y:S01]  /*05c0*/  LDG.E.64 R8, desc[UR4][R8.64] ;  /* 0x0000000408087981 */ /* 0x001ea2000c1e1b00 */
[----:B------:R-:W-:Y:S01]  /*05d0*/  BSSY.RECONVERGENT B0, `(.L_x_17) ;  /* 0x0000017000007945 */ /* 0x000fe20003800200 */
[----:B------:R-:W-:Y:S01]  /*05e0*/  IADD3 R5, PT, PT, R3, R5, RZ ;  /* 0x0000000503057210 */ /* 0x000fe20007ffe0ff */
[----:B--2---:R-:W-:Y:S01]  /*05f0*/  FADD R4, |R8|, -RZ ;  /* 0x800000ff08047221 */ /* 0x004fe20000000200 */
[----:B------:R-:W-:-:S05]  /*0600*/  FADD R11, |R9|, -RZ ;  /* 0x800000ff090b7221 */ /* 0x000fca0000000200 */
[CC--:B------:R-:W-:Y:S02]  /*0610*/  VIMNMX R6, PT, PT, R4.reuse, R11.reuse, !PT ;  /* 0x0000000b04067248 */ /* 0x0c0fe40007fe0100 */
[----:B------:R-:W-:Y:S02]  /*0620*/  VIMNMX R4, PT, PT, R4, R11, PT ;  /* 0x0000000b04047248 */ /* 0x000fe40003fe0100 */
[----:B------:R-:W-:-:S04]  /*0630*/  LOP3.LUT R10, R6, 0xfe000000, RZ, 0xc0, !PT ;  /* 0xfe000000060a7812 */ /* 0x000fc800078ec0ff */
[----:B------:R-:W-:-:S05]  /*0640*/  LOP3.LUT R11, R10, 0x7e800000, RZ, 0x3c, !PT ;  /* 0x7e8000000a0b7812 */ /* 0x000fca00078e3cff */
[-C--:B------:R-:W-:Y:S01]  /*0650*/  FMUL R0, R4, R11.reuse ;  /* 0x0000000b04007220 */ /* 0x080fe20000400000 */
[----:B------:R-:W-:-:S03]  /*0660*/  FMUL R11, R6, R11 ;  /* 0x0000000b060b7220 */ /* 0x000fc60000400000 */
[----:B------:R-:W-:-:S04]  /*0670*/  FMUL R0, R0, R0 ;  /* 0x0000000000007220 */ /* 0x000fc80000400000 */
[----:B------:R-:W-:-:S04]  /*0680*/  FFMA R11, R11, R11, R0 ;  /* 0x0000000b0b0b7223 */ /* 0x000fc80000000000 */
[----:B------:R0:W1:Y:S01]  /*0690*/  MUFU.RSQ R8, R11 ;  /* 0x0000000b00087308 */ /* 0x0000620000001400 */
[----:B------:R-:W-:-:S04]  /*06a0*/  IADD3 R0, PT, PT, R11, -0xd000000, RZ ;  /* 0xf30000000b007810 */ /* 0x000fc80007ffe0ff */
[----:B------:R-:W-:-:S13]  /*06b0*/  ISETP.GT.U32.AND P0, PT, R0, 0x727fffff, PT ;  /* 0x727fffff0000780c */ /* 0x000fda0003f04070 */
[----:B01----:R-:W-:Y:S05]  /*06c0*/  @!P0 BRA `(.L_x_18) ;  /* 0x00000000000c8947 */ /* 0x003fea0003800000 */
[----:B------:R-:W-:-:S07]  /*06d0*/  MOV R14, 0x6f0 ;  /* 0x000006f0000e7802 */ /* 0x000fce0000000f00 */
[----:B------:R-:W-:Y:S05]  /*06e0*/  CALL.REL.NOINC `($__internal_0_$__cuda_sm20_sqrt_rn_f32_slowpath) ;  /* 0x0000000400687944 */ /* 0x000fea0003c00000 */
[----:B------:R-:W-:Y:S05]  /*06f0*/  BRA `(.L_x_19) ;  /* 0x0000000000107947 */ /* 0x000fea0003800000 */
.L_x_18:
[----:B------:R-:W-:Y:S01]  /*0700*/  FMUL.FTZ R0, R11, R8 ;  /* 0x000000080b007220 */ /* 0x000fe20000410000 */
[----:B------:R-:W-:-:S03]  /*0710*/  FMUL.FTZ R8, R8, 0.5 ;  /* 0x3f00000008087820 */ /* 0x000fc60000410000 */
[----:B------:R-:W-:-:S04]  /*0720*/  FFMA R9, -R0, R0, R11 ;  /* 0x0000000000097223 */ /* 0x000fc8000000010b */
[----:B------:R-:W-:-:S07]  /*0730*/  FFMA R0, R9, R8, R0 ;  /* 0x0000000809007223 */ /* 0x000fce0000000000 */
.L_x_19:
[----:B------:R-:W-:Y:S05]  /*0740*/  BSYNC.RECONVERGENT B0 ;  /* 0x0000000000007941 */ /* 0x000fea0003800200 */
.L_x_17:
[----:B------:R-:W0:Y:S02]  /*0750*/  LDC.64 R8, c[0x0][0x390] ;  /* 0x0000e400ff087b82 */ /* 0x000e240000000a00 */
[----:B0-----:R-:W-:-:S06]  /*0760*/  IMAD.WIDE R8, R7, 0x8, R8 ;  /* 0x0000000807087825 */ /* 0x001fcc00078e0208 */
[----:B------:R-:W5:Y:S01]  /*0770*/  LDG.E.64 R8, desc[UR4][R8.64] ;  /* 0x0000000408087981 */ /* 0x000f62000c1e1b00 */
[----:B------:R-:W-:Y:S01]  /*0780*/  FSETP.NEU.AND P0, PT, R4, RZ, PT ;  /* 0x000000ff0400720b */ /* 0x000fe20003f0d000 */
[----:B------:R-:W-:Y:S01]  /*0790*/  BSSY.RECONVERGENT B0, `(.L_x_20) ;  /* 0x0000049000007945 */ /* 0x000fe20003800200 */
[----:B------:R-:W-:Y:S02]  /*07a0*/  LOP3.LUT R11, R10, 0x800000, RZ, 0xfc, !PT ;  /* 0x008000000a0b7812 */ /* 0x000fe400078efcff */
[----:B------:R-:W-:-:S09]  /*07b0*/  MOV R10, 0x3f800000 ;  /* 0x3f800000000a7802 */ /* 0x000fd20000000f00 */
[----:B------:R-:W-:Y:S01]  /*07c0*/  @P0 FMUL R6, R11, R0 ;  /* 0x000000000b060220 */ /* 0x000fe20000400000 */
[----:B------:R-:W-:-:S04]  /*07d0*/  FSETP.NEU.AND P0, PT, R4, +INF , PT ;  /* 0x7f8000000400780b */ /* 0x000fc80003f0d000 */
[----:B------:R-:W-:-:S04]  /*07e0*/  FSEL R0, R6, +INF , P0 ;  /* 0x7f80000006007808 */ /* 0x000fc80000000000 */
[----:B------:R-:W-:-:S13]  /*07f0*/  FSETP.NEU.AND P0, PT, R0, 1, PT ;  /* 0x3f8000000000780b */ /* 0x000fda0003f0d000 */
[----:B------:R-:W-:Y:S05]  /*0800*/  @!P0 BRA `(.L_x_21) ;  /* 0x0000000400048947 */ /* 0x000fea0003800000 */
[----:B------:R-:W-:-:S13]  /*0810*/  FSETP.NAN.AND P0, PT, |R0|, |R0|, PT ;  /* 0x400000000000720b */ /* 0x000fda0003f08200 */
[----:B------:R-:W-:Y:S01]  /*0820*/  @P0 FADD R10, R0, 2 ;  /* 0x40000000000a0421 */ /* 0x000fe20000000000 */
[----:B------:R-:W-:Y:S06]  /*0830*/  @P0 BRA `(.L_x_21) ;  /* 0x0000000000f80947 */ /* 0x000fec0003800000 */
[C---:B------:R-:W-:Y:S01]  /*0840*/  FMUL R11, |R0|.reuse, 16777216 ;  /* 0x4b800000000b7820 */ /* 0x040fe20000400200 */
[----:B------:R-:W-:Y:S01]  /*0850*/  FSETP.GEU.AND P0, PT, |R0|, 1.175494350822287508e-38, PT ;  /* 0x008000000000780b */ /* 0x000fe20003f0e200 */
[----:B------:R-:W-:-:S03]  /*0860*/  IMAD.MOV.U32 R17, RZ, RZ, 0x3a2c32e4 ;  /* 0x3a2c32e4ff117424 */ /* 0x000fc600078e00ff */
[----:B------:R-:W-:-:S04]  /*0870*/  FSEL R11, R11, |R0|, !P0 ;  /* 0x400000000b0b7208 */ /* 0x000fc80004000000 */
[----:B------:R-:W-:-:S04]  /*0880*/  IADD3 R6, PT, PT, R11, -0x3f3504f3, RZ ;  /* 0xc0cafb0d0b067810 */ /* 0x000fc80007ffe0ff */
[----:B------:R-:W-:-:S04]  /*0890*/  LOP3.LUT R6, R6, 0xff800000, RZ, 0xc0, !PT ;  /* 0xff80000006067812 */ /* 0x000fc800078ec0ff */
[-C--:B------:R-:W-:Y:S02]  /*08a0*/  IADD3 R11, PT, PT, R11, -R6.reuse, RZ ;  /* 0x800000060b0b7210 */ /* 0x080fe40007ffe0ff */
[----:B------:R-:W-:-:S03]  /*08b0*/  I2FP.F32.S32 R10, R6 ;  /* 0x00000006000a7245 */ /* 0x000fc60000201400 */
[C---:B------:R-:W-:Y:S01]  /*08c0*/  FADD R12, R11.reuse, 1 ;  /* 0x3f8000000b0c7421 */ /* 0x040fe20000000000 */
[----:B------:R-:W-:Y:S01]  /*08d0*/  FADD R13, R11, -1 ;  /* 0xbf8000000b0d7421 */ /* 0x000fe20000000000 */
[----:B------:R-:W-:Y:S02]  /*08e0*/  FSEL R11, RZ, -24, P0 ;  /* 0xc1c00000ff0b7808 */ /* 0x000fe40000000000 */
[----:B------:R-:W-:Y:S01]  /*08f0*/  FSETP.NEU.AND P0, PT, |R0|, +INF , PT ;  /* 0x7f8000000000780b */ /* 0x000fe20003f0d200 */
[----:B------:R-:W-:Y:S01]  /*0900*/  FADD R15, R13, R13 ;  /* 0x0000000d0d0f7221 */ /* 0x000fe20000000000 */
[----:B------:R-:W0:Y:S01]  /*0910*/  MUFU.RCP R12, R12 ;  /* 0x0000000c000c7308 */ /* 0x000e220000001000 */
[----:B------:R-:W-:Y:S01]  /*0920*/  FFMA R11, R10, 1.1920928955078125e-07, R11 ;  /* 0x340000000a0b7823 */ /* 0x000fe2000000000b */
[----:B------:R-:W-:-:S13]  /*0930*/  FSETP.NEU.AND P0, PT, R0, RZ, P0 ;  /* 0x000000ff0000720b */ /* 0x000fda000070d000 */
[----:B------:R-:W-:Y:S01]  /*0940*/  @!P0 FADD R0, R0, R0 ;  /* 0x0000000000008221 */ /* 0x000fe20000000000 */
[----:B0-----:R-:W-:-:S04]  /*0950*/  FMUL R6, R12, R15 ;  /* 0x0000000f0c067220 */ /* 0x001fc80000400000 */
[----:B------:R-:W-:Y:S01]  /*0960*/  FADD R15, R13, -R6 ;  /* 0x800000060d0f7221 */ /* 0x000fe20000000000 */
[CC--:B------:R-:W-:Y:S01]  /*0970*/  FMUL R14, R6.reuse, R6.reuse ;  /* 0x00000006060e7220 */ /* 0x0c0fe20000400000 */
[----:B------:R-:W-:Y:S02]  /*0980*/  FFMA R10, R6, 1.4426950216293334961, R11 ;  /* 0x3fb8aa3b060a7823 */ /* 0x000fe4000000000b */
[----:B------:R-:W-:Y:S01]  /*0990*/  FADD R16, R15, R15 ;  /* 0x0000000f0f107221 */ /* 0x000fe20000000000 */
[C---:B------:R-:W-:Y:S01]  /*09a0*/  FFMA R15, R14.reuse, R17, 0.0032181653659790754318 ;  /* 0x3b52e7db0e0f7423 */ /* 0x040fe20000000011 */
[----:B------:R-:W-:Y:S02]  /*09b0*/  FADD R11, R11, -R10 ;  /* 0x8000000a0b0b7221 */ /* 0x000fe40000000000 */
[----:B------:R-:W-:Y:S01]  /*09c0*/  FFMA R13, R13, -R6, R16 ;  /* 0x800000060d0d7223 */ /* 0x000fe20000000010 */
[----:B------:R-:W-:Y:S01]  /*09d0*/  FFMA R15, R14, R15, 0.018033718690276145935 ;  /* 0x3c93bb730e0f7423 */ /* 0x000fe2000000000f */
[----:B------:R-:W-:-:S02]  /*09e0*/  FFMA R16, R6, 1.4426950216293334961, R11 ;  /* 0x3fb8aa3b06107823 */ /* 0x000fc4000000000b */
[----:B------:R-:W-:Y:S01]  /*09f0*/  FMUL R13, R12, R13 ;  /* 0x0000000d0c0d7220 */ /* 0x000fe20000400000 */
[----:B------:R-:W-:-:S03]  /*0a00*/  FFMA R15, R14, R15, 0.12022458761930465698 ;  /* 0x3df6384f0e0f7423 */ /* 0x000fc6000000000f */
[----:B------:R-:W-:Y:S01]  /*0a10*/  FFMA R11, R13, 1.4426950216293334961, R16 ;  /* 0x3fb8aa3b0d0b7823 */ /* 0x000fe20000000010 */
[----:B------:R-:W-:-:S03]  /*0a20*/  FMUL R15, R14, R15 ;  /* 0x0000000f0e0f7220 */ /* 0x000fc60000400000 */
[----:B------:R-:W-:Y:S01]  /*0a30*/  FFMA R14, R6, 1.9251366722983220825e-08, R11 ;  /* 0x32a55e34060e7823 */ /* 0x000fe2000000000b */
[----:B------:R-:W-:-:S04]  /*0a40*/  FMUL R12, R15, 3 ;  /* 0x404000000f0c7820 */ /* 0x000fc80000400000 */
[----:B------:R-:W-:-:S04]  /*0a50*/  FFMA R12, R13, R12, R14 ;  /* 0x0000000c0d0c7223 */ /* 0x000fc8000000000e */
[----:B------:R-:W-:-:S04]  /*0a60*/  FFMA R15, R6, R15, R12 ;  /* 0x0000000f060f7223 */ /* 0x000fc8000000000c */
[----:B------:R-:W-:-:S04]  /*0a70*/  FADD R11, R10, R15 ;  /* 0x0000000f0a0b7221 */ /* 0x000fc80000000000 */
[----:B------:R-:W-:Y:S01]  /*0a80*/  FMUL R6, R11, 2 ;  /* 0x400000000b067820 */ /* 0x000fe20000400000 */
[----:B------:R-:W-:-:S03]  /*0a90*/  FADD R10, -R10, R11 ;  /* 0x0000000b0a0a7221 */ /* 0x000fc60000000100 */
[----:B------:R-:W0:Y:S01]  /*0aa0*/  FRND R13, R6 ;  /* 0x00000006000d7307 */ /* 0x000e220000201000 */
[----:B------:R-:W-:Y:S01]  /*0ab0*/  FADD R10, R15, -R10 ;  /* 0x8000000a0f0a7221 */ /* 0x000fe20000000000 */
[----:B------:R-:W-:Y:S01]  /*0ac0*/  FFMA R11, R11, 2, -R6 ;  /* 0x400000000b0b7823 */ /* 0x000fe20000000806 */
[----:B------:R-:W-:Y:S01]  /*0ad0*/  HFMA2 R15, -RZ, RZ, 0.64013671875, -15.109375 ;  /* 0x391fcb8eff0f7431 */ /* 0x000fe200000001ff */
[----:B------:R-:W-:Y:S02]  /*0ae0*/  FSETP.GT.AND P2, PT, |R6|, 152, PT ;  /* 0x431800000600780b */ /* 0x000fe40003f44200 */
[----:B------:R-:W-:Y:S02]  /*0af0*/  FFMA R11, R10, 2, R11 ;  /* 0x400000000a0b7823 */ /* 0x000fe4000000000b */
[----:B------:R-:W1:Y:S01]  /*0b00*/  F2I.NTZ R12, R6 ;  /* 0x00000006000c7305 */ /* 0x000e620000203100 */
[----:B0-----:R-:W-:Y:S01]  /*0b10*/  FADD R10, R6, -R13 ;  /* 0x8000000d060a7221 */ /* 0x001fe20000000000 */
[----:B------:R-:W-:-:S03]  /*0b20*/  FSETP.GT.AND P1, PT, R13, RZ, PT ;  /* 0x000000ff0d00720b */ /* 0x000fc60003f24000 */
[----:B------:R-:W-:-:S04]  /*0b30*/  FADD R10, R10, R11 ;  /* 0x0000000b0a0a7221 */ /* 0x000fc80000000000 */
[----:B------:R-:W-:-:S04]  /*0b40*/  FFMA R11, R10, R15, 0.0013391353422775864601 ;  /* 0x3aaf85ed0a0b7423 */ /* 0x000fc8000000000f */
[----:B------:R-:W-:-:S04]  /*0b50*/  FFMA R11, R10, R11, 0.0096188392490148544312 ;  /* 0x3c1d98560a0b7423 */ /* 0x000fc8000000000b */
[----:B------:R-:W-:-:S04]  /*0b60*/  FFMA R11, R10, R11, 0.055503588169813156128 ;  /* 0x3d6357bb0a0b7423 */ /* 0x000fc8000000000b */
[----:B------:R-:W-:Y:S01]  /*0b70*/  FFMA R13, R10, R11, 0.24022644758224487305 ;  /* 0x3e75fdec0a0d7423 */ /* 0x000fe2000000000b */
[----:B------:R-:W-:Y:S02]  /*0b80*/  SEL R11, RZ, 0x83000000, P1 ;  /* 0x83000000ff0b7807 */ /* 0x000fe40000800000 */
[----:B------:R-:W-:Y:S01]  /*0b90*/  FSETP.GEU.AND P1, PT, R6, RZ, PT ;  /* 0x000000ff0600720b */ /* 0x000fe20003f2e000 */
[----:B------:R-:W-:Y:S01]  /*0ba0*/  FFMA R15, R10, R13, 0.69314718246459960938 ;  /* 0x3f3172180a0f7423 */ /* 0x000fe2000000000d */
[----:B------:R-:W-:Y:S02]  /*0bb0*/  IADD3 R13, PT, PT, R11, 0x7f000000, RZ ;  /* 0x7f0000000b0d7810 */ /* 0x000fe40007ffe0ff */
[----:B-1----:R-:W-:Y:S01]  /*0bc0*/  LEA R12, R12, -R11, 0x17 ;  /* 0x8000000b0c0c7211 */ /* 0x002fe200078eb8ff */
[----:B------:R-:W-:Y:S01]  /*0bd0*/  FFMA R6, R10, R15, 1 ;  /* 0x3f8000000a067423 */ /* 0x000fe2000000000f */
[----:B------:R-:W-:-:S03]  /*0be0*/  FSEL R10, RZ, +INF , !P1 ;  /* 0x7f800000ff0a7808 */ /* 0x000fc60004800000 */
[----:B------:R-:W-:-:S04]  /*0bf0*/  FMUL R13, R13, R6 ;  /* 0x000000060d0d7220 */ /* 0x000fc80000400000 */
[----:B------:R-:W-:Y:S01]  /*0c00*/  @!P2 FMUL R10, R12, R13 ;  /* 0x0000000d0c0aa220 */ /* 0x000fe20000400000 */
[----:B------:R-:W-:-:S07]  /*0c10*/  @!P0 LOP3.LUT R10, R0, 0x7fffffff, RZ, 0xc0, !PT ;  /* 0x7fffffff000a8812 */ /* 0x000fce00078ec0ff */
.L_x_21:
[----:B------:R-:W-:Y:S05]  /*0c20*/  BSYNC.RECONVERGENT B0 ;  /* 0x0000000000007941 */ /* 0x000fea0003800200 */
.L_x_20:
[----:B------:R-:W0:Y:S01]  /*0c30*/  F2F.F64.F32 R10, R10 ;  /* 0x0000000a000a7310 */ /* 0x000e220000201800 */
[----:B------:R-:W-:-:S05]  /*0c40*/  MOV R4, R2 ;  /* 0x0000000200047202 */ /* 0x000fca0000000f00 */
[----:B------:R-:W-:Y:S01]  /*0c50*/  IMAD.WIDE R4, R7, 0x8, R4 ;  /* 0x0000000807047825 */ /* 0x000fe200078e0204 */
[----:B0----5:R-:W-:-:S07]  /*0c60*/  DMUL R8, R10, R8 ;  /* 0x000000080a087228 */ /* 0x021fce0000000000 */
[----:B------:R-:W-:Y:S01]  /*0c70*/  STG.E.64 desc[UR4][R4.64], R8 ;  /* 0x0000000804007986 */ /* 0x000fe2000c101b04 */
[----:B------:R-:W-:Y:S05]  /*0c80*/  EXIT ;  /* 0x000000000000794d */ /* 0x000fea0003800000 */
        .weak           $__internal_0_$__cuda_sm20_sqrt_rn_f32_slowpath
        .type           $__internal_0_$__cuda_sm20_sqrt_rn_f32_slowpath,@function
        .size           $__internal_0_$__cuda_sm20_sqrt_rn_f32_slowpath,(.L_x_184 - $__internal_0_$__cuda_sm20_sqrt_rn_f32_slowpath)
$__internal_0_$__cuda_sm20_sqrt_rn_f32_slowpath:
[----:B------:R-:W-:-:S13]  /*0c90*/  LOP3.LUT P0, RZ, R11, 0x7fffffff, RZ, 0xc0, !PT ;  /* 0x7fffffff0bff7812 */ /* 0x000fda000780c0ff */
[----:B------:R-:W-:Y:S01]  /*0ca0*/  @!P0 MOV R8, R11 ;  /* 0x0000000b00088202 */ /* 0x000fe20000000f00 */
[----:B------:R-:W-:Y:S06]  /*0cb0*/  @!P0 BRA `(.L_x_22) ;  /* 0x0000000000448947 */ /* 0x000fec0003800000 */
[----:B------:R-:W-:Y:S01]  /*0cc0*/  FSETP.GEU.FTZ.AND P0, PT, R11, RZ, PT ;  /* 0x000000ff0b00720b */ /* 0x000fe20003f1e000 */
[----:B------:R-:W-:-:S12]  /*0cd0*/  IMAD.MOV.U32 R0, RZ, RZ, R11 ;  /* 0x000000ffff007224 */ /* 0x000fd800078e000b */
[----:B------:R-:W-:Y:S01]  /*0ce0*/  @!P0 MOV R8, 0x7fffffff ;  /* 0x7fffffff00088802 */ /* 0x000fe20000000f00 */
[----:B------:R-:W-:Y:S06]  /*0cf0*/  @!P0 BRA `(.L_x_22) ;  /* 0x0000000000348947 */ /* 0x000fec0003800000 */
[----:B------:R-:W-:-:S13]  /*0d00*/  FSETP.GTU.FTZ.AND P0, PT, |R0|, +INF , PT ;  /* 0x7f8000000000780b */ /* 0x000fda0003f1c200 */
[----:B------:R-:W-:Y:S01]  /*0d10*/  @P0 FADD.FTZ R8, R0, 1 ;  /* 0x3f80000000080421 */ /* 0x000fe20000010000 */
[----:B------:R-:W-:Y:S06]  /*0d20*/  @P0 BRA `(.L_x_22) ;  /* 0x0000000000280947 */ /* 0x000fec0003800000 */
[----:B------:R-:W-:-:S13]  /*0d30*/  FSETP.NEU.FTZ.AND P0, PT, |R0|, +INF , PT ;  /* 0x7f8000000000780b */ /* 0x000fda0003f1d200 */
[----:B------:R-:W-:-:S04]  /*0d40*/  @P0 FFMA R9, R0, 1.84467440737095516160e+19, RZ ;  /* 0x5f80000000090823 */ /* 0x000fc800000000ff */
[----:B------:R-:W0:Y:S02]  /*0d50*/  @P0 MUFU.RSQ R8, R9 ;  /* 0x0000000900080308 */ /* 0x000e240000001400 */
[----:B0-----:R-:W-:Y:S01]  /*0d60*/  @P0 FMUL.FTZ R12, R9, R8 ;  /* 0x00000008090c0220 */ /* 0x001fe20000410000 */
[----:B------:R-:W-:Y:S01]  /*0d70*/  @P0 FMUL.FTZ R13, R8, 0.5 ;  /* 0x3f000000080d0820 */ /* 0x000fe20000410000 */
[----:B------:R-:W-:Y:S02]  /*0d80*/  @!P0 MOV R8, R0 ;  /* 0x0000000000088202 */ /* 0x000fe40000000f00 */
[----:B------:R-:W-:-:S04]  /*0d90*/  @P0 FADD.FTZ R11, -R12, -RZ ;  /* 0x800000ff0c0b0221 */ /* 0x000fc80000010100 */
[----:B------:R-:W-:-:S04]  /*0da0*/  @P0 FFMA R11, R12, R11, R9 ;  /* 0x0000000b0c0b0223 */ /* 0x000fc80000000009 */
[----:B------:R-:W-:-:S04]  /*0db0*/  @P0 FFMA R11, R11, R13, R12 ;  /* 0x0000000d0b0b0223 */ /* 0x000fc8000000000c */
[----:B------:R-:W-:-:S07]  /*0dc0*/  @P0 FMUL.FTZ R8, R11, 2.3283064365386962891e-10 ;  /* 0x2f8000000b080820 */ /* 0x000fce0000410000 */
.L_x_22:
[----:B------:R-:W-:Y:S01]  /*0dd0*/  HFMA2 R9, -RZ, RZ, 0, 0 ;  /* 0x00000000ff097431 */ /* 0x000fe200000001ff */
[----:B------:R-:W-:Y:S02]  /*0de0*/  MOV R0, R8 ;  /* 0x0000000800007202 */ /* 0x000fe40000000f00 */
[----:B------:R-:W-:-:S04]  /*0df0*/  MOV R8, R14 ;  /* 0x0000000e00087202 */ /* 0x000fc80000000f00 */
[----:B------:R-:W-:Y:S05]  /*0e00*/  RET.REL.NODEC R8 `(_Z15absw_and_aperpmP6float2PdS1_mmiiii) ;  /* 0xfffffff0087c7950 */ /* 0x000fea0003c3ffff */
.L_x_23:
        /* <DEDUP_REMOVED lines=15> */
.L_x_184:


//--------------------- .text._Z15w_aper_pointMulPdS_miiii --------------------------
	.section	.text._Z15w_aper_pointMulPdS_miiii,"ax",@progbits
	.align	128
        .global         _Z15w_aper_pointMulPdS_miiii
        .type           _Z15w_aper_pointMulPdS_miiii,@function
        .size           _Z15w_aper_pointMulPdS_miiii,(.L_x_193 - _Z15w_aper_pointMulPdS_miiii)
        .other          _Z15w_aper_pointMulPdS_miiii,@"STO_CUDA_ENTRY STV_DEFAULT"
_Z15w_aper_pointMulPdS_miiii:
.text._Z15w_aper_pointMulPdS_miiii:
        /* <DEDUP_REMOVED lines=14> */
[----:B0-----:R-:W-:-:S03]  /*00e0*/  VIADD R4, R2, 0xffffffe ;  /* 0x0ffffffe02047836 */ /* 0x001fc60000000000 */
[----:B-1----:R-:W-:-:S05]  /*00f0*/  IMAD R2, R6, UR4, R7 ;  /* 0x0000000406027c24 */ /* 0x002fca000f8e0207 */
[----:B------:R-:W0:Y:S01]  /*0100*/  LDCU UR4, c[0x0][0x3a0] ;  /* 0x00007400ff0477ac */ /* 0x000e220008000800 */
[----:B------:R1:W2:Y:S01]  /*0110*/  F2I.FTZ.U32.TRUNC.NTZ R5, R4 ;  /* 0x0000000400057305 */ /* 0x0002a2000021f000 */
[----:B---3--:R-:W-:Y:S01]  /*0120*/  IMAD R6, R2, UR7, R9 ;  /* 0x0000000702067c24 */ /* 0x008fe2000f8e0209 */
[----:B----4-:R-:W-:-:S04]  /*0130*/  IABS R2, R0 ;  /* 0x0000000000027213 */ /* 0x010fc80000000000 */
[----:B------:R-:W-:Y:S01]  /*0140*/  IABS R9, R6 ;  /* 0x0000000600097213 */ /* 0x000fe20000000000 */
[----:B-1----:R-:W-:Y:S02]  /*0150*/  IMAD.MOV.U32 R4, RZ, RZ, RZ ;  /* 0x000000ffff047224 */ /* 0x002fe400078e00ff */
[----:B--2---:R-:W-:-:S05]  /*0160*/  IMAD.MOV R10, RZ, RZ, -R5 ;  /* 0x000000ffff0a7224 */ /* 0x004fca00078e0a05 */
[----:B------:R-:W-:-:S05]  /*0170*/  MOV R7, R10 ;  /* 0x0000000a00077202 */ /* 0x000fca0000000f00 */
[----:B------:R-:W-:-:S04]  /*0180*/  IMAD R7, R7, R8, RZ ;  /* 0x0000000807077224 */ /* 0x000fc800078e02ff */
[----:B------:R-:W-:Y:S02]  /*0190*/  IMAD.HI.U32 R5, R5, R7, R4 ;  /* 0x0000000705057227 */ /* 0x000fe400078e0004 */
[----:B------:R-:W1:Y:S04]  /*01a0*/  I2F.RP R7, R2 ;  /* 0x0000000200077306 */ /* 0x000e680000209400 */
[----:B------:R-:W-:-:S04]  /*01b0*/  IMAD.HI.U32 R4, R5, R9, RZ ;  /* 0x0000000905047227 */ /* 0x000fc800078e00ff */
[----:B------:R-:W-:-:S04]  /*01c0*/  IMAD.MOV R5, RZ, RZ, -R4 ;  /* 0x000000ffff057224 */ /* 0x000fc800078e0a04 */
[C---:B------:R-:W-:Y:S01]  /*01d0*/  IMAD R5, R8.reuse, R5, R9 ;  /* 0x0000000508057224 */ /* 0x040fe200078e0209 */
[----:B-1----:R-:W1:Y:S04]  /*01e0*/  MUFU.RCP R7, R7 ;  /* 0x0000000700077308 */ /* 0x002e680000001000 */
[----:B------:R-:W-:-:S13]  /*01f0*/  ISETP.GT.U32.AND P1, PT, R8, R5, PT ;  /* 0x000000050800720c */ /* 0x000fda0003f24070 */
[-C--:B------:R-:W-:Y:S01]  /*0200*/  @!P1 IADD3 R5, PT, PT, R5, -R8.reuse, RZ ;  /* 0x8000000805059210 */ /* 0x080fe20007ffe0ff */
[----:B------:R-:W-:Y:S01]  /*0210*/  @!P1 VIADD R4, R4, 0x1 ;  /* 0x0000000104049836 */ /* 0x000fe20000000000 */
[----:B------:R-:W-:Y:S02]  /*0220*/  ISETP.NE.AND P1, PT, R3, RZ, PT ;  /* 0x000000ff0300720c */ /* 0x000fe40003f25270 */
[----:B------:R-:W-:Y:S01]  /*0230*/  ISETP.GE.U32.AND P0, PT, R5, R8, PT ;  /* 0x000000080500720c */ /* 0x000fe20003f06070 */
[----:B-1----:R-:W-:Y:S01]  /*0240*/  VIADD R8, R7, 0xffffffe ;  /* 0x0ffffffe07087836 */ /* 0x002fe20000000000 */
[----:B------:R-:W-:-:S04]  /*0250*/  LOP3.LUT R5, R6, R3, RZ, 0x3c, !PT ;  /* 0x0000000306057212 */ /* 0x000fc800078e3cff */
[----:B------:R-:W-:Y:S02]  /*0260*/  ISETP.GE.AND P2, PT, R5, RZ, PT ;  /* 0x000000ff0500720c */ /* 0x000fe40003f46270 */
[----:B------:R-:W1:Y:S05]  /*0270*/  F2I.FTZ.U32.TRUNC.NTZ R5, R8 ;  /* 0x0000000800057305 */ /* 0x000e6a000021f000 */
[----:B------:R-:W-:-:S05]  /*0280*/  @P0 IADD3 R4, PT, PT, R4, 0x1, RZ ;  /* 0x0000000104040810 */ /* 0x000fca0007ffe0ff */
[----:B------:R-:W-:-:S04]  /*0290*/  IMAD.MOV.U32 R10, RZ, RZ, R4 ;  /* 0x000000ffff0a7224 */ /* 0x000fc800078e0004 */
[----:B------:R-:W-:Y:S01]  /*02a0*/  @!P2 IMAD.MOV R10, RZ, RZ, -R10 ;  /* 0x000000ffff0aa224 */ /* 0x000fe200078e0a0a */
[----:B------:R-:W-:Y:S02]  /*02b0*/  @!P1 LOP3.LUT R10, RZ, R3, RZ, 0x33, !PT ;  /* 0x00000003ff0a9212 */ /* 0x000fe400078e33ff */
[----:B-1----:R-:W-:Y:S02]  /*02c0*/  IADD3 R9, PT, PT, RZ, -R5, RZ ;  /* 0x80000005ff097210 */ /* 0x002fe40007ffe0ff */
[----:B0-----:R-:W-:Y:S01]  /*02d0*/  ISETP.GE.AND P3, PT, R10, UR4, PT ;  /* 0x000000040a007c0c */ /* 0x001fe2000bf66270 */
[----:B------:R-:W-:-:S04]  /*02e0*/  IMAD.MOV R4, RZ, RZ, -R10 ;  /* 0x000000ffff047224 */ /* 0x000fc800078e0a0a */
[----:B------:R-:W-:Y:S02]  /*02f0*/  IMAD R7, R3, R4, R6 ;  /* 0x0000000403077224 */ /* 0x000fe400078e0206 */
[----:B------:R-:W-:Y:S02]  /*0300*/  IMAD R3, R9, R2, RZ ;  /* 0x0000000209037224 */ /* 0x000fe400078e02ff */
[----:B------:R-:W-:Y:S01]  /*0310*/  IMAD.MOV.U32 R4, RZ, RZ, RZ ;  /* 0x000000ffff047224 */ /* 0x000fe200078e00ff */
        /* <DEDUP_REMOVED lines=8> */
[----:B------:R-:W-:Y:S02]  /*03a0*/  @!P2 IMAD.IADD R9, R9, 0x1, -R2 ;  /* 0x000000010909a824 */ /* 0x000fe400078e0a02 */
[----:B------:R-:W-:-:S03]  /*03b0*/  @!P2 VIADD R3, R3, 0x1 ;  /* 0x000000010303a836 */ /* 0x000fc60000000000 */
[----:B------:R-:W-:Y:S01]  /*03c0*/  ISETP.GE.U32.AND P1, PT, R9, R2, PT ;  /* 0x000000020900720c */ /* 0x000fe20003f26070 */
[----:B------:R-:W-:-:S12]  /*03d0*/  @P3 EXIT ;  /* 0x000000000000394d */ /* 0x000fd80003800000 */
[----:B------:R-:W0:Y:S01]  /*03e0*/  LDCU UR6, c[0x0][0x398] ;  /* 0x00007300ff0677ac */ /* 0x000e220008000800 */
[----:B------:R-:W-:Y:S01]  /*03f0*/  @P1 IADD3 R3, PT, PT, R3, 0x1, RZ ;  /* 0x0000000103031810 */ /* 0x000fe20007ffe0ff */
[----:B------:R-:W1:Y:S01]  /*0400*/  LDC.64 R4, c[0x0][0x380] ;  /* 0x0000e000ff047b82 */ /* 0x000e620000000a00 */
[----:B------:R-:W-:Y:S01]  /*0410*/  ISETP.NE.AND P1, PT, R0, RZ, PT ;  /* 0x000000ff0000720c */ /* 0x000fe20003f25270 */
[----:B------:R-:W2:Y:S01]  /*0420*/  LDCU.64 UR4, c[0x0][0x390] ;  /* 0x00007200ff0477ac */ /* 0x000ea20008000a00 */
[----:B------:R-:W-:Y:S01]  /*0430*/  LOP3.LUT R8, RZ, R0, RZ, 0x33, !PT ;  /* 0x00000000ff087212 */ /* 0x000fe200078e33ff */
[----:B------:R-:W-:-:S05]  /*0440*/  @!P0 IMAD.MOV R3, RZ, RZ, -R3 ;  /* 0x000000ffff038224 */ /* 0x000fca00078e0a03 */
[----:B------:R-:W-:Y:S02]  /*0450*/  SEL R11, R8, R3, !P1 ;  /* 0x00000003080b7207 */ /* 0x000fe40004800000 */
[----:B------:R-:W-:Y:S02]  /*0460*/  SHF.R.S32.HI R3, RZ, 0x1f, R10 ;  /* 0x0000001fff037819 */ /* 0x000fe4000001140a */
[----:B0-----:R-:W-:-:S04]  /*0470*/  ISETP.GE.AND P0, PT, R11, UR6, PT ;  /* 0x000000060b007c0c */ /* 0x001fc8000bf06270 */
[----:B------:R-:W-:Y:S01]  /*0480*/  ISETP.LT.OR P0, PT, R0, RZ, P0 ;  /* 0x000000ff0000720c */ /* 0x000fe20000701670 */
[----:B--2---:R-:W-:Y:S02]  /*0490*/  IMAD R3, R3, UR4, RZ ;  /* 0x0000000403037c24 */ /* 0x004fe4000f8e02ff */
[----:B-1----:R-:W-:-:S04]  /*04a0*/  IMAD.WIDE.U32 R4, R10, UR4, R4 ;  /* 0x000000040a047c25 */ /* 0x002fc8000f8e0004 */
[----:B------:R-:W-:-:S06]  /*04b0*/  IMAD R3, R10, UR5, R3 ;  /* 0x000000050a037c24 */ /* 0x000fcc000f8e0203 */
[----:B------:R-:W-:Y:S05]  /*04c0*/  @P0 EXIT ;  /* 0x000000000000094d */ /* 0x000fea0003800000 */
[----:B------:R-:W-:Y:S01]  /*04d0*/  ISETP.GE.AND P2, PT, R7, RZ, PT ;  /* 0x000000ff0700720c */ /* 0x000fe20003f46270 */
[----:B------:R-:W0:Y:S01]  /*04e0*/  LDCU.64 UR4, c[0x0][0x358] ;  /* 0x00006b00ff0477ac */ /* 0x000e220008000a00 */
[----:B------:R-:W1:Y:S01]  /*04f0*/  LDC.64 R6, c[0x0][0x388] ;  /* 0x0000e200ff067b82 */ /* 0x000e620000000a00 */
[----:B------:R-:W-:Y:S02]  /*0500*/  ISETP.GT.U32.AND P0, PT, R2, R9, PT ;  /* 0x000000090200720c */ /* 0x000fe40003f04070 */
[----:B------:R-:W-:Y:S02]  /*0510*/  IADD3 R2, PT, PT, R9, -R2, RZ ;  /* 0x8000000209027210 */ /* 0x000fe40007ffe0ff */
[----:B------:R-:W-:Y:S02]  /*0520*/  IADD3 R5, PT, PT, R5, R3, RZ ;  /* 0x0000000305057210 */ /* 0x000fe40007ffe0ff */
[----:B------:R-:W-:-:S05]  /*0530*/  SEL R9, R2, R9, !P0 ;  /* 0x0000000902097207 */ /* 0x000fca0004000000 */
[----:B------:R-:W-:-:S05]  /*0540*/  @!P2 IMAD.MOV R9, RZ, RZ, -R9 ;  /* 0x000000ffff09a224 */ /* 0x000fca00078e0a09 */
[----:B------:R-:W-:-:S05]  /*0550*/  SEL R9, R8, R9, !P1 ;  /* 0x0000000908097207 */ /* 0x000fca0004800000 */
[----:B------:R-:W-:-:S04]  /*0560*/  IMAD R9, R11, R0, R9 ;  /* 0x000000000b097224 */ /* 0x000fc800078e0209 */
[----:B-1----:R-:W-:-:S04]  /*0570*/  IMAD.WIDE R6, R9, 0x8, R6 ;  /* 0x0000000809067825 */ /* 0x002fc800078e0206 */
[----:B------:R-:W-:Y:S02]  /*0580*/  IMAD.WIDE R2, R9, 0x8, R4 ;  /* 0x0000000809027825 */ /* 0x000fe400078e0204 */
[----:B0-----:R-:W2:Y:S04]  /*0590*/  LDG.E.64 R6, desc[UR4][R6.64] ;  /* 0x0000000406067981 */ /* 0x001ea8000c1e1b00 */
[----:B------:R-:W2:Y:S02]  /*05a0*/  LDG.E.64 R4, desc[UR4][R2.64] ;  /* 0x0000000402047981 */ /* 0x000ea4000c1e1b00 */
[----:B--2---:R-:W-:-:S07]  /*05b0*/  DMUL R4, R4, R6 ;  /* 0x0000000604047228 */ /* 0x004fce0000000000 */
[----:B------:R-:W-:Y:S01]  /*05c0*/  STG.E.64 desc[UR4][R2.64], R4 ;  /* 0x0000000402007986 */ /* 0x000fe2000c101b04 */
[----:B------:R-:W-:Y:S05]  /*05d0*/  EXIT ;  /* 0x000000000000794d */ /* 0x000fea0003800000 */
.L_x_24:
        /* <DEDUP_REMOVED lines=10> */
.L_x_193:


//--------------------- .text._Z11abs_w_finalP6float2Pdmmiiii --------------------------
	.section	.text._Z11abs_w_finalP6float2Pdmmiiii,"ax",@progbits
	.align	128
        .global         _Z11abs_w_finalP6float2Pdmmiiii
        .type           _Z11abs_w_finalP6float2Pdmmiiii,@function
        .size           _Z11abs_w_finalP6float2Pdmmiiii,(.L_x_185 - _Z11abs_w_finalP6float2Pdmmiiii)
        .other          _Z11abs_w_finalP6float2Pdmmiiii,@"STO_CUDA_ENTRY STV_DEFAULT"
_Z11abs_w_finalP6float2Pdmmiiii:
.text._Z11abs_w_finalP6float2Pdmmiiii:
        /* <DEDUP_REMOVED lines=27> */
[----:B------:R-:W-:Y:S02]  /*01b0*/  IMAD.HI.U32 R9, R5, R3, RZ ;  /* 0x0000000305097227 */ /* 0x000fe400078e00ff */
[----:B------:R-:W1:Y:S02]  /*01c0*/  I2F.RP R5, R4 ;  /* 0x0000000400057306 */ /* 0x000e640000209400 */
        /* <DEDUP_REMOVED lines=37> */
[----:B------:R-:W2:Y:S01]  /*0420*/  LDCU.128 UR4, c[0x0][0x390] ;  /* 0x00007200ff0477ac */ /* 0x000ea20008000c00 */
[----:B------:R-:W-:Y:S02]  /*0430*/  LOP3.LUT R8, RZ, R0, RZ, 0x33, !PT ;  /* 0x00000000ff087212 */ /* 0x000fe400078e33ff */
[----:B------:R-:W-:-:S03]  /*0440*/  @!P0 IADD3 R5, PT, PT, -R5, RZ, RZ ;  /* 0x000000ff05058210 */ /* 0x000fc60007ffe1ff */
[----:B------:R-:W3:Y:S01]  /*0450*/  LDC.64 R2, c[0x0][0x388] ;  /* 0x0000e200ff027b82 */ /* 0x000ee20000000a00 */
[----:B------:R-:W-:Y:S02]  /*0460*/  SEL R14, R8, R5, !P1 ;  /* 0x00000005080e7207 */ /* 0x000fe40004800000 */
[----:B------:R-:W-:Y:S02]  /*0470*/  SHF.R.S32.HI R5, RZ, 0x1f, R9 ;  /* 0x0000001fff057819 */ /* 0x000fe40000011409 */
[----:B0-----:R-:W-:-:S04]  /*0480*/  ISETP.GE.AND P0, PT, R14, UR8, PT ;  /* 0x000000080e007c0c */ /* 0x001fc8000bf06270 */
[----:B------:R-:W-:Y:S01]  /*0490*/  ISETP.LT.OR P0, PT, R0, RZ, P0 ;  /* 0x000000ff0000720c */ /* 0x000fe20000701670 */
[C---:B--2---:R-:W-:Y:S02]  /*04a0*/  IMAD R10, R5.reuse, UR4, RZ ;  /* 0x00000004050a7c24 */ /* 0x044fe4000f8e02ff */
[----:B------:R-:W-:Y:S02]  /*04b0*/  IMAD R12, R5, UR6, RZ ;  /* 0x00000006050c7c24 */ /* 0x000fe4000f8e02ff */
[----:B-1----:R-:W-:-:S04]  /*04c0*/  IMAD.WIDE.U32 R6, R9, UR4, R6 ;  /* 0x0000000409067c25 */ /* 0x002fc8000f8e0006 */
[C---:B------:R-:W-:Y:S02]  /*04d0*/  IMAD R15, R9.reuse, UR5, R10 ;  /* 0x00000005090f7c24 */ /* 0x040fe4000f8e020a */
[C---:B------:R-:W-:Y:S02]  /*04e0*/  IMAD R5, R9.reuse, UR7, R12 ;  /* 0x0000000709057c24 */ /* 0x040fe4000f8e020c */
[----:B---3--:R-:W-:Y:S01]  /*04f0*/  IMAD.WIDE.U32 R2, R9, UR6, R2 ;  /* 0x0000000609027c25 */ /* 0x008fe2000f8e0002 */
        /* <DEDUP_REMOVED lines=22> */
[----:B------:R-:W-:Y:S01]  /*0660*/  FFMA R13, R7, R7, R0 ;  /* 0x00000007070d7223 */ /* 0x000fe20000000000 */
[----:B------:R-:W-:-:S03]  /*0670*/  IADD3 R7, PT, PT, R3, R5, RZ ;  /* 0x0000000503077210 */ /* 0x000fc60007ffe0ff */
[----:B------:R0:W1:Y:S01]  /*0680*/  MUFU.RSQ R10, R13 ;  /* 0x0000000d000a7308 */ /* 0x0000620000001400 */
[----:B------:R-:W-:-:S04]  /*0690*/  IADD3 R0, PT, PT, R13, -0xd000000, RZ ;  /* 0xf30000000d007810 */ /* 0x000fc80007ffe0ff */
[----:B------:R-:W-:-:S13]  /*06a0*/  ISETP.GT.U32.AND P0, PT, R0, 0x727fffff, PT ;  /* 0x727fffff0000780c */ /* 0x000fda0003f04070 */
[----:B01----:R-:W-:Y:S05]  /*06b0*/  @!P0 BRA `(.L_x_26) ;  /* 0x0000000000108947 */ /* 0x003fea0003800000 */
[----:B------:R-:W-:-:S07]  /*06c0*/  MOV R14, 0x6e0 ;  /* 0x000006e0000e7802 */ /* 0x000fce0000000f00 */
[----:B------:R-:W-:Y:S05]  /*06d0*/  CALL.REL.NOINC `($__internal_1_$__cuda_sm20_sqrt_rn_f32_slowpath) ;  /* 0x00000004005c7944 */ /* 0x000fea0003c00000 */
[----:B------:R-:W-:Y:S01]  /*06e0*/  MOV R0, R5 ;  /* 0x0000000500007202 */ /* 0x000fe20000000f00 */
[----:B------:R-:W-:Y:S06]  /*06f0*/  BRA `(.L_x_27) ;  /* 0x0000000000107947 */ /* 0x000fec0003800000 */
.L_x_26:
[----:B------:R-:W-:Y:S01]  /*0700*/  FMUL.FTZ R0, R13, R10 ;  /* 0x0000000a0d007220 */ /* 0x000fe20000410000 */
[----:B------:R-:W-:-:S03]  /*0710*/  FMUL.FTZ R10, R10, 0.5 ;  /* 0x3f0000000a0a7820 */ /* 0x000fc60000410000 */
[----:B------:R-:W-:-:S04]  /*0720*/  FFMA R5, -R0, R0, R13 ;  /* 0x0000000000057223 */ /* 0x000fc8000000010d */
[----:B------:R-:W-:-:S07]  /*0730*/  FFMA R0, R5, R10, R0 ;  /* 0x0000000a05007223 */ /* 0x000fce0000000000 */
.L_x_27:
[----:B------:R-:W-:Y:S05]  /*0740*/  BSYNC.RECONVERGENT B0 ;  /* 0x0000000000007941 */ /* 0x000fea0003800200 */
.L_x_25:
[----:B------:R-:W-:Y:S01]  /*0750*/  FSETP.NEU.AND P0, PT, R6, RZ, PT ;  /* 0x000000ff0600720b */ /* 0x000fe20003f0d000 */
[----:B------:R-:W-:Y:S01]  /*0760*/  BSSY.RECONVERGENT B0, `(.L_x_28) ;  /* 0x0000049000007945 */ /* 0x000fe20003800200 */
[----:B------:R-:W-:-:S11]  /*0770*/  LOP3.LUT R9, R9, 0x800000, RZ, 0xfc, !PT ;  /* 0x0080000009097812 */ /* 0x000fd600078efcff */
[----:B------:R-:W-:Y:S01]  /*0780*/  @P0 FMUL R8, R9, R0 ;  /* 0x0000000009080220 */ /* 0x000fe20000400000 */
[----:B------:R-:W-:-:S04]  /*0790*/  FSETP.NEU.AND P0, PT, R6, +INF , PT ;  /* 0x7f8000000600780b */ /* 0x000fc80003f0d000 */
[----:B------:R-:W-:Y:S01]  /*07a0*/  FSEL R0, R8, +INF , P0 ;  /* 0x7f80000008007808 */ /* 0x000fe20000000000 */
[----:B------:R-:W-:-:S03]  /*07b0*/  HFMA2 R8, -RZ, RZ, 1.875, 0 ;  /* 0x3f800000ff087431 */ /* 0x000fc600000001ff */
[----:B------:R-:W-:-:S13]  /*07c0*/  FSETP.NEU.AND P0, PT, R0, 1, PT ;  /* 0x3f8000000000780b */ /* 0x000fda0003f0d000 */
[----:B------:R-:W-:Y:S05]  /*07d0*/  @!P0 BRA `(.L_x_29) ;  /* 0x0000000400048947 */ /* 0x000fea0003800000 */
[----:B------:R-:W-:-:S13]  /*07e0*/  FSETP.NAN.AND P0, PT, |R0|, |R0|, PT ;  /* 0x400000000000720b */ /* 0x000fda0003f08200 */
[----:B------:R-:W-:Y:S01]  /*07f0*/  @P0 FADD R8, R0, 2 ;  /* 0x4000000000080421 */ /* 0x000fe20000000000 */
[----:B------:R-:W-:Y:S06]  /*0800*/  @P0 BRA `(.L_x_29) ;  /* 0x0000000000f80947 */ /* 0x000fec0003800000 */
[C---:B------:R-:W-:Y:S01]  /*0810*/  FMUL R5, |R0|.reuse, 16777216 ;  /* 0x4b80000000057820 */ /* 0x040fe20000400200 */
[----:B------:R-:W-:Y:S02]  /*0820*/  FSETP.GEU.AND P0, PT, |R0|, 1.175494350822287508e-38, PT ;  /* 0x008000000000780b */ /* 0x000fe40003f0e200 */
[----:B------:R-:W-:Y:S02]  /*0830*/  MOV R15, 0x3a2c32e4 ;  /* 0x3a2c32e4000f7802 */ /* 0x000fe40000000f00 */
[----:B------:R-:W-:-:S04]  /*0840*/  FSEL R5, R5, |R0|, !P0 ;  /* 0x4000000005057208 */ /* 0x000fc80004000000 */
[----:B------:R-:W-:-:S04]  /*0850*/  IADD3 R8, PT, PT, R5, -0x3f3504f3, RZ ;  /* 0xc0cafb0d05087810 */ /* 0x000fc80007ffe0ff */
[----:B------:R-:W-:-:S05]  /*0860*/  LOP3.LUT R8, R8, 0xff800000, RZ, 0xc0, !PT ;  /* 0xff80000008087812 */ /* 0x000fca00078ec0ff */
[----:B------:R-:W-:Y:S01]  /*0870*/  IMAD.IADD R5, R5, 0x1, -R8 ;  /* 0x0000000105057824 */ /* 0x000fe200078e0a08 */
        /* <DEDUP_REMOVED lines=12> */
[C---:B------:R-:W-:Y:S01]  /*0940*/  FMUL R12, R11.reuse, R11 ;  /* 0x0000000b0b0c7220 */ /* 0x040fe20000400000 */
[----:B------:R-:W-:Y:S02]  /*0950*/  FFMA R5, R11, 1.4426950216293334961, R8 ;  /* 0x3fb8aa3b0b057823 */ /* 0x000fe40000000008 */
[----:B------:R-:W-:Y:S01]  /*0960*/  FADD R14, R13, R13 ;  /* 0x0000000d0d0e7221 */ /* 0x000fe20000000000 */
[----:B------:R-:W-:Y:S01]  /*0970*/  FFMA R13, R12, R15, 0.0032181653659790754318 ;  /* 0x3b52e7db0c0d7423 */ /* 0x000fe2000000000f */
        /* <DEDUP_REMOVED lines=39> */
.L_x_29:
[----:B------:R-:W-:Y:S05]  /*0bf0*/  BSYNC.RECONVERGENT B0 ;  /* 0x0000000000007941 */ /* 0x000fea0003800200 */
.L_x_28:
[----:B------:R-:W0:Y:S01]  /*0c00*/  F2F.F64.F32 R8, R8 ;  /* 0x0000000800087310 */ /* 0x000e220000201800 */
[----:B------:R-:W-:-:S05]  /*0c10*/  MOV R6, R2 ;  /* 0x0000000200067202 */ /* 0x000fca0000000f00 */
[----:B------:R-:W-:-:S05]  /*0c20*/  IMAD.WIDE R4, R4, 0x8, R6 ;  /* 0x0000000804047825 */ /* 0x000fca00078e0206 */
[----:B0-----:R-:W-:Y:S01]  /*0c30*/  STG.E.64 desc[UR4][R4.64], R8 ;  /* 0x0000000804007986 */ /* 0x001fe2000c101b04 */
[----:B------:R-:W-:Y:S05]  /*0c40*/  EXIT ;  /* 0x000000000000794d */ /* 0x000fea0003800000 */
        .weak           $__internal_1_$__cuda_sm20_sqrt_rn_f32_slowpath
        .type           $__internal_1_$__cuda_sm20_sqrt_rn_f32_slowpath,@function
        .size           $__internal_1_$__cuda_sm20_sqrt_rn_f32_slowpath,(.L_x_185 - $__internal_1_$__cuda_sm20_sqrt_rn_f32_slowpath)
$__internal_1_$__cuda_sm20_sqrt_rn_f32_slowpath:
[----:B------:R-:W-:-:S13]  /*0c50*/  LOP3.LUT P0, RZ, R13, 0x7fffffff, RZ, 0xc0, !PT ;  /* 0x7fffffff0dff7812 */ /* 0x000fda000780c0ff */
[----:B------:R-:W-:Y:S01]  /*0c60*/  @!P0 IMAD.MOV.U32 R5, RZ, RZ, R13 ;  /* 0x000000ffff058224 */ /* 0x000fe200078e000d */
[----:B------:R-:W-:Y:S06]  /*0c70*/  @!P0 BRA `(.L_x_30) ;  /* 0x0000000000448947 */ /* 0x000fec0003800000 */
[----:B------:R-:W-:Y:S02]  /*0c80*/  FSETP.GEU.FTZ.AND P0, PT, R13, RZ, PT ;  /* 0x000000ff0d00720b */ /* 0x000fe40003f1e000 */
[----:B------:R-:W-:-:S11]  /*0c90*/  MOV R0, R13 ;  /* 0x0000000d00007202 */ /* 0x000fd60000000f00 */
        /* <DEDUP_REMOVED lines=15> */
.L_x_30:
[----:B------:R-:W-:Y:S01]  /*0d90*/  HFMA2 R11, -RZ, RZ, 0, 0 ;  /* 0x00000000ff0b7431 */ /* 0x000fe200000001ff */
[----:B------:R-:W-:-:S04]  /*0da0*/  MOV R10, R14 ;  /* 0x0000000e000a7202 */ /* 0x000fc80000000f00 */
[----:B------:R-:W-:Y:S05]  /*0db0*/  RET.REL.NODEC R10 `(_Z11abs_w_finalP6float2Pdmmiiii) ;  /* 0xfffffff00a907950 */ /* 0x000fea0003c3ffff */
.L_x_31:
        /* <DEDUP_REMOVED lines=12> */
.L_x_185:


//--------------------- .text._Z17w_constM_pointMulP6float2mS0_iiii --------------------------
	.section	.text._Z17w_constM_pointMulP6float2mS0_iiii,"ax",@progbits
	.align	128
        .global         _Z17w_constM_pointMulP6float2mS0_iiii
        .type           _Z17w_constM_pointMulP6float2mS0_iiii,@function
        .size           _Z17w_constM_pointMulP6float2mS0_iiii,(.L_x_195 - _Z17w_constM_pointMulP6float2mS0_iiii)
        .other          _Z17w_constM_pointMulP6float2mS0_iiii,@"STO_CUDA_ENTRY STV_DEFAULT"
_Z17w_constM_pointMulP6float2mS0_iiii:
.text._Z17w_constM_pointMulP6float2mS0_iiii:
        /* <DEDUP_REMOVED lines=32> */
[-C--:B------:R-:W-:Y:S02]  /*0200*/  @!P1 IADD3 R5, PT, PT, R5, -R8.reuse, RZ ;  /* 0x8000000805059210 */ /* 0x080fe40007ffe0ff */
[----:B------:R-:W-:Y:S02]  /*0210*/  @!P1 IADD3 R4, PT, PT, R4, 0x1, RZ ;  /* 0x0000000104049810 */ /* 0x000fe40007ffe0ff */
[----:B------:R-:W-:Y:S01]  /*0220*/  ISETP.GE.U32.AND P0, PT, R5, R8, PT ;  /* 0x000000080500720c */ /* 0x000fe20003f06070 */
[----:B-1----:R-:W-:Y:S01]  /*0230*/  VIADD R8, R7, 0xffffffe ;  /* 0x0ffffffe07087836 */ /* 0x002fe20000000000 */
[----:B------:R-:W-:Y:S02]  /*0240*/  LOP3.LUT R5, R6, R3, RZ, 0x3c, !PT ;  /* 0x0000000306057212 */ /* 0x000fe400078e3cff */
[----:B------:R-:W-:Y:S02]  /*0250*/  ISETP.NE.AND P1, PT, R3, RZ, PT ;  /* 0x000000ff0300720c */ /* 0x000fe40003f25270 */
[----:B------:R-:W-:-:S02]  /*0260*/  ISETP.GE.AND P2, PT, R5, RZ, PT ;  /* 0x000000ff0500720c */ /* 0x000fc40003f46270 */
[----:B------:R-:W1:Y:S05]  /*0270*/  F2I.FTZ.U32.TRUNC.NTZ R5, R8 ;  /* 0x0000000800057305 */ /* 0x000e6a000021f000 */
[----:B------:R-:W-:-:S05]  /*0280*/  @P0 VIADD R4, R4, 0x1 ;  /* 0x0000000104040836 */ /* 0x000fca0000000000 */
[----:B------:R-:W-:-:S05]  /*0290*/  MOV R10, R4 ;  /* 0x00000004000a7202 */ /* 0x000fca0000000f00 */
[----:B------:R-:W-:Y:S01]  /*02a0*/  @!P2 IMAD.MOV R10, RZ, RZ, -R10 ;  /* 0x000000ffff0aa224 */ /* 0x000fe200078e0a0a */
[----:B------:R-:W-:Y:S02]  /*02b0*/  @!P1 LOP3.LUT R10, RZ, R3, RZ, 0x33, !PT ;  /* 0x00000003ff0a9212 */ /* 0x000fe400078e33ff */
[----:B-1----:R-:W-:Y:S02]  /*02c0*/  IADD3 R9, PT, PT, RZ, -R5, RZ ;  /* 0x80000005ff097210 */ /* 0x002fe40007ffe0ff */
[----:B0-----:R-:W-:Y:S01]  /*02d0*/  ISETP.GE.AND P3, PT, R10, UR4, PT ;  /* 0x000000040a007c0c */ /* 0x001fe2000bf66270 */
[----:B------:R-:W-:-:S04]  /*02e0*/  IMAD.MOV R4, RZ, RZ, -R10 ;  /* 0x000000ffff047224 */ /* 0x000fc800078e0a0a */
[----:B------:R-:W-:Y:S02]  /*02f0*/  IMAD R7, R3, R4, R6 ;  /* 0x0000000403077224 */ /* 0x000fe400078e0206 */
[----:B------:R-:W-:Y:S02]  /*0300*/  HFMA2 R4, -RZ, RZ, 0, 0 ;  /* 0x00000000ff047431 */ /* 0x000fe400000001ff */
[----:B------:R-:W-:Y:S01]  /*0310*/  IMAD R3, R9, R2, RZ ;  /* 0x0000000209037224 */ /* 0x000fe200078e02ff */
[----:B------:R-:W-:-:S03]  /*0320*/  IABS R9, R7 ;  /* 0x0000000700097213 */ /* 0x000fc60000000000 */
[----:B------:R-:W-:-:S06]  /*0330*/  IMAD.HI.U32 R4, R5, R3, R4 ;  /* 0x0000000305047227 */ /* 0x000fcc00078e0004 */
[----:B------:R-:W-:-:S04]  /*0340*/  IMAD.HI.U32 R3, R4, R9, RZ ;  /* 0x0000000904037227 */ /* 0x000fc800078e00ff */
[----:B------:R-:W-:-:S04]  /*0350*/  IMAD.MOV R4, RZ, RZ, -R3 ;  /* 0x000000ffff047224 */ /* 0x000fc800078e0a03 */
[----:B------:R-:W-:Y:S01]  /*0360*/  IMAD R9, R2, R4, R9 ;  /* 0x0000000402097224 */ /* 0x000fe200078e0209 */
[----:B------:R-:W-:-:S04]  /*0370*/  LOP3.LUT R4, R7, R0, RZ, 0x3c, !PT ;  /* 0x0000000007047212 */ /* 0x000fc800078e3cff */
[----:B------:R-:W-:Y:S02]  /*0380*/  ISETP.GT.U32.AND P2, PT, R2, R9, PT ;  /* 0x000000090200720c */ /* 0x000fe40003f44070 */
[----:B------:R-:W-:-:S11]  /*0390*/  ISETP.GE.AND P0, PT, R4, RZ, PT ;  /* 0x000000ff0400720c */ /* 0x000fd60003f06270 */
[----:B------:R-:W-:Y:S01]  /*03a0*/  @!P2 IADD3 R9, PT, PT, R9, -R2, RZ ;  /* 0x800000020909a210 */ /* 0x000fe20007ffe0ff */
        /* <DEDUP_REMOVED lines=20> */
[----:B------:R-:W-:Y:S01]  /*04f0*/  ISETP.GT.U32.AND P0, PT, R2, R9, PT ;  /* 0x000000090200720c */ /* 0x000fe20003f04070 */
[----:B------:R-:W1:Y:S01]  /*0500*/  LDC.64 R6, c[0x0][0x390] ;  /* 0x0000e400ff067b82 */ /* 0x000e620000000a00 */
[----:B------:R-:W-:Y:S02]  /*0510*/  IADD3 R2, PT, PT, R9, -R2, RZ ;  /* 0x8000000209027210 */ /* 0x000fe40007ffe0ff */
[----:B------:R-:W-:Y:S02]  /*0520*/  IADD3 R5, PT, PT, R5, R3, RZ ;  /* 0x0000000305057210 */ /* 0x000fe40007ffe0ff */
[----:B------:R-:W-:-:S05]  /*0530*/  SEL R9, R2, R9, !P0 ;  /* 0x0000000902097207 */ /* 0x000fca0004000000 */
[----:B------:R-:W-:-:S05]  /*0540*/  @!P2 IMAD.MOV R9, RZ, RZ, -R9 ;  /* 0x000000ffff09a224 */ /* 0x000fca00078e0a09 */
[----:B------:R-:W-:-:S05]  /*0550*/  SEL R9, R8, R9, !P1 ;  /* 0x0000000908097207 */ /* 0x000fca0004800000 */
[----:B------:R-:W-:-:S04]  /*0560*/  IMAD R9, R11, R0, R9 ;  /* 0x000000000b097224 */ /* 0x000fc800078e0209 */
[----:B------:R-:W-:-:S04]  /*0570*/  IMAD.WIDE R2, R9, 0x8, R4 ;  /* 0x0000000809027825 */ /* 0x000fc800078e0204 */
[----:B-1----:R-:W-:Y:S02]  /*0580*/  IMAD.WIDE R4, R9, 0x8, R6 ;  /* 0x0000000809047825 */ /* 0x002fe400078e0206 */
[----:B0-----:R-:W2:Y:S04]  /*0590*/  LDG.E.64 R6, desc[UR4][R2.64] ;  /* 0x0000000402067981 */ /* 0x001ea8000c1e1b00 */
[----:B------:R-:W2:Y:S02]  /*05a0*/  LDG.E.64 R8, desc[UR4][R4.64] ;  /* 0x0000000404087981 */ /* 0x000ea4000c1e1b00 */
[----:B--2---:R-:W-:-:S04]  /*05b0*/  FMUL R11, R7, R9 ;  /* 0x00000009070b7220 */ /* 0x004fc80000400000 */
[----:B------:R-:W-:-:S05]  /*05c0*/  FFMA R11, R6, R8, -R11 ;  /* 0x00000008060b7223 */ /* 0x000fca000000080b */
[----:B------:R-:W-:Y:S04]  /*05d0*/  STG.E desc[UR4][R2.64], R11 ;  /* 0x0000000b02007986 */ /* 0x000fe8000c101904 */
[----:B------:R-:W2:Y:S02]  /*05e0*/  LDG.E R0, desc[UR4][R4.64] ;  /* 0x0000000404007981 */ /* 0x000ea4000c1e1900 */
[----:B--2---:R-:W-:-:S04]  /*05f0*/  FMUL R7, R7, R0 ;  /* 0x0000000007077220 */ /* 0x004fc80000400000 */
[----:B------:R-:W-:-:S05]  /*0600*/  FFMA R7, R6, R9, R7 ;  /* 0x0000000906077223 */ /* 0x000fca0000000007 */
[----:B------:R-:W-:Y:S01]  /*0610*/  STG.E desc[UR4][R2.64+0x4], R7 ;  /* 0x0000040702007986 */ /* 0x000fe2000c101904 */
[----:B------:R-:W-:Y:S05]  /*0620*/  EXIT ;  /* 0x000000000000794d */ /* 0x000fea0003800000 */
.L_x_32:
        /* <DEDUP_REMOVED lines=13> */
.L_x_195:


//--------------------- .text._Z12w_p_pointMulP6float2S0_miiiiiiiiii --------------------------
	.section	.text._Z12w_p_pointMulP6float2S0_miiiiiiiiii,"ax",@progbits
	.align	128
        .global         _Z12w_p_pointMulP6float2S0_miiiiiiiiii
        .type           _Z12w_p_pointMulP6float2S0_miiiiiiiiii,@function
        .size           _Z12w_p_pointMulP6float2S0_miiiiiiiiii,(.L_x_196 - _Z12w_p_pointMulP6float2S0_miiiiiiiiii)
        .other          _Z12w_p_pointMulP6float2S0_miiiiiiiiii,@"STO_CUDA_ENTRY STV_DEFAULT"
_Z12w_p_pointMulP6float2S0_miiiiiiiiii:
.text._Z12w_p_pointMulP6float2S0_miiiiiiiiii:
        /* <DEDUP_REMOVED lines=12> */
[----:B0-----:R-:W0:Y:S01]  /*00c0*/  MUFU.RCP R0, R0 ;  /* 0x0000000000007308 */ /* 0x001e220000001000 */
[----:B-1----:R-:W-:-:S03]  /*00d0*/  IMAD R6, R6, UR4, R7 ;  /* 0x0000000406067c24 */ /* 0x002fc6000f8e0207 */
[----:B------:R-:W1:Y:S01]  /*00e0*/  LDCU UR4, c[0x0][0x3a0] ;  /* 0x00007400ff0477ac */ /* 0x000e620008000800 */
[----:B---3--:R-:W-:Y:S02]  /*00f0*/  IMAD R6, R6, UR7, R9 ;  /* 0x0000000706067c24 */ /* 0x008fe4000f8e0209 */
[----:B0-----:R-:W-:-:S04]  /*0100*/  VIADD R2, R0, 0xffffffe ;  /* 0x0ffffffe00027836 */ /* 0x001fc80000000000 */
[----:B------:R0:W2:Y:S02]  /*0110*/  F2I.FTZ.U32.TRUNC.NTZ R3, R2 ;  /* 0x0000000200037305 */ /* 0x0000a4000021f000 */
[----:B0-----:R-:W-:Y:S02]  /*0120*/  HFMA2 R2, -RZ, RZ, 0, 0 ;  /* 0x00000000ff027431 */ /* 0x001fe400000001ff */
[----:B--2---:R-:W-:-:S04]  /*0130*/  IMAD.MOV R0, RZ, RZ, -R3 ;  /* 0x000000ffff007224 */ /* 0x004fc800078e0a03 */
[----:B------:R-:W-:Y:S01]  /*0140*/  IMAD R7, R0, R11, RZ ;  /* 0x0000000b00077224 */ /* 0x000fe200078e02ff */
[----:B------:R-:W-:-:S03]  /*0150*/  IABS R0, R6 ;  /* 0x0000000600007213 */ /* 0x000fc60000000000 */
[----:B------:R-:W-:-:S06]  /*0160*/  IMAD.HI.U32 R3, R3, R7, R2 ;  /* 0x0000000703037227 */ /* 0x000fcc00078e0002 */
[----:B------:R-:W-:-:S04]  /*0170*/  IMAD.HI.U32 R4, R3, R0, RZ ;  /* 0x0000000003047227 */ /* 0x000fc800078e00ff */
[----:B------:R-:W-:-:S04]  /*0180*/  IMAD.MOV R2, RZ, RZ, -R4 ;  /* 0x000000ffff027224 */ /* 0x000fc800078e0a04 */
[C---:B------:R-:W-:Y:S02]  /*0190*/  IMAD R2, R11.reuse, R2, R0 ;  /* 0x000000020b027224 */ /* 0x040fe400078e0200 */
[----:B------:R-:W0:Y:S03]  /*01a0*/  LDC R0, c[0x0][0x39c] ;  /* 0x0000e700ff007b82 */ /* 0x000e260000000800 */
[----:B------:R-:W-:-:S13]  /*01b0*/  ISETP.GT.U32.AND P1, PT, R11, R2, PT ;  /* 0x000000020b00720c */ /* 0x000fda0003f24070 */
[-C--:B------:R-:W-:Y:S01]  /*01c0*/  @!P1 IADD3 R2, PT, PT, R2, -R11.reuse, RZ ;  /* 0x8000000b02029210 */ /* 0x080fe20007ffe0ff */
[----:B------:R-:W-:Y:S01]  /*01d0*/  @!P1 VIADD R4, R4, 0x1 ;  /* 0x0000000104049836 */ /* 0x000fe20000000000 */
[----:B------:R-:W-:Y:S02]  /*01e0*/  ISETP.NE.AND P1, PT, R5, RZ, PT ;  /* 0x000000ff0500720c */ /* 0x000fe40003f25270 */
[----:B------:R-:W-:Y:S02]  /*01f0*/  ISETP.GE.U32.AND P0, PT, R2, R11, PT ;  /* 0x0000000b0200720c */ /* 0x000fe40003f06070 */
[----:B------:R-:W-:Y:S02]  /*0200*/  LOP3.LUT R2, R6, R5, RZ, 0x3c, !PT ;  /* 0x0000000506027212 */ /* 0x000fe400078e3cff */
[----:B0-----:R-:W-:Y:S02]  /*0210*/  IABS R3, R0 ;  /* 0x0000000000037213 */ /* 0x001fe40000000000 */
[----:B------:R-:W-:-:S02]  /*0220*/  ISETP.GE.AND P2, PT, R2, RZ, PT ;  /* 0x000000ff0200720c */ /* 0x000fc40003f46270 */
[----:B------:R0:W2:Y:S05]  /*0230*/  I2F.RP R9, R3 ;  /* 0x0000000300097306 */ /* 0x0000aa0000209400 */
[----:B------:R-:W-:-:S06]  /*0240*/  @P0 IADD3 R4, PT, PT, R4, 0x1, RZ ;  /* 0x0000000104040810 */ /* 0x000fcc0007ffe0ff */
[----:B------:R-:W-:Y:S01]  /*0250*/  @!P2 IMAD.MOV R4, RZ, RZ, -R4 ;  /* 0x000000ffff04a224 */ /* 0x000fe200078e0a04 */
[----:B------:R-:W-:-:S04]  /*0260*/  @!P1 LOP3.LUT R4, RZ, R5, RZ, 0x33, !PT ;  /* 0x00000005ff049212 */ /* 0x000fc800078e33ff */
[----:B-1----:R-:W-:-:S13]  /*0270*/  ISETP.GE.AND P0, PT, R4, UR4, PT ;  /* 0x0000000404007c0c */ /* 0x002fda000bf06270 */
[----:B0-2---:R-:W-:Y:S05]  /*0280*/  @P0 EXIT ;  /* 0x000000000000094d */ /* 0x005fea0003800000 */
[----:B------:R-:W0:Y:S01]  /*0290*/  LDC R2, c[0x0][0x3b4] ;  /* 0x0000ed00ff027b82 */ /* 0x000e220000000800 */
[----:B------:R-:W1:Y:S01]  /*02a0*/  MUFU.RCP R9, R9 ;  /* 0x0000000900097308 */ /* 0x000e620000001000 */
[----:B------:R-:W-:Y:S01]  /*02b0*/  IADD3 R11, PT, PT, -R4, RZ, RZ ;  /* 0x000000ff040b7210 */ /* 0x000fe20007ffe1ff */
[----:B------:R-:W2:Y:S01]  /*02c0*/  LDCU UR4, c[0x0][0x3bc] ;  /* 0x00007780ff0477ac */ /* 0x000ea20008000800 */
[----:B------:R-:W-:Y:S02]  /*02d0*/  ISETP.NE.AND P2, PT, R0, RZ, PT ;  /* 0x000000ff0000720c */ /* 0x000fe40003f45270 */
[----:B------:R-:W-:Y:S01]  /*02e0*/  SHF.R.S32.HI R14, RZ, 0x1f, R4 ;  /* 0x0000001fff0e7819 */ /* 0x000fe20000011404 */
[----:B------:R-:W-:Y:S01]  /*02f0*/  IMAD R5, R5, R11, R6 ;  /* 0x0000000b05057224 */ /* 0x000fe200078e0206 */
[----:B------:R-:W3:Y:S01]  /*0300*/  LDCU UR6, c[0x0][0x398] ;  /* 0x00007300ff0677ac */ /* 0x000ee20008000800 */
[----:B------:R-:W-:-:S03]  /*0310*/  IMAD.MOV.U32 R6, RZ, RZ, RZ ;  /* 0x000000ffff067224 */ /* 0x000fc600078e00ff */
[----:B------:R-:W-:Y:S02]  /*0320*/  IABS R11, R5 ;  /* 0x00000005000b7213 */ /* 0x000fe40000000000 */
[----:B-1----:R-:W-:Y:S02]  /*0330*/  IADD3 R7, PT, PT, R9, 0xffffffe, RZ ;  /* 0x0ffffffe09077810 */ /* 0x002fe40007ffe0ff */
[----:B0-----:R-:W-:-:S04]  /*0340*/  IABS R8, R2 ;  /* 0x0000000200087213 */ /* 0x001fc80000000000 */
[----:B------:R-:W0:Y:S08]  /*0350*/  F2I.FTZ.U32.TRUNC.NTZ R7, R7 ;  /* 0x0000000700077305 */ /* 0x000e30000021f000 */
[----:B------:R-:W1:Y:S01]  /*0360*/  I2F.RP R10, R8 ;  /* 0x00000008000a7306 */ /* 0x000e620000209400 */
[----:B0-----:R-:W-:-:S04]  /*0370*/  IMAD.MOV R12, RZ, RZ, -R7 ;  /* 0x000000ffff0c7224 */ /* 0x001fc800078e0a07 */
[----:B------:R-:W-:Y:S01]  /*0380*/  IMAD R9, R12, R3, RZ ;  /* 0x000000030c097224 */ /* 0x000fe200078e02ff */
[----:B------:R-:W-:Y:S02]  /*0390*/  LOP3.LUT R12, RZ, R0, RZ, 0x33, !PT ;  /* 0x00000000ff0c7212 */ /* 0x000fe400078e33ff */
[----:B-1----:R-:W0:Y:S01]  /*03a0*/  MUFU.RCP R10, R10 ;  /* 0x0000000a000a7308 */ /* 0x002e220000001000 */
[----:B------:R-:W-:Y:S01]  /*03b0*/  IMAD.HI.U32 R6, R7, R9, R6 ;  /* 0x0000000907067227 */ /* 0x000fe200078e0006 */
[----:B------:R-:W-:-:S05]  /*03c0*/  MOV R9, R11 ;  /* 0x0000000b00097202 */ /* 0x000fca0000000f00 */
[----:B------:R-:W-:Y:S01]  /*03d0*/  IMAD.HI.U32 R11, R6, R9, RZ ;  /* 0x00000009060b7227 */ /* 0x000fe200078e00ff */
[----:B------:R-:W-:-:S03]  /*03e0*/  MOV R6, RZ ;  /* 0x000000ff00067202 */ /* 0x000fc60000000f00 */
[----:B0-----:R-:W-:Y:S01]  /*03f0*/  VIADD R7, R10, 0xffffffe ;  /* 0x0ffffffe0a077836 */ /* 0x001fe20000000000 */
[----:B------:R-:W-:-:S05]  /*0400*/  IADD3 R10, PT, PT, -R11, RZ, RZ ;  /* 0x000000ff0b0a7210 */ /* 0x000fca0007ffe1ff */
[----:B------:R-:W0:Y:S01]  /*0410*/  F2I.FTZ.U32.TRUNC.NTZ R7, R7 ;  /* 0x0000000700077305 */ /* 0x000e22000021f000 */
[C---:B------:R-:W-:Y:S01]  /*0420*/  IMAD R10, R3.reuse, R10, R9 ;  /* 0x0000000a030a7224 */ /* 0x040fe200078e0209 */
[----:B--2---:R-:W-:Y:S01]  /*0430*/  IADD3 R9, PT, PT, R4, UR4, RZ ;  /* 0x0000000404097c10 */ /* 0x004fe2000fffe0ff */
[----:B------:R-:W1:Y:S03]  /*0440*/  LDCU.64 UR4, c[0x0][0x390] ;  /* 0x00007200ff0477ac */ /* 0x000e660008000a00 */
[----:B------:R-:W-:Y:S02]  /*0450*/  ISETP.GT.U32.AND P1, PT, R3, R10, PT ;  /* 0x0000000a0300720c */ /* 0x000fe40003f24070 */
[----:B------:R-:W-:Y:S02]  /*0460*/  IABS R15, R9 ;  /* 0x00000009000f7213 */ /* 0x000fe40000000000 */
[----:B------:R-:W-:Y:S01]  /*0470*/  LOP3.LUT R16, R9, R2, RZ, 0x3c, !PT ;  /* 0x0000000209107212 */ /* 0x000fe200078e3cff */
[----:B0-----:R-:W-:-:S08]  /*0480*/  IMAD.MOV R13, RZ, RZ, -R7 ;  /* 0x000000ffff0d7224 */ /* 0x001fd000078e0a07 */
[----:B------:R-:W-:Y:S02]  /*0490*/  @!P1 IMAD.IADD R10, R10, 0x1, -R3 ;  /* 0x000000010a0a9824 */ /* 0x000fe400078e0a03 */
[----:B------:R-:W-:Y:S02]  /*04a0*/  IMAD R13, R13, R8, RZ ;  /* 0x000000080d0d7224 */ /* 0x000fe400078e02ff */
[----:B------:R-:W-:Y:S01]  /*04b0*/  @!P1 VIADD R11, R11, 0x1 ;  /* 0x000000010b0b9836 */ /* 0x000fe20000000000 */
[----:B------:R-:W-:Y:S01]  /*04c0*/  ISETP.GE.U32.AND P0, PT, R10, R3, PT ;  /* 0x000000030a00720c */ /* 0x000fe20003f06070 */
[----:B------:R-:W-:Y:S01]  /*04d0*/  IMAD.HI.U32 R6, R7, R13, R6 ;  /* 0x0000000d07067227 */ /* 0x000fe200078e0006 */
[----:B------:R-:W-:-:S03]  /*04e0*/  LOP3.LUT R7, R5, R0, RZ, 0x3c, !PT ;  /* 0x0000000005077212 */ /* 0x000fc600078e3cff */
[----:B-1----:R-:W-:Y:S01]  /*04f0*/  IMAD R17, R14, UR4, RZ ;  /* 0x000000040e117c24 */ /* 0x002fe2000f8e02ff */
[----:B------:R-:W-:Y:S01]  /*0500*/  ISETP.GE.AND P3, PT, R7, RZ, PT ;  /* 0x000000ff0700720c */ /* 0x000fe20003f66270 */
[----:B------:R-:W-:-:S04]  /*0510*/  IMAD.HI.U32 R13, R6, R15, RZ ;  /* 0x0000000f060d7227 */ /* 0x000fc800078e00ff */
[----:B------:R-:W-:Y:S01]  /*0520*/  IMAD R17, R4, UR5, R17 ;  /* 0x0000000504117c24 */ /* 0x000fe2000f8e0211 */
[----:B------:R-:W-:Y:S01]  /*0530*/  IADD3 R6, PT, PT, -R13, RZ, RZ ;  /* 0x000000ff0d067210 */ /* 0x000fe20007ffe1ff */
[----:B------:R-:W-:-:S04]  /*0540*/  @P0 VIADD R11, R11, 0x1 ;  /* 0x000000010b0b0836 */ /* 0x000fc80000000000 */
[C---:B------:R-:W-:Y:S02]  /*0550*/  IMAD R15, R8.reuse, R6, R15 ;  /* 0x00000006080f7224 */ /* 0x040fe400078e020f */
[----:B------:R-:W0:Y:S01]  /*0560*/  LDC.64 R6, c[0x0][0x380] ;  /* 0x0000e000ff067b82 */ /* 0x000e220000000a00 */
[----:B------:R-:W-:Y:S02]  /*0570*/  @!P3 IADD3 R11, PT, PT, -R11, RZ, RZ ;  /* 0x000000ff0b0bb210 */ /* 0x000fe40007ffe1ff */
[----:B------:R-:W-:Y:S02]  /*0580*/  ISETP.GT.U32.AND P1, PT, R8, R15, PT ;  /* 0x0000000f0800720c */ /* 0x000fe40003f24070 */
[----:B------:R-:W-:Y:S02]  /*0590*/  SEL R11, R12, R11, !P2 ;  /* 0x0000000b0c0b7207 */ /* 0x000fe40005000000 */
[----:B------:R-:W-:Y:S02]  /*05a0*/  ISETP.GE.AND P3, PT, R16, RZ, PT ;  /* 0x000000ff1000720c */ /* 0x000fe40003f66270 */
[----:B---3--:R-:W-:-:S04]  /*05b0*/  ISETP.GE.AND P0, PT, R11, UR6, PT ;  /* 0x000000060b007c0c */ /* 0x008fc8000bf06270 */
[----:B------:R-:W-:-:S03]  /*05c0*/  ISETP.LT.OR P0, PT, R0, RZ, P0 ;  /* 0x000000ff0000720c */ /* 0x000fc60000701670 */
[----:B------:R-:W-:-:S05]  /*05d0*/  @!P1 IMAD.IADD R15, R15, 0x1, -R8 ;  /* 0x000000010f0f9824 */ /* 0x000fca00078e0a08 */
[----:B------:R-:W-:Y:S01]  /*05e0*/  ISETP.GE.U32.AND P4, PT, R15, R8, PT ;  /* 0x000000080f00720c */ /* 0x000fe20003f86070 */
[----:B0-----:R-:W-:-:S04]  /*05f0*/  IMAD.WIDE.U32 R6, R4, UR4, R6 ;  /* 0x0000000404067c25 */ /* 0x001fc8000f8e0006 */
[----:B------:R-:W-:Y:S08]  /*0600*/  @P0 EXIT ;  /* 0x000000000000094d */ /* 0x000ff00003800000 */
[----:B------:R-:W-:Y:S01]  /*0610*/  @!P1 IADD3 R13, PT, PT, R13, 0x1, RZ ;  /* 0x000000010d0d9810 */ /* 0x000fe20007ffe0ff */
[----:B------:R-:W0:Y:S01]  /*0620*/  LDCU.64 UR8, c[0x0][0x3a8] ;  /* 0x00007500ff0877ac */ /* 0x000e220008000a00 */
[----:B------:R-:W-:Y:S02]  /*0630*/  ISETP.GE.AND P1, PT, R5, RZ, PT ;  /* 0x000000ff0500720c */ /* 0x000fe40003f26270 */
[----:B------:R-:W-:Y:S01]  /*0640*/  ISETP.NE.AND P0, PT, R2, RZ, PT ;  /* 0x000000ff0200720c */ /* 0x000fe20003f05270 */
[----:B------:R-:W-:Y:S01]  /*0650*/  @P4 VIADD R13, R13, 0x1 ;  /* 0x000000010d0d4836 */ /* 0x000fe20000000000 */
[-C--:B------:R-:W-:Y:S01]  /*0660*/  ISETP.GT.U32.AND P4, PT, R3, R10.reuse, PT ;  /* 0x0000000a0300720c */ /* 0x080fe20003f84070 */
[----:B------:R-:W1:Y:S01]  /*0670*/  LDCU UR7, c[0x0][0x3b0] ;  /* 0x00007600ff0777ac */ /* 0x000e620008000800 */
[----:B------:R-:W-:Y:S01]  /*0680*/  IADD3 R3, PT, PT, R10, -R3, RZ ;  /* 0x800000030a037210 */ /* 0x000fe20007ffe0ff */
[----:B------:R-:W2:Y:S01]  /*0690*/  LDC.64 R4, c[0x0][0x388] ;  /* 0x0000e200ff047b82 */ /* 0x000ea20000000a00 */
[----:B------:R-:W-:Y:S01]  /*06a0*/  @!P3 IMAD.MOV R13, RZ, RZ, -R13 ;  /* 0x000000ffff0db224 */ /* 0x000fe200078e0a0d */
[----:B------:R-:W3:Y:S01]  /*06b0*/  LDCU UR6, c[0x0][0x3b8] ;  /* 0x00007700ff0677ac */ /* 0x000ee20008000800 */
[----:B------:R-:W-:-:S02]  /*06c0*/  SEL R3, R3, R10, !P4 ;  /* 0x0000000a03037207 */ /* 0x000fc40006000000 */
[----:B------:R-:W-:Y:S01]  /*06d0*/  IADD3 R7, PT, PT, R7, R17, RZ ;  /* 0x0000001107077210 */ /* 0x000fe20007ffe0ff */
[----:B------:R-:W4:Y:S01]  /*06e0*/  LDCU.64 UR4, c[0x0][0x358] ;  /* 0x00006b00ff0477ac */ /* 0x000f220008000a00 */
[----:B------:R-:W-:Y:S02]  /*06f0*/  @!P1 IADD3 R3, PT, PT, -R3, RZ, RZ ;  /* 0x000000ff03039210 */ /* 0x000fe40007ffe1ff */
[----:B------:R-:W-:Y:S02]  /*0700*/  @!P0 LOP3.LUT R13, RZ, R2, RZ, 0x33, !PT ;  /* 0x00000002ff0d8212 */ /* 0x000fe400078e33ff */
[----:B------:R-:W-:Y:S02]  /*0710*/  SEL R3, R12, R3, !P2 ;  /* 0x000000030c037207 */ /* 0x000fe40005000000 */
[----:B0-----:R-:W-:Y:S01]  /*0720*/  IADD3 R8, PT, PT, R11, UR9, RZ ;  /* 0x000000090b087c10 */ /* 0x001fe2000fffe0ff */
[----:B------:R-:W-:Y:S02]  /*0730*/  IMAD.MOV R12, RZ, RZ, -R13 ;  /* 0x000000ffff0c7224 */ /* 0x000fe400078e0a0d */
[----:B-1----:R-:W-:-:S02]  /*0740*/  VIADD R10, R3, UR7 ;  /* 0x00000007030a7c36 */ /* 0x002fc40008000000 */
[----:B------:R-:W-:Y:S02]  /*0750*/  IMAD R9, R2, R12, R9 ;  /* 0x0000000c02097224 */ /* 0x000fe400078e0209 */
[----:B---3--:R-:W-:Y:S02]  /*0760*/  IMAD R8, R13, UR6, R8 ;  /* 0x000000060d087c24 */ /* 0x008fe4000f8e0208 */
[----:B------:R-:W-:Y:S02]  /*0770*/  IMAD R9, R9, UR6, R10 ;  /* 0x0000000609097c24 */ /* 0x000fe4000f8e020a */
[----:B------:R-:W-:Y:S02]  /*0780*/  IMAD R3, R11, R0, R3 ;  /* 0x000000000b037224 */ /* 0x000fe400078e0203 */
[----:B------:R-:W-:Y:S02]  /*0790*/  IMAD R9, R8, UR8, R9 ;  /* 0x0000000808097c24 */ /* 0x000fe4000f8e0209 */
[----:B------:R-:W-:-:S04]  /*07a0*/  IMAD.WIDE R2, R3, 0x8, R6 ;  /* 0x0000000803027825 */ /* 0x000fc800078e0206 */
[----:B--2---:R-:W-:Y:S01]  /*07b0*/  IMAD.WIDE R4, R9, 0x8, R4 ;  /* 0x0000000809047825 */ /* 0x004fe200078e0204 */
[----:B----4-:R-:W2:Y:S04]  /*07c0*/  LDG.E.64 R6, desc[UR4][R2.64] ;  /* 0x0000000402067981 */ /* 0x010ea8000c1e1b00 */
        /* <DEDUP_REMOVED lines=9> */
.L_x_33:
        /* <DEDUP_REMOVED lines=10> */
.L_x_196:


//--------------------- .text._Z11p_exp_sigmaP6float2miiiif --------------------------
	.section	.text._Z11p_exp_sigmaP6float2miiiif,"ax",@progbits
	.align	128
        .global         _Z11p_exp_sigmaP6float2miiiif
        .type           _Z11p_exp_sigmaP6float2miiiif,@function
        .size           _Z11p_exp_sigmaP6float2miiiif,(.L_x_197 - _Z11p_exp_sigmaP6float2miiiif)
        .other          _Z11p_exp_sigmaP6float2miiiif,@"STO_CUDA_ENTRY STV_DEFAULT"
_Z11p_exp_sigmaP6float2miiiif:
.text._Z11p_exp_sigmaP6float2miiiif:
        /* <DEDUP_REMOVED lines=22> */
[----:B--2---:R-:W-:-:S04]  /*0160*/  IMAD.MOV R10, RZ, RZ, -R5 ;  /* 0x000000ffff0a7224 */ /* 0x004fc800078e0a05 */
[----:B------:R-:W-:-:S04]  /*0170*/  IMAD.MOV.U32 R7, RZ, RZ, R10 ;  /* 0x000000ffff077224 */ /* 0x000fc800078e000a */
[----:B------:R-:W-:-:S04]  /*0180*/  IMAD R7, R7, R8, RZ ;  /* 0x0000000807077224 */ /* 0x000fc800078e02ff */
[----:B------:R-:W-:Y:S02]  /*0190*/  IMAD.HI.U32 R5, R5, R7, R4 ;  /* 0x0000000705057227 */ /* 0x000fe400078e0004 */
[----:B------:R-:W1:Y:S04]  /*01a0*/  I2F.RP R7, R2 ;  /* 0x0000000200077306 */ /* 0x000e680000209400 */
[----:B------:R-:W-:-:S05]  /*01b0*/  IMAD.HI.U32 R4, R5, R9, RZ ;  /* 0x0000000905047227 */ /* 0x000fca00078e00ff */
[----:B------:R-:W-:-:S05]  /*01c0*/  IADD3 R5, PT, PT, -R4, RZ, RZ ;  /* 0x000000ff04057210 */ /* 0x000fca0007ffe1ff */
[C---:B------:R-:W-:Y:S01]  /*01d0*/  IMAD R5, R8.reuse, R5, R9 ;  /* 0x0000000508057224 */ /* 0x040fe200078e0209 */
[----:B-1----:R-:W1:Y:S04]  /*01e0*/  MUFU.RCP R7, R7 ;  /* 0x0000000700077308 */ /* 0x002e680000001000 */
[----:B------:R-:W-:-:S13]  /*01f0*/  ISETP.GT.U32.AND P1, PT, R8, R5, PT ;  /* 0x000000050800720c */ /* 0x000fda0003f24070 */
[----:B------:R-:W-:Y:S02]  /*0200*/  @!P1 IMAD.IADD R5, R5, 0x1, -R8 ;  /* 0x0000000105059824 */ /* 0x000fe400078e0a08 */
[----:B------:R-:W-:Y:S01]  /*0210*/  @!P1 VIADD R4, R4, 0x1 ;  /* 0x0000000104049836 */ /* 0x000fe20000000000 */
[----:B------:R-:W-:Y:S02]  /*0220*/  ISETP.NE.AND P1, PT, R3, RZ, PT ;  /* 0x000000ff0300720c */ /* 0x000fe40003f25270 */
[----:B------:R-:W-:Y:S01]  /*0230*/  ISETP.GE.U32.AND P0, PT, R5, R8, PT ;  /* 0x000000080500720c */ /* 0x000fe20003f06070 */
[----:B-1----:R-:W-:Y:S01]  /*0240*/  VIADD R8, R7, 0xffffffe ;  /* 0x0ffffffe07087836 */ /* 0x002fe20000000000 */
[----:B------:R-:W-:-:S04]  /*0250*/  LOP3.LUT R5, R6, R3, RZ, 0x3c, !PT ;  /* 0x0000000306057212 */ /* 0x000fc800078e3cff */
[----:B------:R-:W-:Y:S02]  /*0260*/  ISETP.GE.AND P2, PT, R5, RZ, PT ;  /* 0x000000ff0500720c */ /* 0x000fe40003f46270 */
[----:B------:R-:W1:Y:S05]  /*0270*/  F2I.FTZ.U32.TRUNC.NTZ R5, R8 ;  /* 0x0000000800057305 */ /* 0x000e6a000021f000 */
[----:B------:R-:W-:-:S05]  /*0280*/  @P0 VIADD R4, R4, 0x1 ;  /* 0x0000000104040836 */ /* 0x000fca0000000000 */
[----:B------:R-:W-:-:S05]  /*0290*/  MOV R9, R4 ;  /* 0x0000000400097202 */ /* 0x000fca0000000f00 */
[----:B------:R-:W-:Y:S01]  /*02a0*/  @!P2 IMAD.MOV R9, RZ, RZ, -R9 ;  /* 0x000000ffff09a224 */ /* 0x000fe200078e0a09 */
[----:B------:R-:W-:Y:S01]  /*02b0*/  @!P1 LOP3.LUT R9, RZ, R3, RZ, 0x33, !PT ;  /* 0x00000003ff099212 */ /* 0x000fe200078e33ff */
[----:B-1----:R-:W-:-:S03]  /*02c0*/  IMAD.MOV R7, RZ, RZ, -R5 ;  /* 0x000000ffff077224 */ /* 0x002fc600078e0a05 */
        /* <DEDUP_REMOVED lines=18> */
[----:B------:R-:W-:Y:S01]  /*03f0*/  @P0 VIADD R3, R3, 0x1 ;  /* 0x0000000103030836 */ /* 0x000fe20000000000 */
[----:B------:R-:W1:Y:S01]  /*0400*/  LDC.64 R4, c[0x0][0x380] ;  /* 0x0000e000ff047b82 */ /* 0x000e620000000a00 */
[----:B------:R-:W-:Y:S01]  /*0410*/  ISETP.NE.AND P1, PT, R0, RZ, PT ;  /* 0x000000ff0000720c */ /* 0x000fe20003f25270 */
[----:B------:R-:W2:Y:S01]  /*0420*/  LDCU.64 UR4, c[0x0][0x388] ;  /* 0x00007100ff0477ac */ /* 0x000ea20008000a00 */
[----:B------:R-:W-:Y:S01]  /*0430*/  @!P2 IMAD.MOV R3, RZ, RZ, -R3 ;  /* 0x000000ffff03a224 */ /* 0x000fe200078e0a03 */
[----:B------:R-:W-:-:S04]  /*0440*/  LOP3.LUT R6, RZ, R0, RZ, 0x33, !PT ;  /* 0x00000000ff067212 */ /* 0x000fc800078e33ff */
        /* <DEDUP_REMOVED lines=10> */
[-C--:B------:R-:W-:Y:S01]  /*04f0*/  ISETP.GT.U32.AND P0, PT, R2, R7.reuse, PT ;  /* 0x000000070200720c */ /* 0x080fe20003f04070 */
[----:B------:R-:W-:Y:S01]  /*0500*/  IMAD.IADD R3, R5, 0x1, R3 ;  /* 0x0000000105037824 */ /* 0x000fe200078e0203 */
[----:B------:R-:W-:Y:S01]  /*0510*/  IADD3 R2, PT, PT, R7, -R2, RZ ;  /* 0x8000000207027210 */ /* 0x000fe20007ffe0ff */
[----:B------:R-:W1:Y:S03]  /*0520*/  LDCU UR4, c[0x0][0x3a0] ;  /* 0x00007400ff0477ac */ /* 0x000e660008000800 */
[----:B------:R-:W-:Y:S01]  /*0530*/  SEL R7, R2, R7, !P0 ;  /* 0x0000000702077207 */ /* 0x000fe20004000000 */
[----:B------:R-:W-:-:S04]  /*0540*/  IMAD.MOV.U32 R2, RZ, RZ, R4 ;  /* 0x000000ffff027224 */ /* 0x000fc800078e0004 */
[----:B------:R-:W-:-:S05]  /*0550*/  @!P2 IMAD.MOV R7, RZ, RZ, -R7 ;  /* 0x000000ffff07a224 */ /* 0x000fca00078e0a07 */
[----:B------:R-:W-:-:S05]  /*0560*/  SEL R7, R6, R7, !P1 ;  /* 0x0000000706077207 */ /* 0x000fca0004800000 */
[----:B------:R-:W-:-:S04]  /*0570*/  IMAD R7, R8, R0, R7 ;  /* 0x0000000008077224 */ /* 0x000fc800078e0207 */
[----:B------:R-:W-:-:S05]  /*0580*/  IMAD.WIDE R2, R7, 0x8, R2 ;  /* 0x0000000807027825 */ /* 0x000fca00078e0202 */
[----:B0-----:R-:W1:Y:S01]  /*0590*/  LDG.E.64 R4, desc[UR6][R2.64] ;  /* 0x0000000602047981 */ /* 0x001e62000c1e1b00 */
[----:B------:R-:W-:Y:S02]  /*05a0*/  HFMA2 R7, -RZ, RZ, 3.7421875, 0 ;  /* 0x437c0000ff077431 */ /* 0x000fe400000001ff */
[----:B------:R-:W-:Y:S01]  /*05b0*/  IMAD.MOV.U32 R0, RZ, RZ, 0x3bbb989d ;  /* 0x3bbb989dff007424 */ /* 0x000fe200078e00ff */
[----:B------:R-:W-:Y:S01]  /*05c0*/  BSSY.RECONVERGENT B0, `(.L_x_34) ;  /* 0x0000074000007945 */ /* 0x000fe20003800200 */
[----:B-1----:R-:W-:Y:S01]  /*05d0*/  FMUL R5, R5, -UR4 ;  /* 0x8000000405057c20 */ /* 0x002fe20008400000 */
[----:B------:R-:W-:-:S03]  /*05e0*/  FMUL R4, R4, UR4 ;  /* 0x0000000404047c20 */ /* 0x000fc60008400000 */
[----:B------:R-:W-:Y:S01]  /*05f0*/  FFMA.SAT R0, R5, R0, 0.5 ;  /* 0x3f00000005007423 */ /* 0x000fe20000002000 */
[C---:B------:R-:W-:Y:S01]  /*0600*/  FMUL R10, R4.reuse, 0.63661974668502807617 ;  /* 0x3f22f983040a7820 */ /* 0x040fe20000400000 */
[----:B------:R-:W-:Y:S02]  /*0610*/  FSETP.GE.AND P0, PT, |R4|, 105615, PT ;  /* 0x47ce47800400780b */ /* 0x000fe40003f06200 */
[----:B------:R-:W-:Y:S02]  /*0620*/  FFMA.RM R6, R0, R7, 12582913 ;  /* 0x4b40000100067423 */ /* 0x000fe40000004007 */
[----:B------:R-:W0:Y:S02]  /*0630*/  F2I.NTZ R0, R10 ;  /* 0x0000000a00007305 */ /* 0x000e240000203100 */
[----:B------:R-:W-:-:S04]  /*0640*/  FADD R8, R6, -12583039 ;  /* 0xcb40007f06087421 */ /* 0x000fc80000000000 */
[----:B------:R-:W-:-:S04]  /*0650*/  FFMA R8, R5, 1.4426950216293334961, -R8 ;  /* 0x3fb8aa3b05087823 */ /* 0x000fc80000000808 */
[----:B------:R-:W-:Y:S01]  /*0660*/  FFMA R9, R5, 1.925963033500011079e-08, R8 ;  /* 0x32a5706005097823 */ /* 0x000fe20000000008 */
[----:B------:R-:W-:-:S03]  /*0670*/  IMAD.SHL.U32 R5, R6, 0x800000, RZ ;  /* 0x0080000006057824 */ /* 0x000fc600078e00ff */
[----:B------:R-:W1:Y:S01]  /*0680*/  MUFU.EX2 R8, R9 ;  /* 0x0000000900087308 */ /* 0x000e620000000800 */
[----:B0-----:R-:W-:-:S05]  /*0690*/  I2FP.F32.S32 R7, R0 ;  /* 0x0000000000077245 */ /* 0x001fca0000201400 */
[----:B------:R-:W-:-:S04]  /*06a0*/  FFMA R12, R7, -1.5707962512969970703, R4 ;  /* 0xbfc90fda070c7823 */ /* 0x000fc80000000004 */
[----:B------:R-:W-:-:S04]  /*06b0*/  FFMA R12, R7, -7.5497894158615963534e-08, R12 ;  /* 0xb3a22168070c7823 */ /* 0x000fc8000000000c */
[----:B------:R-:W-:Y:S01]  /*06c0*/  FFMA R7, R7, -5.3903029534742383927e-15, R12 ;  /* 0xa7c234c507077823 */ /* 0x000fe2000000000c */
[----:B-1----:R-:W-:Y:S01]  /*06d0*/  FMUL R5, R5, R8 ;  /* 0x0000000805057220 */ /* 0x002fe20000400000 */
[----:B------:R-:W-:Y:S02]  /*06e0*/  IMAD.MOV.U32 R8, RZ, RZ, R0 ;  /* 0x000000ffff087224 */ /* 0x000fe400078e0000 */
[----:B------:R-:W-:Y:S01]  /*06f0*/  IMAD.MOV.U32 R10, RZ, RZ, R7 ;  /* 0x000000ffff0a7224 */ /* 0x000fe200078e0007 */
[----:B------:R-:W-:Y:S06]  /*0700*/  @!P0 BRA `(.L_x_35) ;  /* 0x00000004007c8947 */ /* 0x000fec0003800000 */
[----:B------:R-:W-:-:S13]  /*0710*/  FSETP.NEU.AND P0, PT, |R4|, +INF , PT ;  /* 0x7f8000000400780b */ /* 0x000fda0003f0d200 */
[----:B------:R-:W-:Y:S01]  /*0720*/  @!P0 FMUL R10, RZ, R4 ;  /* 0x00000004ff0a8220 */ /* 0x000fe20000400000 */
[----:B------:R-:W-:Y:S01]  /*0730*/  @!P0 IMAD.MOV.U32 R0, RZ, RZ, RZ ;  /* 0x000000ffff008224 */ /* 0x000fe200078e00ff */
[----:B------:R-:W-:Y:S06]  /*0740*/  @!P0 BRA `(.L_x_35) ;  /* 0x00000004006c8947 */ /* 0x000fec0003800000 */
[----:B------:R-:W-:Y:S01]  /*0750*/  SHF.L.U32 R6, R4, 0x8, RZ ;  /* 0x0000000804067819 */ /* 0x000fe200000006ff */
[----:B------:R-:W-:Y:S01]  /*0760*/  IMAD.MOV.U32 R0, RZ, RZ, RZ ;  /* 0x000000ffff007224 */ /* 0x000fe200078e00ff */
[----:B------:R-:W0:Y:S01]  /*0770*/  LDCU.64 UR8, c[0x4][URZ] ;  /* 0x01000000ff0877ac */ /* 0x000e220008000a00 */
[----:B------:R-:W-:Y:S01]  /*0780*/  IMAD.MOV.U32 R20, RZ, RZ, RZ ;  /* 0x000000ffff147224 */ /* 0x000fe200078e00ff */
[----:B------:R-:W-:Y:S01]  /*0790*/  LOP3.LUT R19, R6, 0x80000000, RZ, 0xfc, !PT ;  /* 0x8000000006137812 */ /* 0x000fe200078efcff */
[----:B------:R-:W-:Y:S01]  /*07a0*/  UMOV UR5, URZ ;  /* 0x000000ff00057c82 */ /* 0x000fe20008000000 */
[----:B------:R-:W-:-:S05]  /*07b0*/  UMOV UR4, URZ ;  /* 0x000000ff00047c82 */ /* 0x000fca0008000000 */
.L_x_36:
[----:B0-----:R-:W-:Y:S02]  /*07c0*/  IMAD.U32 R12, RZ, RZ, UR8 ;  /* 0x00000008ff0c7e24 */ /* 0x001fe4000f8e00ff */
[----:B------:R-:W-:-:S05]  /*07d0*/  IMAD.U32 R13, RZ, RZ, UR9 ;  /* 0x00000009ff0d7e24 */ /* 0x000fca000f8e00ff */
[----:B------:R-:W2:Y:S01]  /*07e0*/  LDG.E.CONSTANT R10, desc[UR6][R12.64] ;  /* 0x000000060c0a7981 */ /* 0x000ea2000c1e9900 */
[----:B------:R-:W-:Y:S01]  /*07f0*/  UIADD3 UR4, UPT, UPT, UR4, 0x1, URZ ;  /* 0x0000000104047890 */ /* 0x000fe2000fffe0ff */
[C---:B------:R-:W-:Y:S01]  /*0800*/  ISETP.EQ.AND P0, PT, R20.reuse, RZ, PT ;  /* 0x000000ff1400720c */ /* 0x040fe20003f02270 */
[----:B------:R-:W-:Y:S01]  /*0810*/  UIADD3 UR8, UP1, UPT, UR8, 0x4, URZ ;  /* 0x0000000408087890 */ /* 0x000fe2000ff3e0ff */
[C---:B------:R-:W-:Y:S01]  /*0820*/  ISETP.EQ.AND P1, PT, R20.reuse, 0x4, PT ;  /* 0x000000041400780c */ /* 0x040fe20003f22270 */
[----:B------:R-:W-:Y:S01]  /*0830*/  UISETP.NE.AND UP0, UPT, UR4, 0x6, UPT ;  /* 0x000000060400788c */ /* 0x000fe2000bf05270 */
[C---:B------:R-:W-:Y:S01]  /*0840*/  ISETP.EQ.AND P2, PT, R20.reuse, 0x8, PT ;  /* 0x000000081400780c */ /* 0x040fe20003f42270 */
[----:B------:R-:W-:Y:S01]  /*0850*/  UIADD3.X UR9, UPT, UPT, URZ, UR9, URZ, UP1, !UPT ;  /* 0x00000009ff097290 */ /* 0x000fe20008ffe4ff */
[C---:B------:R-:W-:Y:S02]  /*0860*/  ISETP.EQ.AND P3, PT, R20.reuse, 0xc, PT ;  /* 0x0000000c1400780c */ /* 0x040fe40003f62270 */
[----:B------:R-:W-:-:S02]  /*0870*/  ISETP.EQ.AND P4, PT, R20, 0x10, PT ;  /* 0x000000101400780c */ /* 0x000fc40003f82270 */
[C---:B------:R-:W-:Y:S01]  /*0880*/  ISETP.EQ.AND P5, PT, R20.reuse, 0x14, PT ;  /* 0x000000141400780c */ /* 0x040fe20003fa2270 */
[----:B------:R-:W-:Y:S02]  /*0890*/  VIADD R20, R20, 0x4 ;  /* 0x0000000414147836 */ /* 0x000fe40000000000 */
[----:B--2---:R-:W-:-:S03]  /*08a0*/  IMAD.WIDE.U32 R10, R10, R19, RZ ;  /* 0x000000130a0a7225 */ /* 0x004fc600078e00ff */
[----:B------:R-:W-:-:S04]  /*08b0*/  IADD3 R9, P6, PT, R10, R0, RZ ;  /* 0x000000000a097210 */ /* 0x000fc80007fde0ff */
[----:B------:R-:W-:Y:S01]  /*08c0*/  IADD3.X R0, PT, PT, R11, UR5, RZ, P6, !PT ;  /* 0x000000050b007c10 */ /* 0x000fe2000b7fe4ff */
[--C-:B------:R-:W-:Y:S01]  /*08d0*/  @P1 IMAD.MOV.U32 R15, RZ, RZ, R9.reuse ;  /* 0x000000ffff0f1224 */ /* 0x100fe200078e0009 */
[-C--:B------:R-:W-:Y:S01]  /*08e0*/  @P0 MOV R6, R9.reuse ;  /* 0x0000000900060202 */ /* 0x080fe20000000f00 */
[--C-:B------:R-:W-:Y:S01]  /*08f0*/  @P2 IMAD.MOV.U32 R16, RZ, RZ, R9.reuse ;  /* 0x000000ffff102224 */ /* 0x100fe200078e0009 */
[----:B------:R-:W-:Y:S01]  /*0900*/  @P5 MOV R14, R9 ;  /* 0x00000009000e5202 */ /* 0x000fe20000000f00 */
[--C-:B------:R-:W-:Y:S02]  /*0910*/  @P3 IMAD.MOV.U32 R17, RZ, RZ, R9.reuse ;  /* 0x000000ffff113224 */ /* 0x100fe400078e0009 */
[----:B------:R-:W-:Y:S01]  /*0920*/  @P4 IMAD.MOV.U32 R18, RZ, RZ, R9 ;  /* 0x000000ffff124224 */ /* 0x000fe200078e0009 */
[----:B------:R-:W-:Y:S06]  /*0930*/  BRA.U UP0, `(.L_x_36) ;  /* 0xfffffffd00a07547 */ /* 0x000fec000b83ffff */
[----:B------:R-:W-:Y:S01]  /*0940*/  SHF.R.U32.HI R10, RZ, 0x17, R4 ;  /* 0x00000017ff0a7819 */ /* 0x000fe20000011604 */
[----:B------:R-:W-:Y:S03]  /*0950*/  BSSY.RECONVERGENT B1, `(.L_x_37) ;  /* 0x0000028000017945 */ /* 0x000fe60003800200 */
[C---:B------:R-:W-:Y:S02]  /*0960*/  LOP3.LUT R9, R10.reuse, 0xe0, RZ, 0xc0, !PT ;  /* 0x000000e00a097812 */ /* 0x040fe400078ec0ff */
[----:B------:R-:W-:-:S03]  /*0970*/  LOP3.LUT P6, RZ, R10, 0x1f, RZ, 0xc0, !PT ;  /* 0x0000001f0aff7812 */ /* 0x000fc600078cc0ff */
[----:B------:R-:W-:-:S05]  /*0980*/  VIADD R9, R9, 0xffffff80 ;  /* 0xffffff8009097836 */ /* 0x000fca0000000000 */
[----:B------:R-:W-:-:S05]  /*0990*/  SHF.R.U32.HI R9, RZ, 0x5, R9 ;  /* 0x00000005ff097819 */ /* 0x000fca0000011609 */
[----:B------:R-:W-:-:S05]  /*09a0*/  IMAD.U32 R13, R9, -0x4, RZ ;  /* 0xfffffffc090d7824 */ /* 0x000fca00078e00ff */
[C---:B------:R-:W-:Y:S02]  /*09b0*/  ISETP.EQ.AND P3, PT, R13.reuse, -0x18, PT ;  /* 0xffffffe80d00780c */ /* 0x040fe40003f62270 */
[C---:B------:R-:W-:Y:S02]  /*09c0*/  ISETP.EQ.AND P4, PT, R13.reuse, -0x14, PT ;  /* 0xffffffec0d00780c */ /* 0x040fe40003f82270 */
[C---:B------:R-:W-:Y:S02]  /*09d0*/  ISETP.EQ.AND P2, PT, R13.reuse, -0x10, PT ;  /* 0xfffffff00d00780c */ /* 0x040fe40003f42270 */
[C---:B------:R-:W-:Y:S02]  /*09e0*/  ISETP.EQ.AND P1, PT, R13.reuse, -0xc, PT ;  /* 0xfffffff40d00780c */ /* 0x040fe40003f22270 */
[C---:B------:R-:W-:Y:S02]  /*09f0*/  ISETP.EQ.AND P0, PT, R13.reuse, -0x8, PT ;  /* 0xfffffff80d00780c */ /* 0x040fe40003f02270 */
[----:B------:R-:W-:-:S03]  /*0a00*/  ISETP.EQ.AND P5, PT, R13, RZ, PT ;  /* 0x000000ff0d00720c */ /* 0x000fc60003fa2270 */
[----:B------:R-:W-:Y:S01]  /*0a10*/  @P3 IMAD.MOV.U32 R9, RZ, RZ, R6 ;  /* 0x000000ffff093224 */ /* 0x000fe200078e0006 */
[C---:B------:R-:W-:Y:S01]  /*0a20*/  ISETP.EQ.AND P3, PT, R13.reuse, -0x4, PT ;  /* 0xfffffffc0d00780c */ /* 0x040fe20003f62270 */
[--C-:B------:R-:W-:Y:S01]  /*0a30*/  @P4 IMAD.MOV.U32 R9, RZ, RZ, R15.reuse ;  /* 0x000000ffff094224 */ /* 0x100fe200078e000f */
[----:B------:R-:W-:Y:S01]  /*0a40*/  @P4 MOV R11, R6 ;  /* 0x00000006000b4202 */ /* 0x000fe20000000f00 */
[----:B------:R-:W-:Y:S01]  /*0a50*/  @P2 IMAD.MOV.U32 R11, RZ, RZ, R15 ;  /* 0x000000ffff0b2224 */ /* 0x000fe200078e000f */
[----:B------:R-:W-:Y:S01]  /*0a60*/  ISETP.EQ.AND P4, PT, R13, 0x4, PT ;  /* 0x000000040d00780c */ /* 0x000fe20003f82270 */
[--C-:B------:R-:W-:Y:S01]  /*0a70*/  @P2 IMAD.MOV.U32 R9, RZ, RZ, R16.reuse ;  /* 0x000000ffff092224 */ /* 0x100fe200078e0010 */
[----:B------:R-:W-:Y:S01]  /*0a80*/  @P1 MOV R9, R17 ;  /* 0x0000001100091202 */ /* 0x000fe20000000f00 */
[----:B------:R-:W-:Y:S02]  /*0a90*/  @P1 IMAD.MOV.U32 R11, RZ, RZ, R16 ;  /* 0x000000ffff0b1224 */ /* 0x000fe400078e0010 */
[----:B------:R-:W-:-:S02]  /*0aa0*/  @P0 IMAD.MOV.U32 R11, RZ, RZ, R17 ;  /* 0x000000ffff0b0224 */ /* 0x000fc400078e0011 */
[--C-:B------:R-:W-:Y:S02]  /*0ab0*/  @P0 IMAD.MOV.U32 R9, RZ, RZ, R18.reuse ;  /* 0x000000ffff090224 */ /* 0x100fe400078e0012 */
[----:B------:R-:W-:Y:S01]  /*0ac0*/  @P3 IMAD.MOV.U32 R11, RZ, RZ, R18 ;  /* 0x000000ffff0b3224 */ /* 0x000fe200078e0012 */
[----:B------:R-:W-:Y:S01]  /*0ad0*/  @P5 MOV R11, R14 ;  /* 0x0000000e000b5202 */ /* 0x000fe20000000f00 */
[----:B------:R-:W-:Y:S02]  /*0ae0*/  @P3 IMAD.MOV.U32 R9, RZ, RZ, R14 ;  /* 0x000000ffff093224 */ /* 0x000fe400078e000e */
[--C-:B------:R-:W-:Y:S02]  /*0af0*/  @P5 IMAD.MOV.U32 R9, RZ, RZ, R0.reuse ;  /* 0x000000ffff095224 */ /* 0x100fe400078e0000 */
[----:B------:R-:W-:Y:S01]  /*0b00*/  @P4 IMAD.MOV.U32 R11, RZ, RZ, R0 ;  /* 0x000000ffff0b4224 */ /* 0x000fe200078e0000 */
[----:B------:R-:W-:Y:S06]  /*0b10*/  @!P6 BRA `(.L_x_38) ;  /* 0x00000000002ce947 */ /* 0x000fec0003800000 */
[----:B------:R-:W-:Y:S01]  /*0b20*/  @P2 IMAD.MOV.U32 R12, RZ, RZ, R6 ;  /* 0x000000ffff0c2224 */ /* 0x000fe200078e0006 */
[----:B------:R-:W-:Y:S01]  /*0b30*/  LOP3.LUT R10, R10, 0x1f, RZ, 0xc0, !PT ;  /* 0x0000001f0a0a7812 */ /* 0x000fe200078ec0ff */
[----:B------:R-:W-:Y:S01]  /*0b40*/  @P1 IMAD.MOV.U32 R12, RZ, RZ, R15 ;  /* 0x000000ffff0c1224 */ /* 0x000fe200078e000f */
[----:B------:R-:W-:Y:S01]  /*0b50*/  @P0 MOV R12, R16 ;  /* 0x00000010000c0202 */ /* 0x000fe20000000f00 */
[----:B------:R-:W-:Y:S01]  /*0b60*/  @P3 IMAD.MOV.U32 R12, RZ, RZ, R17 ;  /* 0x000000ffff0c3224 */ /* 0x000fe200078e0011 */
[----:B------:R-:W-:Y:S01]  /*0b70*/  ISETP.EQ.AND P0, PT, R13, 0x8, PT ;  /* 0x000000080d00780c */ /* 0x000fe20003f02270 */
[----:B------:R-:W-:Y:S01]  /*0b80*/  @P5 IMAD.MOV.U32 R12, RZ, RZ, R18 ;  /* 0x000000ffff0c5224 */ /* 0x000fe200078e0012 */
[----:B------:R-:W-:Y:S01]  /*0b90*/  SHF.L.W.U32.HI R9, R11, R10, R9 ;  /* 0x0000000a0b097219 */ /* 0x000fe20000010e09 */
[----:B------:R-:W-:-:S10]  /*0ba0*/  @P4 IMAD.MOV.U32 R12, RZ, RZ, R14 ;  /* 0x000000ffff0c4224 */ /* 0x000fd400078e000e */
[----:B------:R-:W-:-:S05]  /*0bb0*/  @P0 IMAD.MOV.U32 R12, RZ, RZ, R0 ;  /* 0x000000ffff0c0224 */ /* 0x000fca00078e0000 */
[----:B------:R-:W-:-:S07]  /*0bc0*/  SHF.L.W.U32.HI R11, R12, R10, R11 ;  /* 0x0000000a0c0b7219 */ /* 0x000fce0000010e0b */
.L_x_38:
[----:B------:R-:W-:Y:S05]  /*0bd0*/  BSYNC.RECONVERGENT B1 ;  /* 0x0000000000017941 */ /* 0x000fea0003800200 */
.L_x_37:
[C---:B------:R-:W-:Y:S01]  /*0be0*/  SHF.L.W.U32.HI R19, R11.reuse, 0x2, R9 ;  /* 0x000000020b137819 */ /* 0x040fe20000010e09 */
[----:B------:R-:W-:Y:S01]  /*0bf0*/  UMOV UR4, 0x54442d19 ;  /* 0x54442d1900047882 */ /* 0x000fe20000000000 */
[----:B------:R-:W-:Y:S01]  /*0c00*/  SHF.L.U32 R11, R11, 0x2, RZ ;  /* 0x000000020b0b7819 */ /* 0x000fe200000006ff */
[----:B------:R-:W-:Y:S01]  /*0c10*/  UMOV UR5, 0x3bf921fb ;  /* 0x3bf921fb00057882 */ /* 0x000fe20000000000 */
[----:B------:R-:W-:Y:S02]  /*0c20*/  SHF.R.S32.HI R0, RZ, 0x1f, R19 ;  /* 0x0000001fff007819 */ /* 0x000fe40000011413 */
[----:B------:R-:W-:Y:S02]  /*0c30*/  ISETP.GE.AND P0, PT, R4, RZ, PT ;  /* 0x000000ff0400720c */ /* 0x000fe40003f06270 */
[C---:B------:R-:W-:Y:S02]  /*0c40*/  LOP3.LUT R10, R0.reuse, R11, RZ, 0x3c, !PT ;  /* 0x0000000b000a7212 */ /* 0x040fe400078e3cff */
[----:B------:R-:W-:-:S02]  /*0c50*/  LOP3.LUT R11, R0, R19, RZ, 0x3c, !PT ;  /* 0x00000013000b7212 */ /* 0x000fc400078e3cff */
[----:B------:R-:W-:Y:S02]  /*0c60*/  SHF.R.U32.HI R0, RZ, 0x1e, R9 ;  /* 0x0000001eff007819 */ /* 0x000fe40000011609 */
[C---:B------:R-:W-:Y:S02]  /*0c70*/  LOP3.LUT R9, R19.reuse, R4, RZ, 0x3c, !PT ;  /* 0x0000000413097212 */ /* 0x040fe400078e3cff */
[----:B------:R-:W0:Y:S01]  /*0c80*/  I2F.F64.S64 R10, R10 ;  /* 0x0000000a000a7312 */ /* 0x000e220000301c00 */
[----:B------:R-:W-:Y:S02]  /*0c90*/  LEA.HI R0, R19, R0, RZ, 0x1 ;  /* 0x0000000013007211 */ /* 0x000fe400078f08ff */
[----:B------:R-:W-:-:S03]  /*0ca0*/  ISETP.GE.AND P1, PT, R9, RZ, PT ;  /* 0x000000ff0900720c */ /* 0x000fc60003f26270 */
[----:B------:R-:W-:-:S04]  /*0cb0*/  IMAD.MOV R9, RZ, RZ, -R0 ;  /* 0x000000ffff097224 */ /* 0x000fc800078e0a00 */
[----:B------:R-:W-:Y:S01]  /*0cc0*/  @!P0 IMAD.MOV.U32 R0, RZ, RZ, R9 ;  /* 0x000000ffff008224 */ /* 0x000fe200078e0009 */
[----:B0-----:R-:W-:-:S10]  /*0cd0*/  DMUL R12, R10, UR4 ;  /* 0x000000040a0c7c28 */ /* 0x001fd40008000000 */
[----:B------:R-:W0:Y:S02]  /*0ce0*/  F2F.F32.F64 R12, R12 ;  /* 0x0000000c000c7310 */ /* 0x000e240000301000 */
[----:B0-----:R-:W-:-:S07]  /*0cf0*/  FSEL R10, -R12, R12, !P1 ;  /* 0x0000000c0c0a7208 */ /* 0x001fce0004800100 */
.L_x_35:
[----:B------:R-:W-:Y:S05]  /*0d00*/  BSYNC.RECONVERGENT B0 ;  /* 0x0000000000007941 */ /* 0x000fea0003800200 */
.L_x_34:
[----:B------:R-:W-:Y:S02]  /*0d10*/  IMAD.MOV.U32 R9, RZ, RZ, 0x37cbac00 ;  /* 0x37cbac00ff097424 */ /* 0x000fe400078e00ff */
[----:B------:R-:W-:Y:S01]  /*0d20*/  FMUL R11, R10, R10 ;  /* 0x0000000a0a0b7220 */ /* 0x000fe20000400000 */
[C---:B------:R-:W-:Y:S01]  /*0d30*/  LOP3.LUT R13, R0.reuse, 0x1, RZ, 0xc0, !PT ;  /* 0x00000001000d7812 */ /* 0x040fe200078ec0ff */
[----:B------:R-:W-:Y:S01]  /*0d40*/  IMAD.MOV.U32 R20, RZ, RZ, 0x3c0885e4 ;  /* 0x3c0885e4ff147424 */ /* 0x000fe200078e00ff */
[----:B------:R-:W-:Y:S01]  /*0d50*/  IADD3 R0, PT, PT, R0, 0x1, RZ ;  /* 0x0000000100007810 */ /* 0x000fe20007ffe0ff */
[----:B------:R-:W-:Y:S01]  /*0d60*/  FFMA R12, R11, R9, -0.0013887860113754868507 ;  /* 0xbab607ed0b0c7423 */ /* 0x000fe20000000009 */
[----:B------:R-:W-:Y:S01]  /*0d70*/  ISETP.NE.U32.AND P0, PT, R13, 0x1, PT ;  /* 0x000000010d00780c */ /* 0x000fe20003f05070 */
[----:B------:R-:W-:Y:S01]  /*0d80*/  IMAD.MOV.U32 R19, RZ, RZ, 0x3e2aaaa8 ;  /* 0x3e2aaaa8ff137424 */ /* 0x000fe200078e00ff */
[----:B------:R-:W-:Y:S01]  /*0d90*/  LOP3.LUT P1, RZ, R0, 0x2, RZ, 0xc0, !PT ;  /* 0x0000000200ff7812 */ /* 0x000fe2000782c0ff */
[----:B------:R-:W-:Y:S01]  /*0da0*/  BSSY.RECONVERGENT B0, `(.L_x_39) ;  /* 0x000006d000007945 */ /* 0x000fe20003800200 */
[----:B------:R-:W-:-:S02]  /*0db0*/  FSEL R12, R12, -0.00019574658654164522886, P0 ;  /* 0xb94d41530c0c7808 */ /* 0x000fc40000000000 */
[----:B------:R-:W-:Y:S02]  /*0dc0*/  FSEL R20, R20, 0.041666727513074874878, !P0 ;  /* 0x3d2aaabb14147808 */ /* 0x000fe40004000000 */
[----:B------:R-:W-:Y:S02]  /*0dd0*/  FSEL R0, R10, 1, !P0 ;  /* 0x3f8000000a007808 */ /* 0x000fe40004000000 */
[----:B------:R-:W-:Y:S01]  /*0de0*/  FSEL R19, -R19, -0.4999999701976776123, !P0 ;  /* 0xbeffffff13137808 */ /* 0x000fe20004000100 */
[C---:B------:R-:W-:Y:S01]  /*0df0*/  FFMA R12, R11.reuse, R12, R20 ;  /* 0x0000000c0b0c7223 */ /* 0x040fe20000000014 */
[----:B------:R-:W-:Y:S01]  /*0e00*/  FSETP.GE.AND P0, PT, |R4|, 105615, PT ;  /* 0x47ce47800400780b */ /* 0x000fe20003f06200 */
[C---:B------:R-:W-:Y:S02]  /*0e10*/  FFMA R13, R11.reuse, R0, RZ ;  /* 0x000000000b0d7223 */ /* 0x040fe400000000ff */
[----:B------:R-:W-:-:S04]  /*0e20*/  FFMA R12, R11, R12, R19 ;  /* 0x0000000c0b0c7223 */ /* 0x000fc80000000013 */
[----:B------:R-:W-:-:S04]  /*0e30*/  FFMA R0, R13, R12, R0 ;  /* 0x0000000c0d007223 */ /* 0x000fc80000000000 */
[----:B------:R-:W-:-:S04]  /*0e40*/  @P1 FADD R0, RZ, -R0 ;  /* 0x80000000ff001221 */ /* 0x000fc80000000000 */
[----:B------:R-:W-:-:S05]  /*0e50*/  FMUL R11, R5, R0 ;  /* 0x00000000050b7220 */ /* 0x000fca0000400000 */
[----:B------:R0:W-:Y:S01]  /*0e60*/  STG.E desc[UR6][R2.64], R11 ;  /* 0x0000000b02007986 */ /* 0x0001e2000c101906 */
[----:B------:R-:W-:Y:S05]  /*0e70*/  @!P0 BRA `(.L_x_40) ;  /* 0x00000004007c8947 */ /* 0x000fea0003800000 */
[----:B------:R-:W-:-:S13]  /*0e80*/  FSETP.NEU.AND P0, PT, |R4|, +INF , PT ;  /* 0x7f8000000400780b */ /* 0x000fda0003f0d200 */
[----:B------:R-:W-:Y:S01]  /*0e90*/  @!P0 FMUL R7, RZ, R4 ;  /* 0x00000004ff078220 */ /* 0x000fe20000400000 */
[----:B------:R-:W-:Y:S01]  /*0ea0*/  @!P0 IMAD.MOV.U32 R8, RZ, RZ, RZ ;  /* 0x000000ffff088224 */ /* 0x000fe200078e00ff */
[----:B------:R-:W-:Y:S06]  /*0eb0*/  @!P0 BRA `(.L_x_40) ;  /* 0x00000004006c8947 */ /* 0x000fec0003800000 */
[----:B------:R-:W-:Y:S01]  /*0ec0*/  IMAD.SHL.U32 R7, R4, 0x100, RZ ;  /* 0x0000010004077824 */ /* 0x000fe200078e00ff */
[----:B------:R-:W-:Y:S01]  /*0ed0*/  MOV R0, RZ ;  /* 0x000000ff00007202 */ /* 0x000fe20000000f00 */
[----:B------:R-:W-:Y:S01]  /*0ee0*/  IMAD.MOV.U32 R8, RZ, RZ, RZ ;  /* 0x000000ffff087224 */ /* 0x000fe200078e00ff */
[----:B------:R-:W1:Y:S02]  /*0ef0*/  LDCU.64 UR8, c[0x4][URZ] ;  /* 0x01000000ff0877ac */ /* 0x000e640008000a00 */
[----:B------:R-:W-:Y:S01]  /*0f00*/  LOP3.LUT R19, R7, 0x80000000, RZ, 0xfc, !PT ;  /* 0x8000000007137812 */ /* 0x000fe200078efcff */
[----:B------:R-:W-:Y:S01]  /*0f10*/  UMOV UR5, URZ ;  /* 0x000000ff00057c82 */ /* 0x000fe20008000000 */
[----:B------:R-:W-:-:S05]  /*0f20*/  UMOV UR4, URZ ;  /* 0x000000ff00047c82 */ /* 0x000fca0008000000 */
.L_x_41:
[----:B-1----:R-:W-:Y:S02]  /*0f30*/  IMAD.U32 R12, RZ, RZ, UR8 ;  /* 0x00000008ff0c7e24 */ /* 0x002fe4000f8e00ff */
[----:B------:R-:W-:-:S05]  /*0f40*/  IMAD.U32 R13, RZ, RZ, UR9 ;  /* 0x00000009ff0d7e24 */ /* 0x000fca000f8e00ff */
[----:B------:R-:W0:Y:S01]  /*0f50*/  LDG.E.CONSTANT R10, desc[UR6][R12.64] ;  /* 0x000000060c0a7981 */ /* 0x000e22000c1e9900 */
        /* <DEDUP_REMOVED lines=11> */
[----:B0-----:R-:W-:-:S03]  /*1010*/  IMAD.WIDE.U32 R10, R10, R19, RZ ;  /* 0x000000130a0a7225 */ /* 0x001fc600078e00ff */
        /* <DEDUP_REMOVED lines=14> */
[----:B------:R-:W-:-:S04]  /*1100*/  SHF.R.U32.HI R7, RZ, 0x5, R7 ;  /* 0x00000005ff077819 */ /* 0x000fc80000011607 */
[----:B------:R-:W-:-:S04]  /*1110*/  LEA R11, -R7, RZ, 0x2 ;  /* 0x000000ff070b7211 */ /* 0x000fc800078e11ff */
[C---:B------:R-:W-:Y:S02]  /*1120*/  ISETP.EQ.AND P3, PT, R11.reuse, -0x18, PT ;  /* 0xffffffe80b00780c */ /* 0x040fe40003f62270 */
[C---:B------:R-:W-:Y:S02]  /*1130*/  ISETP.EQ.AND P4, PT, R11.reuse, -0x14, PT ;  /* 0xffffffec0b00780c */ /* 0x040fe40003f82270 */
[C---:B------:R-:W-:Y:S02]  /*1140*/  ISETP.EQ.AND P2, PT, R11.reuse, -0x10, PT ;  /* 0xfffffff00b00780c */ /* 0x040fe40003f42270 */
[C---:B------:R-:W-:Y:S02]  /*1150*/  ISETP.EQ.AND P1, PT, R11.reuse, -0xc, PT ;  /* 0xfffffff40b00780c */ /* 0x040fe40003f22270 */
[C---:B------:R-:W-:Y:S02]  /*1160*/  ISETP.EQ.AND P0, PT, R11.reuse, -0x8, PT ;  /* 0xfffffff80b00780c */ /* 0x040fe40003f02270 */
[----:B------:R-:W-:-:S03]  /*1170*/  ISETP.EQ.AND P5, PT, R11, 0x4, PT ;  /* 0x000000040b00780c */ /* 0x000fc60003fa2270 */
[--C-:B------:R-:W-:Y:S01]  /*1180*/  @P3 IMAD.MOV.U32 R7, RZ, RZ, R6.reuse ;  /* 0x000000ffff073224 */ /* 0x100fe200078e0006 */
[C---:B------:R-:W-:Y:S01]  /*1190*/  ISETP.EQ.AND P3, PT, R11.reuse, -0x4, PT ;  /* 0xfffffffc0b00780c */ /* 0x040fe20003f62270 */
[----:B------:R-:W-:Y:S02]  /*11a0*/  @P4 IMAD.MOV.U32 R8, RZ, RZ, R6 ;  /* 0x000000ffff084224 */ /* 0x000fe400078e0006 */
[----:B------:R-:W-:Y:S01]  /*11b0*/  @P4 IMAD.MOV.U32 R7, RZ, RZ, R15 ;  /* 0x000000ffff074224 */ /* 0x000fe200078e000f */
[----:B------:R-:W-:Y:S01]  /*11c0*/  ISETP.EQ.AND P4, PT, R11, RZ, PT ;  /* 0x000000ff0b00720c */ /* 0x000fe20003f82270 */
[----:B------:R-:W-:Y:S01]  /*11d0*/  @P2 IMAD.MOV.U32 R7, RZ, RZ, R16 ;  /* 0x000000ffff072224 */ /* 0x000fe200078e0010 */
[----:B------:R-:W-:Y:S01]  /*11e0*/  @P2 MOV R8, R15 ;  /* 0x0000000f00082202 */ /* 0x000fe20000000f00 */
[----:B------:R-:W-:Y:S02]  /*11f0*/  @P1 IMAD.MOV.U32 R7, RZ, RZ, R17 ;  /* 0x000000ffff071224 */ /* 0x000fe400078e0011 */
[----:B------:R-:W-:-:S02]  /*1200*/  @P0 IMAD.MOV.U32 R7, RZ, RZ, R18 ;  /* 0x000000ffff070224 */ /* 0x000fc400078e0012 */
[----:B------:R-:W-:Y:S01]  /*1210*/  @P1 IMAD.MOV.U32 R8, RZ, RZ, R16 ;  /* 0x000000ffff081224 */ /* 0x000fe200078e0010 */
[----:B------:R-:W-:Y:S01]  /*1220*/  @P0 MOV R8, R17 ;  /* 0x0000001100080202 */ /* 0x000fe20000000f00 */
[----:B------:R-:W-:Y:S02]  /*1230*/  @P3 IMAD.MOV.U32 R7, RZ, RZ, R14 ;  /* 0x000000ffff073224 */ /* 0x000fe400078e000e */
[----:B------:R-:W-:Y:S02]  /*1240*/  @P3 IMAD.MOV.U32 R8, RZ, RZ, R18 ;  /* 0x000000ffff083224 */ /* 0x000fe400078e0012 */
[--C-:B------:R-:W-:Y:S01]  /*1250*/  @P4 IMAD.MOV.U32 R7, RZ, RZ, R0.reuse ;  /* 0x000000ffff074224 */ /* 0x100fe200078e0000 */
[----:B------:R-:W-:Y:S01]  /*1260*/  @P4 MOV R8, R14 ;  /* 0x0000000e00084202 */ /* 0x000fe20000000f00 */
[----:B------:R-:W-:Y:S02]  /*1270*/  @P5 IMAD.MOV.U32 R8, RZ, RZ, R0 ;  /* 0x000000ffff085224 */ /* 0x000fe400078e0000 */
[----:B------:R-:W-:Y:S01]  /*1280*/  IMAD.MOV.U32 R12, RZ, RZ, R7 ;  /* 0x000000ffff0c7224 */ /* 0x000fe200078e0007 */
[----:B------:R-:W-:Y:S06]  /*1290*/  @!P6 BRA `(.L_x_43) ;  /* 0x000000000028e947 */ /* 0x000fec0003800000 */
[----:B------:R-:W-:Y:S01]  /*12a0*/  @P1 MOV R6, R15 ;  /* 0x0000000f00061202 */ /* 0x000fe20000000f00 */
[----:B------:R-:W-:Y:S01]  /*12b0*/  @P0 IMAD.MOV.U32 R6, RZ, RZ, R16 ;  /* 0x000000ffff060224 */ /* 0x000fe200078e0010 */
[----:B------:R-:W-:Y:S01]  /*12c0*/  ISETP.EQ.AND P0, PT, R11, 0x8, PT ;  /* 0x000000080b00780c */ /* 0x000fe20003f02270 */
[----:B------:R-:W-:Y:S01]  /*12d0*/  @P3 IMAD.MOV.U32 R6, RZ, RZ, R17 ;  /* 0x000000ffff063224 */ /* 0x000fe200078e0011 */
[----:B------:R-:W-:Y:S01]  /*12e0*/  LOP3.LUT R7, R10, 0x1f, RZ, 0xc0, !PT ;  /* 0x0000001f0a077812 */ /* 0x000fe200078ec0ff */
[----:B------:R-:W-:Y:S01]  /*12f0*/  @P4 IMAD.MOV.U32 R6, RZ, RZ, R18 ;  /* 0x000000ffff064224 */ /* 0x000fe200078e0012 */
[----:B------:R-:W-:Y:S02]  /*1300*/  @P5 MOV R6, R14 ;  /* 0x0000000e00065202 */ /* 0x000fe40000000f00 */
[----:B------:R-:W-:-:S07]  /*1310*/  SHF.L.W.U32.HI R12, R8, R7, R12 ;  /* 0x00000007080c7219 */ /* 0x000fce0000010e0c */
[----:B------:R-:W-:-:S05]  /*1320*/  @P0 IMAD.MOV.U32 R6, RZ, RZ, R0 ;  /* 0x000000ffff060224 */ /* 0x000fca00078e0000 */
[----:B------:R-:W-:-:S07]  /*1330*/  SHF.L.W.U32.HI R8, R6, R7, R8 ;  /* 0x0000000706087219 */ /* 0x000fce0000010e08 */
.L_x_43:
[----:B------:R-:W-:Y:S05]  /*1340*/  BSYNC.RECONVERGENT B1 ;  /* 0x0000000000017941 */ /* 0x000fea0003800200 */
.L_x_42:
[C-C-:B------:R-:W-:Y:S01]  /*1350*/  SHF.L.W.U32.HI R13, R8.reuse, 0x2, R12.reuse ;  /* 0x00000002080d7819 */ /* 0x140fe20000010e0c */
[----:B------:R-:W-:Y:S01]  /*1360*/  IMAD.SHL.U32 R6, R8, 0x4, RZ ;  /* 0x0000000408067824 */ /* 0x000fe200078e00ff */
[----:B------:R-:W-:Y:S01]  /*1370*/  UMOV UR4, 0x54442d19 ;  /* 0x54442d1900047882 */ /* 0x000fe20000000000 */
[----:B------:R-:W-:Y:S01]  /*1380*/  UMOV UR5, 0x3bf921fb ;  /* 0x3bf921fb00057882 */ /* 0x000fe20000000000 */
[----:B------:R-:W-:Y:S02]  /*1390*/  SHF.R.S32.HI R0, RZ, 0x1f, R13 ;  /* 0x0000001fff007819 */ /* 0x000fe4000001140d */
[----:B------:R-:W-:Y:S02]  /*13a0*/  SHF.R.U32.HI R8, RZ, 0x1e, R12 ;  /* 0x0000001eff087819 */ /* 0x000fe4000001160c */
[C---:B------:R-:W-:Y:S02]  /*13b0*/  LOP3.LUT R6, R0.reuse, R6, RZ, 0x3c, !PT ;  /* 0x0000000600067212 */ /* 0x040fe400078e3cff */
[----:B------:R-:W-:-:S02]  /*13c0*/  LOP3.LUT R7, R0, R13, RZ, 0x3c, !PT ;  /* 0x0000000d00077212 */ /* 0x000fc400078e3cff */
[----:B------:R-:W-:Y:S02]  /*13d0*/  ISETP.GE.AND P1, PT, R4, RZ, PT ;  /* 0x000000ff0400720c */ /* 0x000fe40003f26270 */
[C---:B------:R-:W-:Y:S02]  /*13e0*/  LEA.HI R8, R13.reuse, R8, RZ, 0x1 ;  /* 0x000000080d087211 */ /* 0x040fe400078f08ff */
[----:B------:R-:W0:Y:S01]  /*13f0*/  I2F.F64.S64 R6, R6 ;  /* 0x0000000600067312 */ /* 0x000e220000301c00 */
[----:B------:R-:W-:Y:S02]  /*1400*/  LOP3.LUT R4, R13, R4, RZ, 0x3c, !PT ;  /* 0x000000040d047212 */ /* 0x000fe400078e3cff */
[----:B------:R-:W-:Y:S02]  /*1410*/  IMAD.MOV R0, RZ, RZ, -R8 ;  /* 0x000000ffff007224 */ /* 0x000fe400078e0a08 */
[----:B------:R-:W-:-:S04]  /*1420*/  ISETP.GE.AND P0, PT, R4, RZ, PT ;  /* 0x000000ff0400720c */ /* 0x000fc80003f06270 */
[----:B------:R-:W-:Y:S01]  /*1430*/  @!P1 MOV R8, R0 ;  /* 0x0000000000089202 */ /* 0x000fe20000000f00 */
[----:B0-----:R-:W-:-:S10]  /*1440*/  DMUL R10, R6, UR4 ;  /* 0x00000004060a7c28 */ /* 0x001fd40008000000 */
[----:B------:R-:W0:Y:S02]  /*1450*/  F2F.F32.F64 R10, R10 ;  /* 0x0000000a000a7310 */ /* 0x000e240000301000 */
[----:B0-----:R-:W-:-:S07]  /*1460*/  FSEL R7, -R10, R10, !P0 ;  /* 0x0000000a0a077208 */ /* 0x001fce0004000100 */
.L_x_40:
[----:B------:R-:W-:Y:S05]  /*1470*/  BSYNC.RECONVERGENT B0 ;  /* 0x0000000000007941 */ /* 0x000fea0003800200 */
.L_x_39:
[----:B------:R-:W-:Y:S01]  /*1480*/  FMUL R4, R7, R7 ;  /* 0x0000000707047220 */ /* 0x000fe20000400000 */
[C---:B------:R-:W-:Y:S01]  /*1490*/  LOP3.LUT R0, R8.reuse, 0x1, RZ, 0xc0, !PT ;  /* 0x0000000108007812 */ /* 0x040fe200078ec0ff */
[----:B0-----:R-:W-:Y:S01]  /*14a0*/  IMAD.MOV.U32 R11, RZ, RZ, 0x3d2aaabb ;  /* 0x3d2aaabbff0b7424 */ /* 0x001fe200078e00ff */
[----:B------:R-:W-:Y:S01]  /*14b0*/  LOP3.LUT P1, RZ, R8, 0x2, RZ, 0xc0, !PT ;  /* 0x0000000208ff7812 */ /* 0x000fe2000782c0ff */
[----:B------:R-:W-:Y:S01]  /*14c0*/  FFMA R9, R4, R9, -0.0013887860113754868507 ;  /* 0xbab607ed04097423 */ /* 0x000fe20000000009 */
[----:B------:R-:W-:Y:S01]  /*14d0*/  ISETP.NE.U32.AND P0, PT, R0, 0x1, PT ;  /* 0x000000010000780c */ /* 0x000fe20003f05070 */
[----:B------:R-:W-:-:S03]  /*14e0*/  IMAD.MOV.U32 R6, RZ, RZ, 0x3effffff ;  /* 0x3effffffff067424 */ /* 0x000fc600078e00ff */
[----:B------:R-:W-:Y:S02]  /*14f0*/  FSEL R9, R9, -0.00019574658654164522886, !P0 ;  /* 0xb94d415309097808 */ /* 0x000fe40004000000 */
[----:B------:R-:W-:Y:S02]  /*1500*/  FSEL R11, R11, 0.0083327032625675201416, !P0 ;  /* 0x3c0885e40b0b7808 */ /* 0x000fe40004000000 */
[----:B------:R-:W-:Y:S02]  /*1510*/  FSEL R0, R7, 1, P0 ;  /* 0x3f80000007007808 */ /* 0x000fe40000000000 */
[----:B------:R-:W-:Y:S01]  /*1520*/  FSEL R6, -R6, -0.16666662693023681641, !P0 ;  /* 0xbe2aaaa806067808 */ /* 0x000fe20004000100 */
[C---:B------:R-:W-:Y:S02]  /*1530*/  FFMA R9, R4.reuse, R9, R11 ;  /* 0x0000000904097223 */ /* 0x040fe4000000000b */
[C---:B------:R-:W-:Y:S02]  /*1540*/  FFMA R7, R4.reuse, R0, RZ ;  /* 0x0000000004077223 */ /* 0x040fe400000000ff */
[----:B------:R-:W-:-:S04]  /*1550*/  FFMA R6, R4, R9, R6 ;  /* 0x0000000904067223 */ /* 0x000fc80000000006 */
[----:B------:R-:W-:-:S04]  /*1560*/  FFMA R0, R7, R6, R0 ;  /* 0x0000000607007223 */ /* 0x000fc80000000000 */
[----:B------:R-:W-:-:S04]  /*1570*/  @P1 FADD R0, RZ, -R0 ;  /* 0x80000000ff001221 */ /* 0x000fc80000000000 */
[----:B------:R-:W-:-:S05]  /*1580*/  FMUL R5, R5, R0 ;  /* 0x0000000005057220 */ /* 0x000fca0000400000 */
[----:B------:R-:W-:Y:S01]  /*1590*/  STG.E desc[UR6][R2.64+0x4], R5 ;  /* 0x0000040502007986 */ /* 0x000fe2000c101906 */
[----:B------:R-:W-:Y:S05]  /*15a0*/  EXIT ;  /* 0x000000000000794d */ /* 0x000fea0003800000 */
.L_x_44:
        /* <DEDUP_REMOVED lines=13> */
.L_x_197:


//--------------------- .text._Z6scalerP6float2miiii --------------------------
	.section	.text._Z6scalerP6float2miiii,"ax",@progbits
	.align	128
        .global         _Z6scalerP6float2miiii
        .type           _Z6scalerP6float2miiii,@function
        .size           _Z6scalerP6float2miiii,(.L_x_186 - _Z6scalerP6float2miiii)
        .other          _Z6scalerP6float2miiii,@"STO_CUDA_ENTRY STV_DEFAULT"
_Z6scalerP6float2miiii:
.text._Z6scalerP6float2miiii:
        /* <DEDUP_REMOVED lines=32> */
[----:B------:R-:W-:Y:S01]  /*0200*/  @!P1 IMAD.IADD R5, R5, 0x1, -R8 ;  /* 0x0000000105059824 */ /* 0x000fe200078e0a08 */
[----:B------:R-:W-:Y:S02]  /*0210*/  @!P1 IADD3 R4, PT, PT, R4, 0x1, RZ ;  /* 0x0000000104049810 */ /* 0x000fe40007ffe0ff */
[----:B------:R-:W-:Y:S02]  /*0220*/  ISETP.NE.AND P1, PT, R3, RZ, PT ;  /* 0x000000ff0300720c */ /* 0x000fe40003f25270 */
[----:B------:R-:W-:Y:S01]  /*0230*/  ISETP.GE.U32.AND P0, PT, R5, R8, PT ;  /* 0x000000080500720c */ /* 0x000fe20003f06070 */
[----:B-1----:R-:W-:Y:S01]  /*0240*/  VIADD R8, R7, 0xffffffe ;  /* 0x0ffffffe07087836 */ /* 0x002fe20000000000 */
[----:B------:R-:W-:-:S04]  /*0250*/  LOP3.LUT R5, R6, R3, RZ, 0x3c, !PT ;  /* 0x0000000306057212 */ /* 0x000fc800078e3cff */
[----:B------:R-:W-:Y:S02]  /*0260*/  ISETP.GE.AND P2, PT, R5, RZ, PT ;  /* 0x000000ff0500720c */ /* 0x000fe40003f46270 */
[----:B------:R-:W1:Y:S05]  /*0270*/  F2I.FTZ.U32.TRUNC.NTZ R5, R8 ;  /* 0x0000000800057305 */ /* 0x000e6a000021f000 */
[----:B------:R-:W-:-:S04]  /*0280*/  @P0 VIADD R4, R4, 0x1 ;  /* 0x0000000104040836 */ /* 0x000fc80000000000 */
[----:B------:R-:W-:-:S04]  /*0290*/  IMAD.MOV.U32 R10, RZ, RZ, R4 ;  /* 0x000000ffff0a7224 */ /* 0x000fc800078e0004 */
        /* <DEDUP_REMOVED lines=38> */
[----:B------:R-:W-:Y:S02]  /*0500*/  IMAD.IADD R2, R9, 0x1, -R2 ;  /* 0x0000000109027824 */ /* 0x000fe400078e0a02 */
[----:B------:R-:W-:-:S03]  /*0510*/  IMAD.IADD R7, R7, 0x1, R3 ;  /* 0x0000000107077824 */ /* 0x000fc600078e0203 */
[----:B------:R-:W-:-:S05]  /*0520*/  SEL R9, R2, R9, !P0 ;  /* 0x0000000902097207 */ /* 0x000fca0004000000 */
[----:B------:R-:W-:-:S04]  /*0530*/  @!P2 IADD3 R9, PT, PT, -R9, RZ, RZ ;  /* 0x000000ff0909a210 */ /* 0x000fc80007ffe1ff */
[----:B------:R-:W-:-:S05]  /*0540*/  SEL R9, R8, R9, !P1 ;  /* 0x0000000908097207 */ /* 0x000fca0004800000 */
[----:B------:R-:W-:-:S04]  /*0550*/  IMAD R9, R12, R0, R9 ;  /* 0x000000000c097224 */ /* 0x000fc800078e0209 */
[----:B------:R-:W-:-:S05]  /*0560*/  IMAD.WIDE R6, R9, 0x8, R6 ;  /* 0x0000000809067825 */ /* 0x000fca00078e0206 */
[----:B0-----:R-:W2:Y:S01]  /*0570*/  LDG.E.64 R2, desc[UR4][R6.64] ;  /* 0x0000000406027981 */ /* 0x001ea2000c1e1b00 */
[----:B------:R-:W-:Y:S01]  /*0580*/  IMAD R8, R0, UR6, RZ ;  /* 0x0000000600087c24 */ /* 0x000fe2000f8e02ff */
[----:B------:R-:W-:Y:S04]  /*0590*/  BSSY.RECONVERGENT B0, `(.L_x_45) ;  /* 0x000000e000007945 */ /* 0x000fe80003800200 */
[----:B------:R-:W-:-:S04]  /*05a0*/  I2FP.F32.S32 R8, R8 ;  /* 0x0000000800087245 */ /* 0x000fc80000201400 */
[----:B------:R-:W0:Y:S02]  /*05b0*/  MUFU.RCP R5, R8 ;  /* 0x0000000800057308 */ /* 0x000e240000001000 */
[----:B0-----:R-:W-:-:S04]  /*05c0*/  FFMA R0, -R8, R5, 1 ;  /* 0x3f80000008007423 */ /* 0x001fc80000000105 */
[----:B------:R-:W-:Y:S02]  /*05d0*/  FFMA R5, R5, R0, R5 ;  /* 0x0000000005057223 */ /* 0x000fe40000000005 */
[----:B--2---:R-:W0:Y:S02]  /*05e0*/  FCHK P0, R2, R8 ;  /* 0x0000000802007302 */ /* 0x004e240000000000 */
[----:B------:R-:W-:-:S04]  /*05f0*/  FFMA R4, R2, R5, RZ ;  /* 0x0000000502047223 */ /* 0x000fc800000000ff */
[----:B------:R-:W-:-:S04]  /*0600*/  FFMA R0, -R8, R4, R2 ;  /* 0x0000000408007223 */ /* 0x000fc80000000102 */
[----:B------:R-:W-:Y:S01]  /*0610*/  FFMA R4, R5, R0, R4 ;  /* 0x0000000005047223 */ /* 0x000fe20000000004 */
[----:B0-----:R-:W-:Y:S06]  /*0620*/  @!P0 BRA `(.L_x_46) ;  /* 0x0000000000108947 */ /* 0x001fec0003800000 */
[----:B------:R-:W-:Y:S01]  /*0630*/  IMAD.MOV.U32 R5, RZ, RZ, R8 ;  /* 0x000000ffff057224 */ /* 0x000fe200078e0008 */
[----:B------:R-:W-:-:S07]  /*0640*/  MOV R10, 0x660 ;  /* 0x00000660000a7802 */ /* 0x000fce0000000f00 */
[----:B------:R-:W-:Y:S05]  /*0650*/  CALL.REL.NOINC `($__internal_2_$__cuda_sm3x_div_rn_noftz_f32_slowpath) ;  /* 0x00000000004c7944 */ /* 0x000fea0003c00000 */
[----:B------:R-:W-:-:S07]  /*0660*/  IMAD.MOV.U32 R4, RZ, RZ, R0 ;  /* 0x000000ffff047224 */ /* 0x000fce00078e0000 */
.L_x_46:
[----:B------:R-:W-:Y:S05]  /*0670*/  BSYNC.RECONVERGENT B0 ;  /* 0x0000000000007941 */ /* 0x000fea0003800200 */
.L_x_45:
[----:B------:R-:W0:Y:S01]  /*0680*/  MUFU.RCP R5, R8 ;  /* 0x0000000800057308 */ /* 0x000e220000001000 */
[----:B------:R-:W-:Y:S07]  /*0690*/  BSSY.RECONVERGENT B0, `(.L_x_47) ;  /* 0x000000d000007945 */ /* 0x000fee0003800200 */
[----:B------:R-:W1:Y:S01]  /*06a0*/  FCHK P0, R3, R8 ;  /* 0x0000000803007302 */ /* 0x000e620000000000 */
[----:B0-----:R-:W-:-:S04]  /*06b0*/  FFMA R0, -R8, R5, 1 ;  /* 0x3f80000008007423 */ /* 0x001fc80000000105 */
[----:B------:R-:W-:-:S04]  /*06c0*/  FFMA R2, R5, R0, R5 ;  /* 0x0000000005027223 */ /* 0x000fc80000000005 */
[----:B------:R-:W-:-:S04]  /*06d0*/  FFMA R5, R3, R2, RZ ;  /* 0x0000000203057223 */ /* 0x000fc800000000ff */
[----:B------:R-:W-:-:S04]  /*06e0*/  FFMA R0, -R8, R5, R3 ;  /* 0x0000000508007223 */ /* 0x000fc80000000103 */
[----:B------:R-:W-:Y:S01]  /*06f0*/  FFMA R5, R2, R0, R5 ;  /* 0x0000000002057223 */ /* 0x000fe20000000005 */
[----:B-1----:R-:W-:Y:S06]  /*0700*/  @!P0 BRA `(.L_x_48) ;  /* 0x0000000000148947 */ /* 0x002fec0003800000 */
[----:B------:R-:W-:Y:S01]  /*0710*/  IMAD.MOV.U32 R2, RZ, RZ, R3 ;  /* 0x000000ffff027224 */ /* 0x000fe200078e0003 */
[----:B------:R-:W-:Y:S01]  /*0720*/  MOV R10, 0x750 ;  /* 0x00000750000a7802 */ /* 0x000fe20000000f00 */
[----:B------:R-:W-:-:S07]  /*0730*/  IMAD.MOV.U32 R5, RZ, RZ, R8 ;  /* 0x000000ffff057224 */ /* 0x000fce00078e0008 */
[----:B------:R-:W-:Y:S05]  /*0740*/  CALL.REL.NOINC `($__internal_2_$__cuda_sm3x_div_rn_noftz_f32_slowpath) ;  /* 0x0000000000107944 */ /* 0x000fea0003c00000 */
[----:B------:R-:W-:-:S07]  /*0750*/  MOV R5, R0 ;  /* 0x0000000000057202 */ /* 0x000fce0000000f00 */
.L_x_48:
[----:B------:R-:W-:Y:S05]  /*0760*/  BSYNC.RECONVERGENT B0 ;  /* 0x0000000000007941 */ /* 0x000fea0003800200 */
.L_x_47:
[----:B------:R-:W-:Y:S01]  /*0770*/  STG.E.64 desc[UR4][R6.64], R4 ;  /* 0x0000000406007986 */ /* 0x000fe2000c101b04 */
[----:B------:R-:W-:Y:S05]  /*0780*/  EXIT ;  /* 0x000000000000794d */ /* 0x000fea0003800000 */
        .weak           $__internal_2_$__cuda_sm3x_div_rn_noftz_f32_slowpath
        .type           $__internal_2_$__cuda_sm3x_div_rn_noftz_f32_slowpath,@function
        .size           $__internal_2_$__cuda_sm3x_div_rn_noftz_f32_slowpath,(.L_x_186 - $__internal_2_$__cuda_sm3x_div_rn_noftz_f32_slowpath)
$__internal_2_$__cuda_sm3x_div_rn_noftz_f32_slowpath:
[----:B------:R-:W-:Y:S01]  /*0790*/  SHF.R.U32.HI R9, RZ, 0x17, R5 ;  /* 0x00000017ff097819 */ /* 0x000fe20000011605 */
[----:B------:R-:W-:Y:S01]  /*07a0*/  BSSY.RECONVERGENT B1, `(.L_x_49) ;  /* 0x0000062000017945 */ /* 0x000fe20003800200 */
[----:B------:R-:W-:Y:S02]  /*07b0*/  SHF.R.U32.HI R0, RZ, 0x17, R2 ;  /* 0x00000017ff007819 */ /* 0x000fe40000011602 */
[----:B------:R-:W-:Y:S02]  /*07c0*/  LOP3.LUT R16, R9, 0xff, RZ, 0xc0, !PT ;  /* 0x000000ff09107812 */ /* 0x000fe400078ec0ff */
[----:B------:R-:W-:-:S03]  /*07d0*/  LOP3.LUT R14, R0, 0xff, RZ, 0xc0, !PT ;  /* 0x000000ff000e7812 */ /* 0x000fc600078ec0ff */
[----:B------:R-:W-:Y:S02]  /*07e0*/  VIADD R11, R16, 0xffffffff ;  /* 0xffffffff100b7836 */ /* 0x000fe40000000000 */
[----:B------:R-:W-:-:S03]  /*07f0*/  VIADD R0, R14, 0xffffffff ;  /* 0xffffffff0e007836 */ /* 0x000fc60000000000 */
[----:B------:R-:W-:-:S04]  /*0800*/  ISETP.GT.U32.AND P0, PT, R11, 0xfd, PT ;  /* 0x000000fd0b00780c */ /* 0x000fc80003f04070 */
[----:B------:R-:W-:-:S13]  /*0810*/  ISETP.GT.U32.OR P0, PT, R0, 0xfd, P0 ;  /* 0x000000fd0000780c */ /* 0x000fda0000704470 */
[----:B------:R-:W-:Y:S01]  /*0820*/  @!P0 IMAD.MOV.U32 R9, RZ, RZ, RZ ;  /* 0x000000ffff098224 */ /* 0x000fe200078e00ff */
[----:B------:R-:W-:Y:S06]  /*0830*/  @!P0 BRA `(.L_x_50) ;  /* 0x00000000005c8947 */ /* 0x000fec0003800000 */
[----:B------:R-:W-:Y:S02]  /*0840*/  FSETP.GTU.FTZ.AND P0, PT, |R2|, +INF , PT ;  /* 0x7f8000000200780b */ /* 0x000fe40003f1c200 */
[----:B------:R-:W-:-:S04]  /*0850*/  FSETP.GTU.FTZ.AND P1, PT, |R5|, +INF , PT ;  /* 0x7f8000000500780b */ /* 0x000fc80003f3c200 */
[----:B------:R-:W-:-:S13]  /*0860*/  PLOP3.LUT P0, PT, P0, P1, PT, 0xf8, 0x8f ;  /* 0x00000000008f781c */ /* 0x000fda0000703f70 */
[----:B------:R-:W-:Y:S05]  /*0870*/  @P0 BRA `(.L_x_51) ;  /* 0x00000004004c0947 */ /* 0x000fea0003800000 */
[----:B------:R-:W-:-:S13]  /*0880*/  LOP3.LUT P0, RZ, R5, 0x7fffffff, R2, 0xc8, !PT ;  /* 0x7fffffff05ff7812 */ /* 0x000fda000780c802 */
[----:B------:R-:W-:Y:S05]  /*0890*/  @!P0 BRA `(.L_x_52) ;  /* 0x00000004003c8947 */ /* 0x000fea0003800000 */
[C---:B------:R-:W-:Y:S02]  /*08a0*/  FSETP.NEU.FTZ.AND P1, PT, |R2|.reuse, +INF , PT ;  /* 0x7f8000000200780b */ /* 0x040fe40003f3d200 */
[----:B------:R-:W-:Y:S02]  /*08b0*/  FSETP.NEU.FTZ.AND P2, PT, |R5|, +INF , PT ;  /* 0x7f8000000500780b */ /* 0x000fe40003f5d200 */
[----:B------:R-:W-:-:S11]  /*08c0*/  FSETP.NEU.FTZ.AND P0, PT, |R2|, +INF , PT ;  /* 0x7f8000000200780b */ /* 0x000fd60003f1d200 */
[----:B------:R-:W-:Y:S05]  /*08d0*/  @!P2 BRA !P1, `(.L_x_52) ;  /* 0x00000004002ca947 */ /* 0x000fea0004800000 */
[----:B------:R-:W-:-:S04]  /*08e0*/  LOP3.LUT P1, RZ, R2, 0x7fffffff, RZ, 0xc0, !PT ;  /* 0x7fffffff02ff7812 */ /* 0x000fc8000782c0ff */
[----:B------:R-:W-:-:S13]  /*08f0*/  PLOP3.LUT P1, PT, P2, P1, PT, 0x2f, 0xf2 ;  /* 0x0000000000f2781c */ /* 0x000fda0001722577 */
[----:B------:R-:W-:Y:S05]  /*0900*/  @P1 BRA `(.L_x_53) ;  /* 0x0000000400181947 */ /* 0x000fea0003800000 */
[----:B------:R-:W-:-:S04]  /*0910*/  LOP3.LUT P1, RZ, R5, 0x7fffffff, RZ, 0xc0, !PT ;  /* 0x7fffffff05ff7812 */ /* 0x000fc8000782c0ff */
[----:B------:R-:W-:-:S13]  /*0920*/  PLOP3.LUT P0, PT, P0, P1, PT, 0x2f, 0xf2 ;  /* 0x0000000000f2781c */ /* 0x000fda0000702577 */
[----:B------:R-:W-:Y:S05]  /*0930*/  @P0 BRA `(.L_x_54) ;  /* 0x0000000400000947 */ /* 0x000fea0003800000 */
[----:B------:R-:W-:Y:S02]  /*0940*/  ISETP.GE.AND P0, PT, R0, RZ, PT ;  /* 0x000000ff0000720c */ /* 0x000fe40003f06270 */
[----:B------:R-:W-:-:S11]  /*0950*/  ISETP.GE.AND P1, PT, R11, RZ, PT ;  /* 0x000000ff0b00720c */ /* 0x000fd60003f26270 */
[----:B------:R-:W-:Y:S02]  /*0960*/  @P0 IMAD.MOV.U32 R9, RZ, RZ, RZ ;  /* 0x000000ffff090224 */ /* 0x000fe400078e00ff */
[----:B------:R-:W-:Y:S01]  /*0970*/  @!P0 FFMA R2, R2, 1.84467440737095516160e+19, RZ ;  /* 0x5f80000002028823 */ /* 0x000fe200000000ff */
[----:B------:R-:W-:Y:S02]  /*0980*/  @!P0 IMAD.MOV.U32 R9, RZ, RZ, -0x40 ;  /* 0xffffffc0ff098424 */ /* 0x000fe400078e00ff */
[----:B------:R-:W-:-:S03]  /*0990*/  @!P1 FFMA R5, R5, 1.84467440737095516160e+19, RZ ;  /* 0x5f80000005059823 */ /* 0x000fc600000000ff */
[----:B------:R-:W-:-:S07]  /*09a0*/  @!P1 IADD3 R9, PT, PT, R9, 0x40, RZ ;  /* 0x0000004009099810 */ /* 0x000fce0007ffe0ff */
.L_x_50:
[----:B------:R-:W-:Y:S01]  /*09b0*/  LEA R0, R16, 0xc0800000, 0x17 ;  /* 0xc080000010007811 */ /* 0x000fe200078eb8ff */
[----:B------:R-:W-:Y:S04]  /*09c0*/  BSSY.RECONVERGENT B2, `(.L_x_55) ;  /* 0x0000036000027945 */ /* 0x000fe80003800200 */
[----:B------:R-:W-:Y:S02]  /*09d0*/  IMAD.IADD R11, R5, 0x1, -R0 ;  /* 0x00000001050b7824 */ /* 0x000fe400078e0a00 */
[----:B------:R-:W-:Y:S02]  /*09e0*/  VIADD R5, R14, 0xffffff81 ;  /* 0xffffff810e057836 */ /* 0x000fe40000000000 */
[----:B------:R-:W0:Y:S01]  /*09f0*/  MUFU.RCP R12, R11 ;  /* 0x0000000b000c7308 */ /* 0x000e220000001000 */
[----:B------:R-:W-:Y:S01]  /*0a00*/  FADD.FTZ R13, -R11, -RZ ;  /* 0x800000ff0b0d7221 */ /* 0x000fe20000010100 */
[----:B------:R-:W-:-:S03]  /*0a10*/  IMAD R0, R5, -0x800000, R2 ;  /* 0xff80000005007824 */ /* 0x000fc600078e0202 */
[----:B0-----:R-:W-:-:S04]  /*0a20*/  FFMA R15, R12, R13, 1 ;  /* 0x3f8000000c0f7423 */ /* 0x001fc8000000000d */
[----:B------:R-:W-:Y:S01]  /*0a30*/  FFMA R17, R12, R15, R12 ;  /* 0x0000000f0c117223 */ /* 0x000fe2000000000c */
[----:B------:R-:W-:-:S03]  /*0a40*/  IADD3 R12, PT, PT, R5, 0x7f, -R16 ;  /* 0x0000007f050c7810 */ /* 0x000fc60007ffe810 */
[----:B------:R-:W-:Y:S02]  /*0a50*/  FFMA R2, R0, R17, RZ ;  /* 0x0000001100027223 */ /* 0x000fe400000000ff */
[----:B------:R-:W-:Y:S02]  /*0a60*/  IMAD.IADD R9, R12, 0x1, R9 ;  /* 0x000000010c097824 */ /* 0x000fe400078e0209 */
[----:B------:R-:W-:-:S04]  /*0a70*/  FFMA R15, R13, R2, R0 ;  /* 0x000000020d0f7223 */ /* 0x000fc80000000000 */
[----:B------:R-:W-:-:S04]  /*0a80*/  FFMA R14, R17, R15, R2 ;  /* 0x0000000f110e7223 */ /* 0x000fc80000000002 */
[----:B------:R-:W-:-:S04]  /*0a90*/  FFMA R13, R13, R14, R0 ;  /* 0x0000000e0d0d7223 */ /* 0x000fc80000000000 */
[----:B------:R-:W-:-:S05]  /*0aa0*/  FFMA R0, R17, R13, R14 ;  /* 0x0000000d11007223 */ /* 0x000fca000000000e */
[----:B------:R-:W-:-:S04]  /*0ab0*/  SHF.R.U32.HI R2, RZ, 0x17, R0 ;  /* 0x00000017ff027819 */ /* 0x000fc80000011600 */
[----:B------:R-:W-:-:S05]  /*0ac0*/  LOP3.LUT R2, R2, 0xff, RZ, 0xc0, !PT ;  /* 0x000000ff02027812 */ /* 0x000fca00078ec0ff */
[----:B------:R-:W-:-:S04]  /*0ad0*/  IMAD.IADD R11, R2, 0x1, R9 ;  /* 0x00000001020b7824 */ /* 0x000fc800078e0209 */
[----:B------:R-:W-:-:S05]  /*0ae0*/  VIADD R2, R11, 0xffffffff ;  /* 0xffffffff0b027836 */ /* 0x000fca0000000000 */
[----:B------:R-:W-:-:S13]  /*0af0*/  ISETP.GE.U32.AND P0, PT, R2, 0xfe, PT ;  /* 0x000000fe0200780c */ /* 0x000fda0003f06070 */
[----:B------:R-:W-:Y:S05]  /*0b00*/  @!P0 BRA `(.L_x_56) ;  /* 0x0000000000808947 */ /* 0x000fea0003800000 */
[----:B------:R-:W-:-:S13]  /*0b10*/  ISETP.GT.AND P0, PT, R11, 0xfe, PT ;  /* 0x000000fe0b00780c */ /* 0x000fda0003f04270 */
[----:B------:R-:W-:Y:S05]  /*0b20*/  @P0 BRA `(.L_x_57) ;  /* 0x00000000006c0947 */ /* 0x000fea0003800000 */
[----:B------:R-:W-:-:S13]  /*0b30*/  ISETP.GE.AND P0, PT, R11, 0x1, PT ;  /* 0x000000010b00780c */ /* 0x000fda0003f06270 */
[----:B------:R-:W-:Y:S05]  /*0b40*/  @P0 BRA `(.L_x_58) ;  /* 0x0000000000740947 */ /* 0x000fea0003800000 */
[----:B------:R-:W-:Y:S02]  /*0b50*/  ISETP.GE.AND P0, PT, R11, -0x18, PT ;  /* 0xffffffe80b00780c */ /* 0x000fe40003f06270 */
[----:B------:R-:W-:-:S11]  /*0b60*/  LOP3.LUT R0, R0, 0x80000000, RZ, 0xc0, !PT ;  /* 0x8000000000007812 */ /* 0x000fd600078ec0ff */
[----:B------:R-:W-:Y:S05]  /*0b70*/  @!P0 BRA `(.L_x_58) ;  /* 0x0000000000688947 */ /* 0x000fea0003800000 */
[-CC-:B------:R-:W-:Y:S01]  /*0b80*/  FFMA.RZ R2, R17, R13.reuse, R14.reuse ;  /* 0x0000000d11027223 */ /* 0x180fe2000000c00e */
[----:B------:R-:W-:Y:S01]  /*0b90*/  IADD3 R12, PT, PT, R11, 0x20, RZ ;  /* 0x000000200b0c7810 */ /* 0x000fe20007ffe0ff */
[-CC-:B------:R-:W-:Y:S01]  /*0ba0*/  FFMA.RM R5, R17, R13.reuse, R14.reuse ;  /* 0x0000000d11057223 */ /* 0x180fe2000000400e */
[----:B------:R-:W-:Y:S02]  /*0bb0*/  ISETP.NE.AND P2, PT, R11, RZ, PT ;  /* 0x000000ff0b00720c */ /* 0x000fe40003f45270 */
[----:B------:R-:W-:Y:S01]  /*0bc0*/  LOP3.LUT R9, R2, 0x7fffff, RZ, 0xc0, !PT ;  /* 0x007fffff02097812 */ /* 0x000fe200078ec0ff */
[----:B------:R-:W-:Y:S01]  /*0bd0*/  FFMA.RP R2, R17, R13, R14 ;  /* 0x0000000d11027223 */ /* 0x000fe2000000800e */
[----:B------:R-:W-:Y:S01]  /*0be0*/  ISETP.NE.AND P1, PT, R11, RZ, PT ;  /* 0x000000ff0b00720c */ /* 0x000fe20003f25270 */
[----:B------:R-:W-:Y:S01]  /*0bf0*/  IMAD.MOV R11, RZ, RZ, -R11 ;  /* 0x000000ffff0b7224 */ /* 0x000fe200078e0a0b */
[----:B------:R-:W-:Y:S02]  /*0c00*/  LOP3.LUT R9, R9, 0x800000, RZ, 0xfc, !PT ;  /* 0x0080000009097812 */ /* 0x000fe400078efcff */
[----:B------:R-:W-:-:S02]  /*0c10*/  FSETP.NEU.FTZ.AND P0, PT, R2, R5, PT ;  /* 0x000000050200720b */ /* 0x000fc40003f1d000 */
[----:B------:R-:W-:Y:S02]  /*0c20*/  SHF.L.U32 R12, R9, R12, RZ ;  /* 0x0000000c090c7219 */ /* 0x000fe400000006ff */
[----:B------:R-:W-:Y:S02]  /*0c30*/  SEL R2, R11, RZ, P2 ;  /* 0x000000ff0b027207 */ /* 0x000fe40001000000 */
[----:B------:R-:W-:Y:S02]  /*0c40*/  ISETP.NE.AND P1, PT, R12, RZ, P1 ;  /* 0x000000ff0c00720c */ /* 0x000fe40000f25270 */
[----:B------:R-:W-:Y:S02]  /*0c50*/  SHF.R.U32.HI R2, RZ, R2, R9 ;  /* 0x00000002ff027219 */ /* 0x000fe40000011609 */
[----:B------:R-:W-:Y:S02]  /*0c60*/  PLOP3.LUT P0, PT, P0, P1, PT, 0xf8, 0x8f ;  /* 0x00000000008f781c */ /* 0x000fe40000703f70 */
[----:B------:R-:W-:-:S02]  /*0c70*/  SHF.R.U32.HI R12, RZ, 0x1, R2 ;  /* 0x00000001ff0c7819 */ /* 0x000fc40000011602 */
[----:B------:R-:W-:-:S04]  /*0c80*/  SEL R5, RZ, 0x1, !P0 ;  /* 0x00000001ff057807 */ /* 0x000fc80004000000 */
[----:B------:R-:W-:-:S04]  /*0c90*/  LOP3.LUT R5, R5, 0x1, R12, 0xf8, !PT ;  /* 0x0000000105057812 */ /* 0x000fc800078ef80c */
[----:B------:R-:W-:-:S05]  /*0ca0*/  LOP3.LUT R5, R5, R2, RZ, 0xc0, !PT ;  /* 0x0000000205057212 */ /* 0x000fca00078ec0ff */
[----:B------:R-:W-:-:S05]  /*0cb0*/  IMAD.IADD R5, R12, 0x1, R5 ;  /* 0x000000010c057824 */ /* 0x000fca00078e0205 */
[----:B------:R-:W-:Y:S01]  /*0cc0*/  LOP3.LUT R0, R5, R0, RZ, 0xfc, !PT ;  /* 0x0000000005007212 */ /* 0x000fe200078efcff */
[----:B------:R-:W-:Y:S06]  /*0cd0*/  BRA `(.L_x_58) ;  /* 0x0000000000107947 */ /* 0x000fec0003800000 */
.L_x_57:
[----:B------:R-:W-:-:S04]  /*0ce0*/  LOP3.LUT R0, R0, 0x80000000, RZ, 0xc0, !PT ;  /* 0x8000000000007812 */ /* 0x000fc800078ec0ff */
[----:B------:R-:W-:Y:S01]  /*0cf0*/  LOP3.LUT R0, R0, 0x7f800000, RZ, 0xfc, !PT ;  /* 0x7f80000000007812 */ /* 0x000fe200078efcff */
[----:B------:R-:W-:Y:S06]  /*0d00*/  BRA `(.L_x_58) ;  /* 0x0000000000047947 */ /* 0x000fec0003800000 */
.L_x_56:
[----:B------:R-:W-:-:S07]  /*0d10*/  IMAD R0, R9, 0x800000, R0 ;  /* 0x0080000009007824 */ /* 0x000fce00078e0200 */
.L_x_58:
[----:B------:R-:W-:Y:S05]  /*0d20*/  BSYNC.RECONVERGENT B2 ;  /* 0x0000000000027941 */ /* 0x000fea0003800200 */
.L_x_55:
[----:B------:R-:W-:Y:S05]  /*0d30*/  BRA `(.L_x_59) ;  /* 0x0000000000207947 */ /* 0x000fea0003800000 */
.L_x_54:
[----:B------:R-:W-:-:S04]  /*0d40*/  LOP3.LUT R0, R5, 0x80000000, R2, 0x48, !PT ;  /* 0x8000000005007812 */ /* 0x000fc800078e4802 */
[----:B------:R-:W-:Y:S01]  /*0d50*/  LOP3.LUT R0, R0, 0x7f800000, RZ, 0xfc, !PT ;  /* 0x7f80000000007812 */ /* 0x000fe200078efcff */
[----:B------:R-:W-:Y:S06]  /*0d60*/  BRA `(.L_x_59) ;  /* 0x0000000000147947 */ /* 0x000fec0003800000 */
.L_x_53:
[----:B------:R-:W-:Y:S01]  /*0d70*/  LOP3.LUT R0, R5, 0x80000000, R2, 0x48, !PT ;  /* 0x8000000005007812 */ /* 0x000fe200078e4802 */
[----:B------:R-:W-:Y:S06]  /*0d80*/  BRA `(.L_x_59) ;  /* 0x00000000000c7947 */ /* 0x000fec0003800000 */
.L_x_52:
[----:B------:R-:W0:Y:S01]  /*0d90*/  MUFU.RSQ R0, -QNAN ;  /* 0xffc0000000007908 */ /* 0x000e220000001400 */
[----:B------:R-:W-:Y:S05]  /*0da0*/  BRA `(.L_x_59) ;  /* 0x0000000000047947 */ /* 0x000fea0003800000 */
.L_x_51:
[----:B------:R-:W-:-:S07]  /*0db0*/  FADD.FTZ R0, R2, R5 ;  /* 0x0000000502007221 */ /* 0x000fce0000010000 */
.L_x_59:
[----:B------:R-:W-:Y:S05]  /*0dc0*/  BSYNC.RECONVERGENT B1 ;  /* 0x0000000000017941 */ /* 0x000fea0003800200 */
.L_x_49:
[----:B------:R-:W-:-:S04]  /*0dd0*/  IMAD.MOV.U32 R11, RZ, RZ, 0x0 ;  /* 0x00000000ff0b7424 */ /* 0x000fc800078e00ff */
[----:B0-----:R-:W-:Y:S05]  /*0de0*/  RET.REL.NODEC R10 `(_Z6scalerP6float2miiii) ;  /* 0xfffffff00a847950 */ /* 0x001fea0003c3ffff */
.L_x_60:
        /* <DEDUP_REMOVED lines=9> */
.L_x_186:


//--------------------- .text._Z19p_aperTrue_pointMulP6float2mPdiiii --------------------------
	.section	.text._Z19p_aperTrue_pointMulP6float2mPdiiii,"ax",@progbits
	.align	128
        .global         _Z19p_aperTrue_pointMulP6float2mPdiiii
        .type           _Z19p_aperTrue_pointMulP6float2mPdiiii,@function
        .size           _Z19p_aperTrue_pointMulP6float2mPdiiii,(.L_x_199 - _Z19p_aperTrue_pointMulP6float2mPdiiii)
        .other          _Z19p_aperTrue_pointMulP6float2mPdiiii,@"STO_CUDA_ENTRY STV_DEFAULT"
_Z19p_aperTrue_pointMulP6float2mPdiiii:
.text._Z19p_aperTrue_pointMulP6float2mPdiiii:
        /* <DEDUP_REMOVED lines=79> */
[----:B------:R-:W-:Y:S02]  /*04f0*/  ISETP.GT.U32.AND P0, PT, R2, R7, PT ;  /* 0x000000070200720c */ /* 0x000fe40003f04070 */
[----:B------:R-:W-:Y:S02]  /*0500*/  IADD3 R2, PT, PT, R7, -R2, RZ ;  /* 0x8000000207027210 */ /* 0x000fe40007ffe0ff */
[----:B------:R-:W-:Y:S02]  /*0510*/  IADD3 R5, PT, PT, R5, R9, RZ ;  /* 0x0000000905057210 */ /* 0x000fe40007ffe0ff */
[----:B------:R-:W-:Y:S02]  /*0520*/  SEL R3, R2, R7, !P0 ;  /* 0x0000000702037207 */ /* 0x000fe40004000000 */
[----:B------:R-:W1:Y:S03]  /*0530*/  LDC.64 R6, c[0x0][0x390] ;  /* 0x0000e400ff067b82 */ /* 0x000e660000000a00 */
[----:B------:R-:W-:-:S05]  /*0540*/  @!P2 IMAD.MOV R3, RZ, RZ, -R3 ;  /* 0x000000ffff03a224 */ /* 0x000fca00078e0a03 */
[----:B------:R-:W-:-:S05]  /*0550*/  SEL R3, R8, R3, !P1 ;  /* 0x0000000308037207 */ /* 0x000fca0004800000 */
[----:B------:R-:W-:-:S04]  /*0560*/  IMAD R9, R10, R0, R3 ;  /* 0x000000000a097224 */ /* 0x000fc800078e0203 */
[----:B------:R-:W-:-:S05]  /*0570*/  IMAD.WIDE R2, R9, 0x8, R4 ;  /* 0x0000000809027825 */ /* 0x000fca00078e0204 */
[----:B0-----:R-:W2:Y:S01]  /*0580*/  LDG.E.64 R12, desc[UR4][R2.64] ;  /* 0x00000004020c7981 */ /* 0x001ea2000c1e1b00 */
[----:B-1----:R-:W-:-:S05]  /*0590*/  IMAD.WIDE R6, R9, 0x8, R6 ;  /* 0x0000000809067825 */ /* 0x002fca00078e0206 */
[----:B------:R-:W3:Y:S01]  /*05a0*/  LDG.E.64 R8, desc[UR4][R6.64] ;  /* 0x0000000406087981 */ /* 0x000ee2000c1e1b00 */
[----:B--2---:R-:W3:Y:S02]  /*05b0*/  F2F.F64.F32 R4, R12 ;  /* 0x0000000c00047310 */ /* 0x004ee40000201800 */
[----:B---3--:R-:W-:-:S10]  /*05c0*/  DMUL R4, R4, R8 ;  /* 0x0000000804047228 */ /* 0x008fd40000000000 */
[----:B------:R-:W0:Y:S02]  /*05d0*/  F2F.F32.F64 R5, R4 ;  /* 0x0000000400057310 */ /* 0x000e240000301000 */
[----:B0-----:R-:W-:Y:S04]  /*05e0*/  STG.E desc[UR4][R2.64], R5 ;  /* 0x0000000502007986 */ /* 0x001fe8000c101904 */
[----:B------:R-:W2:Y:S02]  /*05f0*/  LDG.E.64 R10, desc[UR4][R6.64] ;  /* 0x00000004060a7981 */ /* 0x000ea4000c1e1b00 */
[----:B------:R-:W2:Y:S02]  /*0600*/  F2F.F64.F32 R8, R13 ;  /* 0x0000000d00087310 */ /* 0x000ea40000201800 */
[----:B--2---:R-:W-:-:S10]  /*0610*/  DMUL R8, R8, R10 ;  /* 0x0000000a08087228 */ /* 0x004fd40000000000 */
[----:B------:R-:W0:Y:S02]  /*0620*/  F2F.F32.F64 R9, R8 ;  /* 0x0000000800097310 */ /* 0x000e240000301000 */
[----:B0-----:R-:W-:Y:S01]  /*0630*/  STG.E desc[UR4][R2.64+0x4], R9 ;  /* 0x0000040902007986 */ /* 0x001fe2000c101904 */
[----:B------:R-:W-:Y:S05]  /*0640*/  EXIT ;  /* 0x000000000000794d */ /* 0x000fea0003800000 */
.L_x_61:
        /* <DEDUP_REMOVED lines=11> */
.L_x_199:


//--------------------- .text._Z9ifftShiftP6float2miiii --------------------------
	.section	.text._Z9ifftShiftP6float2miiii,"ax",@progbits
	.align	128
        .global         _Z9ifftShiftP6float2miiii
        .type           _Z9ifftShiftP6float2miiii,@function
        .size           _Z9ifftShiftP6float2miiii,(.L_x_200 - _Z9ifftShiftP6float2miiii)
        .other          _Z9ifftShiftP6float2miiii,@"STO_CUDA_ENTRY STV_DEFAULT"
_Z9ifftShiftP6float2miiii:
.text._Z9ifftShiftP6float2miiii:
        /* <DEDUP_REMOVED lines=8> */
[----:B0-----:R-:W-:-:S07]  /*0080*/  LEA.HI R4, R3, R3, RZ, 0x1 ;  /* 0x0000000303047211 */ /* 0x001fce00078f08ff */
[----:B------:R-:W1:Y:S01]  /*0090*/  LDC R9, c[0x0][0x364] ;  /* 0x0000d900ff097b82 */ /* 0x000e620000000800 */
[----:B------:R-:W-:-:S04]  /*00a0*/  SHF.R.S32.HI R4, RZ, 0x1, R4 ;  /* 0x00000001ff047819 */ /* 0x000fc80000011404 */
[----:B------:R-:W-:-:S04]  /*00b0*/  IABS R0, R4 ;  /* 0x0000000400007213 */ /* 0x000fc80000000000 */
[----:B------:R-:W0:Y:S01]  /*00c0*/  I2F.RP R2, R0 ;  /* 0x0000000000027306 */ /* 0x000e220000209400 */
[----:B--2---:R-:W-:-:S06]  /*00d0*/  UIMAD UR4, UR4, UR5, UR6 ;  /* 0x00000005040472a4 */ /* 0x004fcc000f8e0206 */
[----:B-1----:R-:W-:Y:S01]  /*00e0*/  IMAD R9, R9, UR4, R8 ;  /* 0x0000000409097c24 */ /* 0x002fe2000f8e0208 */
[----:B------:R-:W-:Y:S01]  /*00f0*/  IABS R8, R4 ;  /* 0x0000000400087213 */ /* 0x000fe20000000000 */
[----:B0-----:R-:W0:Y:S03]  /*0100*/  MUFU.RCP R2, R2 ;  /* 0x0000000200027308 */ /* 0x001e260000001000 */
[----:B------:R-:W1:Y:S01]  /*0110*/  LDCU UR4, c[0x0][0x398] ;  /* 0x00007300ff0477ac */ /* 0x000e620008000800 */
[----:B---3--:R-:W-:Y:S02]  /*0120*/  IMAD R9, R9, UR7, R10 ;  /* 0x0000000709097c24 */ /* 0x008fe4000f8e020a */
[----:B------:R-:W-:Y:S02]  /*0130*/  IMAD.MOV R10, RZ, RZ, -R8 ;  /* 0x000000ffff0a7224 */ /* 0x000fe400078e0a08 */
[----:B0-----:R-:W-:Y:S01]  /*0140*/  VIADD R6, R2, 0xffffffe ;  /* 0x0ffffffe02067836 */ /* 0x001fe20000000000 */
[----:B------:R-:W-:-:S03]  /*0150*/  SHF.R.S32.HI R2, RZ, 0x1f, R3 ;  /* 0x0000001fff027819 */ /* 0x000fc60000011403 */
[----:B------:R0:W2:Y:S01]  /*0160*/  F2I.FTZ.U32.TRUNC.NTZ R7, R6 ;  /* 0x0000000600077305 */ /* 0x0000a2000021f000 */
[----:B------:R-:W-:-:S04]  /*0170*/  LEA.HI R2, R2, R3, RZ, 0x2 ;  /* 0x0000000302027211 */ /* 0x000fc800078f10ff */
[----:B------:R-:W-:Y:S01]  /*0180*/  SHF.R.S32.HI R2, RZ, 0x2, R2 ;  /* 0x00000002ff027819 */ /* 0x000fe20000011402 */
[----:B0-----:R-:W-:Y:S02]  /*0190*/  HFMA2 R6, -RZ, RZ, 0, 0 ;  /* 0x00000000ff067431 */ /* 0x001fe400000001ff */
[----:B--2---:R-:W-:-:S04]  /*01a0*/  IMAD.MOV R5, RZ, RZ, -R7 ;  /* 0x000000ffff057224 */ /* 0x004fc800078e0a07 */
[----:B------:R-:W-:Y:S01]  /*01b0*/  IMAD.MOV.U32 R3, RZ, RZ, R5 ;  /* 0x000000ffff037224 */ /* 0x000fe200078e0005 */
[----:B------:R-:W-:-:S03]  /*01c0*/  IABS R5, R9 ;  /* 0x0000000900057213 */ /* 0x000fc60000000000 */
[----:B------:R-:W-:-:S04]  /*01d0*/  IMAD R3, R3, R0, RZ ;  /* 0x0000000003037224 */ /* 0x000fc800078e02ff */
[----:B------:R-:W-:Y:S01]  /*01e0*/  IMAD.HI.U32 R6, R7, R3, R6 ;  /* 0x0000000307067227 */ /* 0x000fe200078e0006 */
[----:B------:R-:W-:-:S03]  /*01f0*/  IABS R3, R2 ;  /* 0x0000000200037213 */ /* 0x000fc60000000000 */
[----:B------:R-:W-:Y:S02]  /*0200*/  IMAD.MOV.U32 R7, RZ, RZ, R5 ;  /* 0x000000ffff077224 */ /* 0x000fe400078e0005 */
[----:B------:R-:W-:Y:S02]  /*0210*/  IMAD.MOV.U32 R5, RZ, RZ, R3 ;  /* 0x000000ffff057224 */ /* 0x000fe400078e0003 */
[----:B------:R-:W-:Y:S01]  /*0220*/  IMAD.HI.U32 R3, R6, R7, RZ ;  /* 0x0000000706037227 */ /* 0x000fe200078e00ff */
[----:B------:R-:W-:Y:S01]  /*0230*/  LOP3.LUT R6, R9, R4, RZ, 0x3c, !PT ;  /* 0x0000000409067212 */ /* 0x000fe200078e3cff */
[----:B------:R-:W0:Y:S02]  /*0240*/  I2F.RP R8, R5 ;  /* 0x0000000500087306 */ /* 0x000e240000209400 */
[----:B------:R-:W-:Y:S01]  /*0250*/  IMAD R7, R3, R10, R7 ;  /* 0x0000000a03077224 */ /* 0x000fe200078e0207 */
[----:B------:R-:W-:-:S04]  /*0260*/  ISETP.GE.AND P1, PT, R6, RZ, PT ;  /* 0x000000ff0600720c */ /* 0x000fc80003f26270 */
[----:B------:R-:W-:Y:S01]  /*0270*/  ISETP.GT.U32.AND P2, PT, R0, R7, PT ;  /* 0x000000070000720c */ /* 0x000fe20003f44070 */
[----:B0-----:R-:W0:-:S12]  /*0280*/  MUFU.RCP R8, R8 ;  /* 0x0000000800087308 */ /* 0x001e180000001000 */
[-C--:B------:R-:W-:Y:S01]  /*0290*/  @!P2 IADD3 R7, PT, PT, R7, -R0.reuse, RZ ;  /* 0x800000000707a210 */ /* 0x080fe20007ffe0ff */
[----:B------:R-:W-:Y:S01]  /*02a0*/  @!P2 VIADD R3, R3, 0x1 ;  /* 0x000000010303a836 */ /* 0x000fe20000000000 */
[----:B------:R-:W-:Y:S02]  /*02b0*/  ISETP.NE.AND P2, PT, R4, RZ, PT ;  /* 0x000000ff0400720c */ /* 0x000fe40003f45270 */
[----:B------:R-:W-:Y:S02]  /*02c0*/  ISETP.GE.U32.AND P0, PT, R7, R0, PT ;  /* 0x000000000700720c */ /* 0x000fe40003f06070 */
[----:B------:R-:W2:Y:S01]  /*02d0*/  LDC R0, c[0x0][0x394] ;  /* 0x0000e500ff007b82 */ /* 0x000ea20000000800 */
[----:B0-----:R-:W-:-:S04]  /*02e0*/  VIADD R6, R8, 0xffffffe ;  /* 0x0ffffffe08067836 */ /* 0x001fc80000000000 */
[----:B------:R0:W3:Y:S06]  /*02f0*/  F2I.FTZ.U32.TRUNC.NTZ R7, R6 ;  /* 0x0000000600077305 */ /* 0x0000ec000021f000 */
[----:B------:R-:W-:-:S05]  /*0300*/  @P0 VIADD R3, R3, 0x1 ;  /* 0x0000000103030836 */ /* 0x000fca0000000000 */
[----:B------:R-:W-:Y:S02]  /*0310*/  @!P1 IADD3 R3, PT, PT, -R3, RZ, RZ ;  /* 0x000000ff03039210 */ /* 0x000fe40007ffe1ff */
[----:B------:R-:W-:Y:S01]  /*0320*/  @!P2 LOP3.LUT R3, RZ, R4, RZ, 0x33, !PT ;  /* 0x00000004ff03a212 */ /* 0x000fe200078e33ff */
[----:B0-----:R-:W-:-:S04]  /*0330*/  IMAD.MOV.U32 R6, RZ, RZ, RZ ;  /* 0x000000ffff067224 */ /* 0x001fc800078e00ff */
[----:B------:R-:W-:Y:S01]  /*0340*/  IMAD.MOV R10, RZ, RZ, -R3 ;  /* 0x000000ffff0a7224 */ /* 0x000fe200078e0a03 */
[----:B--2---:R-:W-:Y:S01]  /*0350*/  LEA.HI R8, R0, R0, RZ, 0x1 ;  /* 0x0000000000087211 */ /* 0x004fe200078f08ff */
[----:B---3--:R-:W-:Y:S02]  /*0360*/  IMAD.MOV R12, RZ, RZ, -R7 ;  /* 0x000000ffff0c7224 */ /* 0x008fe400078e0a07 */
[----:B------:R-:W-:Y:S01]  /*0370*/  IMAD R9, R4, R10, R9 ;  /* 0x0000000a04097224 */ /* 0x000fe200078e0209 */
[----:B------:R-:W-:Y:S01]  /*0380*/  SHF.R.S32.HI R4, RZ, 0x1, R8 ;  /* 0x00000001ff047819 */ /* 0x000fe20000011408 */
[----:B------:R-:W-:Y:S01]  /*0390*/  IMAD R11, R12, R5, RZ ;  /* 0x000000050c0b7224 */ /* 0x000fe200078e02ff */
[----:B------:R-:W-:Y:S02]  /*03a0*/  IABS R10, R2 ;  /* 0x00000002000a7213 */ /* 0x000fe40000000000 */
[----:B------:R-:W-:Y:S01]  /*03b0*/  IABS R8, R9 ;  /* 0x0000000900087213 */ /* 0x000fe20000000000 */
[----:B------:R-:W-:Y:S01]  /*03c0*/  IMAD.HI.U32 R7, R7, R11, R6 ;  /* 0x0000000b07077227 */ /* 0x000fe200078e0006 */
[----:B------:R-:W-:-:S02]  /*03d0*/  IABS R6, R4 ;  /* 0x0000000400067213 */ /* 0x000fc40000000000 */
[----:B------:R-:W-:Y:S02]  /*03e0*/  IADD3 R10, PT, PT, RZ, -R10, RZ ;  /* 0x8000000aff0a7210 */ /* 0x000fe40007ffe0ff */
[----:B------:R-:W0:Y:S01]  /*03f0*/  I2F.RP R12, R6 ;  /* 0x00000006000c7306 */ /* 0x000e220000209400 */
[----:B------:R-:W-:-:S04]  /*0400*/  IMAD.HI.U32 R7, R7, R8, RZ ;  /* 0x0000000807077227 */ /* 0x000fc800078e00ff */
[----:B------:R-:W-:-:S05]  /*0410*/  IMAD R8, R7, R10, R8 ;  /* 0x0000000a07087224 */ /* 0x000fca00078e0208 */
[----:B------:R-:W-:Y:S01]  /*0420*/  ISETP.GT.U32.AND P2, PT, R5, R8, PT ;  /* 0x000000080500720c */ /* 0x000fe20003f44070 */
[----:B0-----:R-:W0:-:S12]  /*0430*/  MUFU.RCP R12, R12 ;  /* 0x0000000c000c7308 */ /* 0x001e180000001000 */
[----:B------:R-:W-:Y:S01]  /*0440*/  @!P2 IMAD.IADD R8, R8, 0x1, -R5 ;  /* 0x000000010808a824 */ /* 0x000fe200078e0a05 */
[----:B------:R-:W-:Y:S02]  /*0450*/  @!P2 IADD3 R7, PT, PT, R7, 0x1, RZ ;  /* 0x000000010707a810 */ /* 0x000fe40007ffe0ff */
[----:B------:R-:W-:Y:S02]  /*0460*/  ISETP.NE.AND P2, PT, R2, RZ, PT ;  /* 0x000000ff0200720c */ /* 0x000fe40003f45270 */
[----:B------:R-:W-:Y:S02]  /*0470*/  ISETP.GE.U32.AND P0, PT, R8, R5, PT ;  /* 0x000000050800720c */ /* 0x000fe40003f06070 */
[----:B------:R-:W-:Y:S01]  /*0480*/  LOP3.LUT R5, R9, R2, RZ, 0x3c, !PT ;  /* 0x0000000209057212 */ /* 0x000fe200078e3cff */
[----:B0-----:R-:W-:Y:S01]  /*0490*/  VIADD R10, R12, 0xffffffe ;  /* 0x0ffffffe0c0a7836 */ /* 0x001fe20000000000 */
[----:B------:R-:W-:Y:S02]  /*04a0*/  IABS R8, R4 ;  /* 0x0000000400087213 */ /* 0x000fe40000000000 */
[----:B------:R-:W-:Y:S01]  /*04b0*/  ISETP.GE.AND P1, PT, R5, RZ, PT ;  /* 0x000000ff0500720c */ /* 0x000fe20003f26270 */
[----:B------:R0:W2:Y:S02]  /*04c0*/  F2I.FTZ.U32.TRUNC.NTZ R11, R10 ;  /* 0x0000000a000b7305 */ /* 0x0000a4000021f000 */
[----:B------:R-:W-:-:S04]  /*04d0*/  IMAD.MOV R8, RZ, RZ, -R8 ;  /* 0x000000ffff087224 */ /* 0x000fc800078e0a08 */
[----:B------:R-:W-:Y:S01]  /*04e0*/  @P0 VIADD R7, R7, 0x1 ;  /* 0x0000000107070836 */ /* 0x000fe20000000000 */
[----:B0-----:R-:W-:-:S05]  /*04f0*/  MOV R10, RZ ;  /* 0x000000ff000a7202 */ /* 0x001fca0000000f00 */
[----:B------:R-:W-:Y:S01]  /*0500*/  @!P1 IMAD.MOV R7, RZ, RZ, -R7 ;  /* 0x000000ffff079224 */ /* 0x000fe200078e0a07 */
[----:B------:R-:W-:Y:S02]  /*0510*/  @!P2 LOP3.LUT R7, RZ, R2, RZ, 0x33, !PT ;  /* 0x00000002ff07a212 */ /* 0x000fe400078e33ff */
[----:B--2---:R-:W-:-:S03]  /*0520*/  IADD3 R13, PT, PT, RZ, -R11, RZ ;  /* 0x8000000bff0d7210 */ /* 0x004fc60007ffe0ff */
[----:B------:R-:W-:-:S04]  /*0530*/  IMAD.MOV R5, RZ, RZ, -R7 ;  /* 0x000000ffff057224 */ /* 0x000fc800078e0a07 */
[----:B------:R-:W-:Y:S02]  /*0540*/  IMAD R9, R2, R5, R9 ;  /* 0x0000000502097224 */ /* 0x000fe400078e0209 */
[----:B------:R-:W-:-:S03]  /*0550*/  IMAD R5, R13, R6, RZ ;  /* 0x000000060d057224 */ /* 0x000fc600078e02ff */
[----:B------:R-:W-:Y:S01]  /*0560*/  IABS R2, R9 ;  /* 0x0000000900027213 */ /* 0x000fe20000000000 */
[----:B------:R-:W-:-:S04]  /*0570*/  IMAD.HI.U32 R10, R11, R5, R10 ;  /* 0x000000050b0a7227 */ /* 0x000fc800078e000a */
[----:B------:R-:W-:Y:S02]  /*0580*/  IMAD.MOV.U32 R5, RZ, RZ, R2 ;  /* 0x000000ffff057224 */ /* 0x000fe400078e0002 */
[----:B------:R-:W-:Y:S02]  /*0590*/  IMAD.MOV.U32 R2, RZ, RZ, R8 ;  /* 0x000000ffff027224 */ /* 0x000fe400078e0008 */
[----:B------:R-:W-:-:S04]  /*05a0*/  IMAD.HI.U32 R10, R10, R5, RZ ;  /* 0x000000050a0a7227 */ /* 0x000fc800078e00ff */
[----:B------:R-:W-:Y:S01]  /*05b0*/  IMAD R5, R10, R2, R5 ;  /* 0x000000020a057224 */ /* 0x000fe200078e0205 */
[----:B------:R-:W-:-:S04]  /*05c0*/  LOP3.LUT R2, R9, R4, RZ, 0x3c, !PT ;  /* 0x0000000409027212 */ /* 0x000fc800078e3cff */
[----:B------:R-:W-:Y:S02]  /*05d0*/  ISETP.GT.U32.AND P2, PT, R6, R5, PT ;  /* 0x000000050600720c */ /* 0x000fe40003f44070 */
[----:B------:R-:W-:-:S11]  /*05e0*/  ISETP.GE.AND P1, PT, R2, RZ, PT ;  /* 0x000000ff0200720c */ /* 0x000fd60003f26270 */
[-C--:B------:R-:W-:Y:S01]  /*05f0*/  @!P2 IADD3 R5, PT, PT, R5, -R6.reuse, RZ ;  /* 0x800000060505a210 */ /* 0x080fe20007ffe0ff */
[----:B------:R-:W-:Y:S01]  /*0600*/  @!P2 VIADD R10, R10, 0x1 ;  /* 0x000000010a0aa836 */ /* 0x000fe20000000000 */
[----:B------:R-:W-:Y:S02]  /*0610*/  ISETP.NE.AND P2, PT, R4, RZ, PT ;  /* 0x000000ff0400720c */ /* 0x000fe40003f45270 */
[----:B------:R-:W-:-:S13]  /*0620*/  ISETP.GE.U32.AND P0, PT, R5, R6, PT ;  /* 0x000000060500720c */ /* 0x000fda0003f06070 */
[----:B------:R-:W-:Y:S01]  /*0630*/  @P0 VIADD R10, R10, 0x1 ;  /* 0x000000010a0a0836 */ /* 0x000fe20000000000 */
[----:B-1----:R-:W-:-:S04]  /*0640*/  ISETP.GE.AND P0, PT, R3, UR4, PT ;  /* 0x0000000403007c0c */ /* 0x002fc8000bf06270 */
[----:B------:R-:W-:Y:S02]  /*0650*/  @!P1 IADD3 R10, PT, PT, -R10, RZ, RZ ;  /* 0x000000ff0a0a9210 */ /* 0x000fe40007ffe1ff */
[----:B------:R-:W-:-:S07]  /*0660*/  @!P2 LOP3.LUT R10, RZ, R4, RZ, 0x33, !PT ;  /* 0x00000004ff0aa212 */ /* 0x000fce00078e33ff */
[----:B------:R-:W-:Y:S05]  /*0670*/  @P0 EXIT ;  /* 0x000000000000094d */ /* 0x000fea0003800000 */
[----:B------:R-:W-:Y:S01]  /*0680*/  ISETP.NE.AND P0, PT, R7, 0x1, PT ;  /* 0x000000010700780c */ /* 0x000fe20003f05270 */
[----:B------:R-:W-:Y:S01]  /*0690*/  IMAD.MOV R5, RZ, RZ, -R10 ;  /* 0x000000ffff057224 */ /* 0x000fe200078e0a0a */
[----:B------:R-:W0:Y:S01]  /*06a0*/  LDCU.64 UR4, c[0x0][0x358] ;  /* 0x00006b00ff0477ac */ /* 0x000e220008000a00 */
[----:B------:R-:W-:Y:S02]  /*06b0*/  BSSY.RECONVERGENT B0, `(.L_x_62) ;  /* 0x0000010000007945 */ /* 0x000fe40003800200 */
[----:B------:R-:W-:-:S08]  /*06c0*/  IMAD R2, R4, R5, R9 ;  /* 0x0000000504027224 */ /* 0x000fd000078e0209 */
[----:B------:R-:W-:Y:S05]  /*06d0*/  @!P0 BRA `(.L_x_63) ;  /* 0x00000000001c8947 */ /* 0x000fea0003800000 */
[----:B------:R-:W-:-:S13]  /*06e0*/  ISETP.NE.AND P0, PT, R7, RZ, PT ;  /* 0x000000ff0700720c */ /* 0x000fda0003f05270 */
[----:B------:R-:W-:Y:S05]  /*06f0*/  @P0 BRA `(.L_x_64) ;  /* 0x00000000002c0947 */ /* 0x000fea0003800000 */
[----:B------:R-:W1:Y:S01]  /*0700*/  LDC R5, c[0x0][0x390] ;  /* 0x0000e400ff057b82 */ /* 0x000e620000000800 */
[----:B------:R-:W-:Y:S01]  /*0710*/  IMAD.IADD R6, R4, 0x1, R2 ;  /* 0x0000000104067824 */ /* 0x000fe200078e0202 */
[----:B-1----:R-:W-:-:S04]  /*0720*/  LEA.HI R5, R5, R5, RZ, 0x1 ;  /* 0x0000000505057211 */ /* 0x002fc800078f08ff */
[----:B------:R-:W-:Y:S01]  /*0730*/  LEA.HI.SX32 R7, R5, R10, 0x1f ;  /* 0x0000000a05077211 */ /* 0x000fe200078ffaff */
[----:B------:R-:W-:Y:S06]  /*0740*/  BRA `(.L_x_64) ;  /* 0x0000000000187947 */ /* 0x000fec0003800000 */
.L_x_63:
[----:B------:R-:W1:Y:S01]  /*0750*/  LDC R5, c[0x0][0x390] ;  /* 0x0000e400ff057b82 */ /* 0x000e620000000800 */
[----:B------:R-:W-:Y:S01]  /*0760*/  IADD3 R4, PT, PT, R4, R2, RZ ;  /* 0x0000000204047210 */ /* 0x000fe20007ffe0ff */
[----:B------:R-:W-:-:S04]  /*0770*/  IMAD.MOV.U32 R6, RZ, RZ, R2 ;  /* 0x000000ffff067224 */ /* 0x000fc800078e0002 */
[----:B------:R-:W-:Y:S01]  /*0780*/  IMAD.MOV.U32 R2, RZ, RZ, R4 ;  /* 0x000000ffff027224 */ /* 0x000fe200078e0004 */
[----:B-1----:R-:W-:-:S04]  /*0790*/  LEA.HI R5, R5, R5, RZ, 0x1 ;  /* 0x0000000505057211 */ /* 0x002fc800078f08ff */
[----:B------:R-:W-:-:S07]  /*07a0*/  LEA.HI.SX32 R7, R5, R10, 0x1f ;  /* 0x0000000a05077211 */ /* 0x000fce00078ffaff */
.L_x_64:
[----:B0-----:R-:W-:Y:S05]  /*07b0*/  BSYNC.RECONVERGENT B0 ;  /* 0x0000000000007941 */ /* 0x001fea0003800200 */
.L_x_62:
[----:B------:R-:W0:Y:S01]  /*07c0*/  LDC.64 R4, c[0x0][0x380] ;  /* 0x0000e000ff047b82 */ /* 0x000e220000000a00 */
[----:B------:R-:W1:Y:S01]  /*07d0*/  LDCU.64 UR6, c[0x0][0x388] ;  /* 0x00007100ff0677ac */ /* 0x000e620008000a00 */
[----:B------:R-:W-:-:S05]  /*07e0*/  SHF.R.S32.HI R8, RZ, 0x1f, R3 ;  /* 0x0000001fff087819 */ /* 0x000fca0000011403 */
[----:B-1----:R-:W-:Y:S02]  /*07f0*/  IMAD R8, R8, UR6, RZ ;  /* 0x0000000608087c24 */ /* 0x002fe4000f8e02ff */
[----:B0-----:R-:W-:-:S04]  /*0800*/  IMAD.WIDE.U32 R4, R3, UR6, R4 ;  /* 0x0000000603047c25 */ /* 0x001fc8000f8e0004 */
[----:B------:R-:W-:-:S05]  /*0810*/  IMAD R3, R3, UR7, R8 ;  /* 0x0000000703037c24 */ /* 0x000fca000f8e0208 */
[----:B------:R-:W-:Y:S01]  /*0820*/  IADD3 R3, PT, PT, R5, R3, RZ ;  /* 0x0000000305037210 */ /* 0x000fe20007ffe0ff */
[-C--:B------:R-:W-:Y:S02]  /*0830*/  IMAD R5, R7, R0.reuse, R6 ;  /* 0x0000000007057224 */ /* 0x080fe400078e0206 */
[----:B------:R-:W-:Y:S02]  /*0840*/  IMAD R7, R10, R0, R2 ;  /* 0x000000000a077224 */ /* 0x000fe400078e0202 */
[----:B------:R-:W-:-:S04]  /*0850*/  IMAD.MOV.U32 R2, RZ, RZ, R4 ;  /* 0x000000ffff027224 */ /* 0x000fc800078e0004 */
[----:B------:R-:W-:-:S04]  /*0860*/  IMAD.WIDE R4, R5, 0x8, R2 ;  /* 0x0000000805047825 */ /* 0x000fc800078e0202 */
[----:B------:R-:W-:Y:S01]  /*0870*/  IMAD.WIDE R2, R7, 0x8, R2 ;  /* 0x0000000807027825 */ /* 0x000fe200078e0202 */
[----:B------:R-:W2:Y:S04]  /*0880*/  LDG.E.64 R8, desc[UR4][R4.64] ;  /* 0x0000000404087981 */ /* 0x000ea8000c1e1b00 */
[----:B------:R-:W3:Y:S04]  /*0890*/  LDG.E.64 R6, desc[UR4][R2.64] ;  /* 0x0000000402067981 */ /* 0x000ee8000c1e1b00 */
[----:B--2---:R-:W-:Y:S04]  /*08a0*/  STG.E.64 desc[UR4][R2.64], R8 ;  /* 0x0000000802007986 */ /* 0x004fe8000c101b04 */
[----:B---3--:R-:W-:Y:S01]  /*08b0*/  STG.E.64 desc[UR4][R4.64], R6 ;  /* 0x0000000604007986 */ /* 0x008fe2000c101b04 */
[----:B------:R-:W-:Y:S05]  /*08c0*/  EXIT ;  /* 0x000000000000794d */ /* 0x000fea0003800000 */
.L_x_65:
        /* <DEDUP_REMOVED lines=11> */
.L_x_200:


//--------------------- .text._Z16copy_result_to_pP6float2S0_iif --------------------------
	.section	.text._Z16copy_result_to_pP6float2S0_iif,"ax",@progbits
	.align	128
        .global         _Z16copy_result_to_pP6float2S0_iif
        .type           _Z16copy_result_to_pP6float2S0_iif,@function
        .size           _Z16copy_result_to_pP6float2S0_iif,(.L_x_201 - _Z16copy_result_to_pP6float2S0_iif)
        .other          _Z16copy_result_to_pP6float2S0_iif,@"STO_CUDA_ENTRY STV_DEFAULT"
_Z16copy_result_to_pP6float2S0_iif:
.text._Z16copy_result_to_pP6float2S0_iif:
[----:B------:R-:W-:Y:S01]  /*0000*/  LDC R1, c[0x0][0x37c] ;  /* 0x0000df00ff017b82 */ /* 0x000fe20000000800 */
[----:B------:R-:W0:Y:S07]  /*0010*/  S2R R2, SR_TID.X ;  /* 0x0000000000027919 */ /* 0x000e2e0000002100 */
[----:B------:R-:W1:Y:S01]  /*0020*/  LDC R0, c[0x0][0x364] ;  /* 0x0000d900ff007b82 */ /* 0x000e620000000800 */
[----:B------:R-:W2:Y:S01]  /*0030*/  LDCU.64 UR6, c[0x0][0x390] ;  /* 0x00007200ff0677ac */ /* 0x000ea20008000a00 */
[----:B------:R-:W1:Y:S06]  /*0040*/  S2R R3, SR_TID.Y ;  /* 0x0000000000037919 */ /* 0x000e6c0000002200 */
[----:B------:R-:W0:Y:S08]  /*0050*/  S2UR UR5, SR_CTAID.X ;  /* 0x00000000000579c3 */ /* 0x000e300000002500 */
[----:B------:R-:W0:Y:S08]  /*0060*/  LDC R7, c[0x0][0x360] ;  /* 0x0000d800ff077b82 */ /* 0x000e300000000800 */
[----:B------:R-:W1:Y:S01]  /*0070*/  S2UR UR4, SR_CTAID.Y ;  /* 0x00000000000479c3 */ /* 0x000e620000002600 */
[----:B0-----:R-:W-:-:S05]  /*0080*/  IMAD R7, R7, UR5, R2 ;  /* 0x0000000507077c24 */ /* 0x001fca000f8e0202 */
[----:B--2---:R-:W-:Y:S01]  /*0090*/  ISETP.GE.AND P0, PT, R7, UR7, PT ;  /* 0x0000000707007c0c */ /* 0x004fe2000bf06270 */
[----:B-1----:R-:W-:-:S05]  /*00a0*/  IMAD R0, R0, UR4, R3 ;  /* 0x0000000400007c24 */ /* 0x002fca000f8e0203 */
[----:B------:R-:W-:-:S13]  /*00b0*/  ISETP.GE.OR P0, PT, R0, UR6, P0 ;  /* 0x0000000600007c0c */ /* 0x000fda0008706670 */
[----:B------:R-:W-:Y:S05]  /*00c0*/  @P0 EXIT ;  /* 0x000000000000094d */ /* 0x000fea0003800000 */
[----:B------:R-:W0:Y:S01]  /*00d0*/  LDC.64 R2, c[0x0][0x380] ;  /* 0x0000e000ff027b82 */ /* 0x000e220000000a00 */
[----:B------:R-:W1:Y:S01]  /*00e0*/  LDCU.64 UR4, c[0x0][0x358] ;  /* 0x00006b00ff0477ac */ /* 0x000e620008000a00 */
[----:B------:R-:W-:Y:S01]  /*00f0*/  IMAD R7, R0, UR7, R7 ;  /* 0x0000000700077c24 */ /* 0x000fe2000f8e0207 */
[----:B------:R-:W2:Y:S05]  /*0100*/  LDCU UR6, c[0x0][0x398] ;  /* 0x00007300ff0677ac */ /* 0x000eaa0008000800 */
[----:B------:R-:W3:Y:S01]  /*0110*/  LDC.64 R4, c[0x0][0x388] ;  /* 0x0000e200ff047b82 */ /* 0x000ee20000000a00 */
[----:B0-----:R-:W-:-:S06]  /*0120*/  IMAD.WIDE R2, R7, 0x8, R2 ;  /* 0x0000000807027825 */ /* 0x001fcc00078e0202 */
[----:B-1----:R-:W2:Y:S01]  /*0130*/  LDG.E.64 R2, desc[UR4][R2.64] ;  /* 0x0000000402027981 */ /* 0x002ea2000c1e1b00 */
[----:B---3--:R-:W-:-:S05]  /*0140*/  IMAD.WIDE R4, R7, 0x8, R4 ;  /* 0x0000000807047825 */ /* 0x008fca00078e0204 */
[----:B------:R-:W2:Y:S02]  /*0150*/  LDG.E.64 R6, desc[UR4][R4.64] ;  /* 0x0000000404067981 */ /* 0x000ea4000c1e1b00 */
[----:B--2---:R-:W-:Y:S01]  /*0160*/  FFMA R6, R2, UR6, R6 ;  /* 0x0000000602067c23 */ /* 0x004fe20008000006 */
[----:B------:R-:W-:-:S05]  /*0170*/  FFMA R7, R3, UR6, R7 ;  /* 0x0000000603077c23 */ /* 0x000fca0008000007 */
[----:B------:R-:W-:Y:S01]  /*0180*/  STG.E.64 desc[UR4][R4.64], R6 ;  /* 0x0000000604007986 */ /* 0x000fe2000c101b04 */
[----:B------:R-:W-:Y:S05]  /*0190*/  EXIT ;  /* 0x000000000000794d */ /* 0x000fea0003800000 */
.L_x_66:
        /* <DEDUP_REMOVED lines=14> */
.L_x_201:


//--------------------- .text._Z15cal_absorb_fun2P6float2PfS1_PdiS2_S2_iii --------------------------
	.section	.text._Z15cal_absorb_fun2P6float2PfS1_PdiS2_S2_iii,"ax",@progbits
	.align	128
        .global         _Z15cal_absorb_fun2P6float2PfS1_PdiS2_S2_iii
        .type           _Z15cal_absorb_fun2P6float2PfS1_PdiS2_S2_iii,@function
        .size           _Z15cal_absorb_fun2P6float2PfS1_PdiS2_S2_iii,(.L_x_202 - _Z15cal_absorb_fun2P6float2PfS1_PdiS2_S2_iii)
        .other          _Z15cal_absorb_fun2P6float2PfS1_PdiS2_S2_iii,@"STO_CUDA_ENTRY STV_DEFAULT"
_Z15cal_absorb_fun2P6float2PfS1_PdiS2_S2_iii:
.text._Z15cal_absorb_fun2P6float2PfS1_PdiS2_S2_iii:
        /* <DEDUP_REMOVED lines=17> */
[----:B------:R1:W2:Y:S02]  /*0110*/  F2I.FTZ.U32.TRUNC.NTZ R5, R4 ;  /* 0x0000000400057305 */ /* 0x0002a4000021f000 */
[----:B-1----:R-:W-:Y:S02]  /*0120*/  IMAD.MOV.U32 R4, RZ, RZ, RZ ;  /* 0x000000ffff047224 */ /* 0x002fe400078e00ff */
[----:B--2---:R-:W-:-:S05]  /*0130*/  IMAD.MOV R6, RZ, RZ, -R5 ;  /* 0x000000ffff067224 */ /* 0x004fca00078e0a05 */
[----:B------:R-:W-:Y:S01]  /*0140*/  MOV R2, R6 ;  /* 0x0000000600027202 */ /* 0x000fe20000000f00 */
[----:B---3--:R-:W-:-:S04]  /*0150*/  IMAD R6, R0, UR7, R9 ;  /* 0x0000000700067c24 */ /* 0x008fc8000f8e0209 */
[----:B------:R-:W-:Y:S01]  /*0160*/  IMAD R7, R2, R11, RZ ;  /* 0x0000000b02077224 */ /* 0x000fe200078e02ff */
[----:B------:R-:W-:Y:S02]  /*0170*/  IABS R0, R6 ;  /* 0x0000000600007213 */ /* 0x000fe40000000000 */
[----:B----4-:R-:W-:Y:S01]  /*0180*/  IABS R2, R15 ;  /* 0x0000000f00027213 */ /* 0x010fe20000000000 */
[----:B------:R-:W-:-:S03]  /*0190*/  IMAD.HI.U32 R5, R5, R7, R4 ;  /* 0x0000000705057227 */ /* 0x000fc600078e0004 */
[----:B------:R-:W1:Y:S01]  /*01a0*/  I2F.RP R7, R2 ;  /* 0x0000000200077306 */ /* 0x000e620000209400 */
[----:B------:R-:W-:-:S04]  /*01b0*/  IMAD.MOV.U32 R4, RZ, RZ, R0 ;  /* 0x000000ffff047224 */ /* 0x000fc800078e0000 */
[----:B------:R-:W-:-:S05]  /*01c0*/  IMAD.HI.U32 R0, R5, R4, RZ ;  /* 0x0000000405007227 */ /* 0x000fca00078e00ff */
[----:B------:R-:W-:-:S05]  /*01d0*/  IADD3 R5, PT, PT, -R0, RZ, RZ ;  /* 0x000000ff00057210 */ /* 0x000fca0007ffe1ff */
[C---:B------:R-:W-:Y:S01]  /*01e0*/  IMAD R4, R11.reuse, R5, R4 ;  /* 0x000000050b047224 */ /* 0x040fe200078e0204 */
[----:B-1----:R-:W1:Y:S04]  /*01f0*/  MUFU.RCP R7, R7 ;  /* 0x0000000700077308 */ /* 0x002e680000001000 */
[----:B------:R-:W-:-:S13]  /*0200*/  ISETP.GT.U32.AND P1, PT, R11, R4, PT ;  /* 0x000000040b00720c */ /* 0x000fda0003f24070 */
[----:B------:R-:W-:Y:S01]  /*0210*/  @!P1 IMAD.IADD R4, R4, 0x1, -R11 ;  /* 0x0000000104049824 */ /* 0x000fe200078e0a0b */
[----:B------:R-:W-:Y:S01]  /*0220*/  @!P1 IADD3 R0, PT, PT, R0, 0x1, RZ ;  /* 0x0000000100009810 */ /* 0x000fe20007ffe0ff */
[----:B-1----:R-:W-:Y:S01]  /*0230*/  VIADD R5, R7, 0xffffffe ;  /* 0x0ffffffe07057836 */ /* 0x002fe20000000000 */
[----:B------:R-:W-:Y:S02]  /*0240*/  ISETP.NE.AND P1, PT, R3, RZ, PT ;  /* 0x000000ff0300720c */ /* 0x000fe40003f25270 */
[----:B------:R-:W-:Y:S02]  /*0250*/  ISETP.GE.U32.AND P0, PT, R4, R11, PT ;  /* 0x0000000b0400720c */ /* 0x000fe40003f06070 */
[----:B------:R-:W-:Y:S01]  /*0260*/  LOP3.LUT R4, R6, R3, RZ, 0x3c, !PT ;  /* 0x0000000306047212 */ /* 0x000fe200078e3cff */
[----:B------:R-:W1:Y:S03]  /*0270*/  F2I.FTZ.U32.TRUNC.NTZ R5, R5 ;  /* 0x0000000500057305 */ /* 0x000e66000021f000 */
[----:B------:R-:W-:-:S07]  /*0280*/  ISETP.GE.AND P2, PT, R4, RZ, PT ;  /* 0x000000ff0400720c */ /* 0x000fce0003f46270 */
[----:B------:R-:W-:Y:S01]  /*0290*/  @P0 VIADD R0, R0, 0x1 ;  /* 0x0000000100000836 */ /* 0x000fe20000000000 */
[----:B-1----:R-:W-:-:S05]  /*02a0*/  IADD3 R7, PT, PT, RZ, -R5, RZ ;  /* 0x80000005ff077210 */ /* 0x002fca0007ffe0ff */
[----:B------:R-:W-:Y:S01]  /*02b0*/  @!P2 IMAD.MOV R0, RZ, RZ, -R0 ;  /* 0x000000ffff00a224 */ /* 0x000fe200078e0a00 */
[----:B------:R-:W-:-:S04]  /*02c0*/  @!P1 LOP3.LUT R0, RZ, R3, RZ, 0x33, !PT ;  /* 0x00000003ff009212 */ /* 0x000fc800078e33ff */
[----:B0-----:R-:W-:Y:S01]  /*02d0*/  ISETP.GE.AND P3, PT, R0, UR4, PT ;  /* 0x0000000400007c0c */ /* 0x001fe2000bf66270 */
[----:B------:R-:W-:-:S04]  /*02e0*/  IMAD.MOV R4, RZ, RZ, -R0 ;  /* 0x000000ffff047224 */ /* 0x000fc800078e0a00 */
[----:B------:R-:W-:Y:S02]  /*02f0*/  IMAD R6, R3, R4, R6 ;  /* 0x0000000403067224 */ /* 0x000fe400078e0206 */
[----:B------:R-:W-:Y:S02]  /*0300*/  IMAD R3, R7, R2, RZ ;  /* 0x0000000207037224 */ /* 0x000fe400078e02ff */
[----:B------:R-:W-:Y:S01]  /*0310*/  IMAD.MOV.U32 R4, RZ, RZ, RZ ;  /* 0x000000ffff047224 */ /* 0x000fe200078e00ff */
[----:B------:R-:W-:-:S03]  /*0320*/  IABS R7, R6 ;  /* 0x0000000600077213 */ /* 0x000fc60000000000 */
[----:B------:R-:W-:Y:S01]  /*0330*/  IMAD.HI.U32 R4, R5, R3, R4 ;  /* 0x0000000305047227 */ /* 0x000fe200078e0004 */
[----:B------:R-:W-:-:S05]  /*0340*/  MOV R3, R7 ;  /* 0x0000000700037202 */ /* 0x000fca0000000f00 */
[----:B------:R-:W-:-:S04]  /*0350*/  IMAD.HI.U32 R4, R4, R3, RZ ;  /* 0x0000000304047227 */ /* 0x000fc800078e00ff */
[----:B------:R-:W-:-:S04]  /*0360*/  IMAD.MOV R5, RZ, RZ, -R4 ;  /* 0x000000ffff057224 */ /* 0x000fc800078e0a04 */
        /* <DEDUP_REMOVED lines=9> */
[----:B------:R-:W-:Y:S01]  /*0400*/  @P0 VIADD R4, R4, 0x1 ;  /* 0x0000000104040836 */ /* 0x000fe20000000000 */
[----:B------:R-:W-:Y:S02]  /*0410*/  ISETP.NE.AND P1, PT, R15, RZ, PT ;  /* 0x000000ff0f00720c */ /* 0x000fe40003f25270 */
[----:B------:R-:W-:Y:S01]  /*0420*/  LOP3.LUT R9, RZ, R15, RZ, 0x33, !PT ;  /* 0x0000000fff097212 */ /* 0x000fe200078e33ff */
[----:B------:R-:W-:-:S05]  /*0430*/  @!P2 IMAD.MOV R4, RZ, RZ, -R4 ;  /* 0x000000ffff04a224 */ /* 0x000fca00078e0a04 */
[----:B------:R-:W-:-:S04]  /*0440*/  SEL R8, R9, R4, !P1 ;  /* 0x0000000409087207 */ /* 0x000fc80004800000 */
[----:B0-----:R-:W-:-:S04]  /*0450*/  ISETP.GE.AND P0, PT, R8, UR4, PT ;  /* 0x0000000408007c0c */ /* 0x001fc8000bf06270 */
[----:B------:R-:W-:-:S13]  /*0460*/  ISETP.LT.OR P0, PT, R15, RZ, P0 ;  /* 0x000000ff0f00720c */ /* 0x000fda0000701670 */
[----:B------:R-:W-:Y:S05]  /*0470*/  @P0 EXIT ;  /* 0x000000000000094d */ /* 0x000fea0003800000 */
[----:B------:R-:W0:Y:S01]  /*0480*/  LDC.64 R26, c[0x0][0x390] ;  /* 0x0000e400ff1a7b82 */ /* 0x000e220000000a00 */
[----:B------:R-:W1:Y:S01]  /*0490*/  LDCU.64 UR6, c[0x0][0x358] ;  /* 0x00006b00ff0677ac */ /* 0x000e620008000a00 */
[----:B------:R-:W-:Y:S01]  /*04a0*/  ISETP.GE.AND P2, PT, R6, RZ, PT ;  /* 0x000000ff0600720c */ /* 0x000fe20003f46270 */
[----:B------:R-:W-:Y:S01]  /*04b0*/  IMAD R7, R0, 0xa, RZ ;  /* 0x0000000a00077824 */ /* 0x000fe200078e02ff */
[-C--:B------:R-:W-:Y:S02]  /*04c0*/  ISETP.GT.U32.AND P0, PT, R2, R3.reuse, PT ;  /* 0x000000030200720c */ /* 0x080fe40003f04070 */
[----:B------:R-:W-:Y:S02]  /*04d0*/  IADD3 R2, PT, PT, R3, -R2, RZ ;  /* 0x8000000203027210 */ /* 0x000fe40007ffe0ff */
[----:B------:R-:W2:Y:S02]  /*04e0*/  LDC.64 R4, c[0x0][0x398] ;  /* 0x0000e600ff047b82 */ /* 0x000ea40000000a00 */
[----:B------:R-:W-:-:S05]  /*04f0*/  SEL R2, R2, R3, !P0 ;  /* 0x0000000302027207 */ /* 0x000fca0004000000 */
[----:B------:R-:W-:Y:S01]  /*0500*/  @!P2 IMAD.MOV R2, RZ, RZ, -R2 ;  /* 0x000000ffff02a224 */ /* 0x000fe200078e0a02 */
[----:B------:R-:W3:Y:S01]  /*0510*/  LDC.64 R28, c[0x0][0x388] ;  /* 0x0000e200ff1c7b82 */ /* 0x000ee20000000a00 */
[----:B0-----:R-:W-:-:S03]  /*0520*/  IMAD.WIDE R26, R7, 0x4, R26 ;  /* 0x00000004071a7825 */ /* 0x001fc600078e021a */
[----:B------:R-:W-:Y:S02]  /*0530*/  SEL R2, R9, R2, !P1 ;  /* 0x0000000209027207 */ /* 0x000fe40004800000 */
[----:B-1----:R-:W4:Y:S03]  /*0540*/  LDG.E R20, desc[UR6][R26.64+0xc] ;  /* 0x00000c061a147981 */ /* 0x002f26000c1e1900 */
[----:B------:R-:W-:Y:S02]  /*0550*/  IMAD R15, R8, R15, R2 ;  /* 0x0000000f080f7224 */ /* 0x000fe400078e0202 */
[----:B------:R-:W-:Y:S01]  /*0560*/  IMAD R11, R0, 0x1a, RZ ;  /* 0x0000001a000b7824 */ /* 0x000fe200078e02ff */
[----:B------:R-:W4:Y:S01]  /*0570*/  LDG.E R7, desc[UR6][R26.64+0x4] ;  /* 0x000004061a077981 */ /* 0x000f22000c1e1900 */
[----:B--2---:R-:W-:Y:S01]  /*0580*/  IMAD.WIDE R16, R15, 0x8, R4 ;  /* 0x000000080f107825 */ /* 0x004fe200078e0204 */
[----:B------:R-:W0:Y:S02]  /*0590*/  LDC.64 R2, c[0x0][0x3a8] ;  /* 0x0000ea00ff027b82 */ /* 0x000e240000000a00 */
[----:B------:R-:W2:Y:S04]  /*05a0*/  LDG.E R9, desc[UR6][R26.64+0x14] ;  /* 0x000014061a097981 */ /* 0x000ea8000c1e1900 */
[----:B------:R-:W2:Y:S02]  /*05b0*/  LDG.E.64 R16, desc[UR6][R16.64] ;  /* 0x0000000610107981 */ /* 0x000ea4000c1e1b00 */
[----:B------:R-:W1:Y:S01]  /*05c0*/  LDC.64 R4, c[0x0][0x3b0] ;  /* 0x0000ec00ff047b82 */ /* 0x000e620000000a00 */
[----:B---3--:R-:W-:Y:S01]  /*05d0*/  IMAD.WIDE R28, R11, 0x4, R28 ;  /* 0x000000040b1c7825 */ /* 0x008fe200078e021c */
[----:B------:R-:W3:Y:S04]  /*05e0*/  LDG.E R10, desc[UR6][R26.64+0x1c] ;  /* 0x00001c061a0a7981 */ /* 0x000ee8000c1e1900 */
[----:B------:R-:W3:Y:S04]  /*05f0*/  LDG.E R22, desc[UR6][R28.64+0x4] ;  /* 0x000004061c167981 */ /* 0x000ee8000c1e1900 */
[----:B------:R-:W3:Y:S04]  /*0600*/  LDG.E R21, desc[UR6][R28.64] ;  /* 0x000000061c157981 */ /* 0x000ee8000c1e1900 */
[----:B------:R-:W3:Y:S01]  /*0610*/  LDG.E R14, desc[UR6][R26.64+0x24] ;  /* 0x000024061a0e7981 */ /* 0x000ee2000c1e1900 */
[----:B0-----:R-:W-:-:S03]  /*0620*/  IMAD.WIDE R18, R15, 0x8, R2 ;  /* 0x000000080f127825 */ /* 0x001fc600078e0202 */
[----:B------:R-:W3:Y:S04]  /*0630*/  LDG.E R23, desc[UR6][R26.64+0x18] ;  /* 0x000018061a177981 */ /* 0x000ee8000c1e1900 */
[----:B------:R-:W3:Y:S01]  /*0640*/  LDG.E.64 R18, desc[UR6][R18.64] ;  /* 0x0000000612127981 */ /* 0x000ee2000c1e1b00 */
[----:B-1----:R-:W-:-:S06]  /*0650*/  IMAD.WIDE R12, R15, 0x8, R4 ;  /* 0x000000080f0c7825 */ /* 0x002fcc00078e0204 */
[----:B------:R-:W3:Y:S01]  /*0660*/  LDG.E.64 R12, desc[UR6][R12.64] ;  /* 0x000000060c0c7981 */ /* 0x000ee2000c1e1b00 */
[----:B----4-:R-:W0:Y:S08]  /*0670*/  F2F.F64.F32 R4, -R20 ;  /* 0x8000001400047310 */ /* 0x010e300000201800 */
[----:B------:R-:W1:Y:S08]  /*0680*/  F2F.F64.F32 R24, -R7 ;  /* 0x8000000700187310 */ /* 0x000e700000201800 */
[----:B--2---:R-:W2:Y:S01]  /*0690*/  F2F.F64.F32 R2, -R9 ;  /* 0x8000000900027310 */ /* 0x004ea20000201800 */
[----:B0-----:R-:W-:-:S02]  /*06a0*/  DMUL R4, R16, R4 ;  /* 0x0000000410047228 */ /* 0x001fc40000000000 */
[----:B-1----:R-:W-:-:S05]  /*06b0*/  DMUL R24, R24, R16 ;  /* 0x0000001018187228 */ /* 0x002fca0000000000 */
[----:B---3--:R-:W0:Y:S01]  /*06c0*/  F2F.F64.F32 R10, -R10 ;  /* 0x8000000a000a7310 */ /* 0x008e220000201800 */
[----:B--2---:R-:W-:-:S07]  /*06d0*/  DMUL R2, R16, R2 ;  /* 0x0000000210027228 */ /* 0x004fce0000000000 */
[----:B------:R-:W-:Y:S08]  /*06e0*/  F2F.F32.F64 R0, R4 ;  /* 0x0000000400007310 */ /* 0x000ff00000301000 */
[----:B------:R0:W1:Y:S08]  /*06f0*/  F2F.F32.F64 R6, R24 ;  /* 0x0000001800067310 */ /* 0x0000700000301000 */
[----:B------:R-:W2:Y:S01]  /*0700*/  F2F.F64.F32 R4, R22 ;  /* 0x0000001600047310 */ /* 0x000ea20000201800 */
[----:B------:R-:W-:-:S07]  /*0710*/  IMAD.MOV.U32 R7, RZ, RZ, 0x3bbb989d ;  /* 0x3bbb989dff077424 */ /* 0x000fce00078e00ff */
[----:B------:R-:W3:Y:S01]  /*0720*/  F2F.F32.F64 R8, R2 ;  /* 0x0000000200087310 */ /* 0x000ee20000301000 */
[----:B0-----:R-:W-:Y:S01]  /*0730*/  DMUL R24, R16, R10 ;  /* 0x0000000a10187228 */ /* 0x001fe20000000000 */
[----:B------:R-:W-:-:S06]  /*0740*/  MOV R9, 0x437c0000 ;  /* 0x437c000000097802 */ /* 0x000fcc0000000f00 */
[----:B------:R-:W0:Y:S01]  /*0750*/  F2F.F64.F32 R2, R21 ;  /* 0x0000001500027310 */ /* 0x000e220000201800 */
[----:B-1----:R-:W-:Y:S01]  /*0760*/  FFMA.SAT R10, R6, R7, 0.5 ;  /* 0x3f000000060a7423 */ /* 0x002fe20000002007 */
[----:B--2---:R-:W-:-:S03]  /*0770*/  DMUL R12, R4, R12 ;  /* 0x0000000c040c7228 */ /* 0x004fc60000000000 */
[----:B------:R-:W-:Y:S01]  /*0780*/  FFMA.RM R4, R10, R9, 12582913 ;  /* 0x4b4000010a047423 */ /* 0x000fe20000004009 */
[-C--:B------:R-:W-:Y:S02]  /*0790*/  FFMA.SAT R10, R0, R7.reuse, 0.5 ;  /* 0x3f000000000a7423 */ /* 0x080fe40000002007 */
[----:B------:R1:W2:Y:S01]  /*07a0*/  F2F.F32.F64 R20, R24 ;  /* 0x0000001800147310 */ /* 0x0002a20000301000 */
[----:B---3--:R-:W-:Y:S01]  /*07b0*/  FFMA.SAT R22, R8, R7, 0.5 ;  /* 0x3f00000008167423 */ /* 0x008fe20000002007 */
[----:B------:R-:W-:Y:S01]  /*07c0*/  FADD R5, R4, -12583039 ;  /* 0xcb40007f04057421 */ /* 0x000fe20000000000 */
[-C--:B------:R-:W-:Y:S01]  /*07d0*/  FFMA.RM R11, R10, R9.reuse, 12582913 ;  /* 0x4b4000010a0b7423 */ /* 0x080fe20000004009 */
[----:B0-----:R-:W-:Y:S01]  /*07e0*/  DFMA R18, R2, R18, R12 ;  /* 0x000000120212722b */ /* 0x001fe2000000000c */
[----:B------:R-:W-:Y:S01]  /*07f0*/  FFMA.RM R2, R22, R9, 12582913 ;  /* 0x4b40000116027423 */ /* 0x000fe20000004009 */
[----:B------:R-:W-:Y:S01]  /*0800*/  FFMA R3, R6, 1.4426950216293334961, -R5 ;  /* 0x3fb8aa3b06037823 */ /* 0x000fe20000000805 */
[----:B------:R-:W-:Y:S01]  /*0810*/  FADD R5, R11, -12583039 ;  /* 0xcb40007f0b057421 */ /* 0x000fe20000000000 */
[----:B-1----:R-:W3:Y:S01]  /*0820*/  LDG.E R24, desc[UR6][R26.64+0x20] ;  /* 0x000020061a187981 */ /* 0x002ee2000c1e1900 */
[----:B------:R-:W-:-:S02]  /*0830*/  FADD R13, R2, -12583039 ;  /* 0xcb40007f020d7421 */ /* 0x000fc40000000000 */
[----:B------:R-:W-:Y:S01]  /*0840*/  FFMA R5, R0, 1.4426950216293334961, -R5 ;  /* 0x3fb8aa3b00057823 */ /* 0x000fe20000000805 */
[----:B--2---:R-:W-:Y:S01]  /*0850*/  FFMA.SAT R10, R20, R7, 0.5 ;  /* 0x3f000000140a7423 */ /* 0x004fe20000002007 */
[----:B------:R-:W-:Y:S01]  /*0860*/  FFMA R13, R8, 1.4426950216293334961, -R13 ;  /* 0x3fb8aa3b080d7823 */ /* 0x000fe2000000080d */
[----:B------:R-:W-:Y:S01]  /*0870*/  FFMA R3, R6, 1.925963033500011079e-08, R3 ;  /* 0x32a5706006037823 */ /* 0x000fe20000000003 */
[----:B------:R-:W-:Y:S01]  /*0880*/  FFMA R0, R0, 1.925963033500011079e-08, R5 ;  /* 0x32a5706000007823 */ /* 0x000fe20000000005 */
[----:B------:R-:W-:Y:S01]  /*0890*/  FFMA.RM R6, R10, R9, 12582913 ;  /* 0x4b4000010a067423 */ /* 0x000fe20000004009 */
[----:B------:R-:W-:Y:S01]  /*08a0*/  FFMA R5, R8, 1.925963033500011079e-08, R13 ;  /* 0x32a5706008057823 */ /* 0x000fe2000000000d */
[----:B------:R-:W2:Y:S01]  /*08b0*/  LDG.E R10, desc[UR6][R26.64+0x8] ;  /* 0x000008061a0a7981 */ /* 0x000ea2000c1e1900 */
[----:B------:R-:W0:Y:S01]  /*08c0*/  LDC.64 R12, c[0x0][0x380] ;  /* 0x0000e000ff0c7b82 */ /* 0x000e220000000a00 */
[----:B------:R-:W-:Y:S02]  /*08d0*/  FADD R21, R6, -12583039 ;  /* 0xcb40007f06157421 */ /* 0x000fe40000000000 */
[----:B------:R-:W4:Y:S02]  /*08e0*/  LDG.E R8, desc[UR6][R26.64] ;  /* 0x000000061a087981 */ /* 0x000f24000c1e1900 */
[----:B------:R-:W-:-:S02]  /*08f0*/  FFMA R21, R20, 1.4426950216293334961, -R21 ;  /* 0x3fb8aa3b14157823 */ /* 0x000fc40000000815 */
[----:B------:R-:W3:Y:S02]  /*0900*/  LDG.E R22, desc[UR6][R28.64+0x8] ;  /* 0x000008061c167981 */ /* 0x000ee4000c1e1900 */
[----:B------:R-:W-:Y:S02]  /*0910*/  FFMA R20, R20, 1.925963033500011079e-08, R21 ;  /* 0x32a5706014147823 */ /* 0x000fe40000000015 */
[----:B------:R1:W3:Y:S01]  /*0920*/  LDG.E R21, desc[UR6][R26.64+0x10] ;  /* 0x000010061a157981 */ /* 0x0002e2000c1e1900 */
[----:B0-----:R-:W-:-:S05]  /*0930*/  IMAD.WIDE R12, R15, 0x8, R12 ;  /* 0x000000080f0c7825 */ /* 0x001fca00078e020c */
[----:B------:R0:W5:Y:S01]  /*0940*/  LDG.E R25, desc[UR6][R12.64] ;  /* 0x000000060c197981 */ /* 0x000162000c1e1900 */
[----:B------:R-:W1:Y:S01]  /*0950*/  F2F.F64.F32 R14, -R14 ;  /* 0x8000000e000e7310 */ /* 0x000e620000201800 */
[----:B------:R-:W-:Y:S01]  /*0960*/  DMUL R18, R18, -2 ;  /* 0xc000000012127828 */ /* 0x000fe20000000000 */
[----:B------:R-:W-:Y:S01]  /*0970*/  UMOV UR4, 0x53c8d4f1 ;  /* 0x53c8d4f100047882 */ /* 0x000fe20000000000 */
[----:B------:R-:W-:Y:S01]  /*0980*/  UMOV UR5, 0x400921fb ;  /* 0x400921fb00057882 */ /* 0x000fe20000000000 */
[----:B-1----:R-:W-:-:S05]  /*0990*/  DMUL R16, R16, R14 ;  /* 0x0000000e10107228 */ /* 0x002fca0000000000 */
[----:B------:R-:W-:-:S05]  /*09a0*/  DMUL R18, R18, UR4 ;  /* 0x0000000412127c28 */ /* 0x000fca0008000000 */
[----:B------:R-:W1:Y:S08]  /*09b0*/  F2F.F32.F64 R16, R16 ;  /* 0x0000001000107310 */ /* 0x000e700000301000 */
[----:B------:R-:W0:Y:S01]  /*09c0*/  F2F.F32.F64 R18, R18 ;  /* 0x0000001200127310 */ /* 0x000e220000301000 */
[----:B-1----:R-:W-:-:S07]  /*09d0*/  FFMA.SAT R26, R16, R7, 0.5 ;  /* 0x3f000000101a7423 */ /* 0x002fce0000002007 */
[----:B------:R-:W1:Y:S01]  /*09e0*/  MUFU.EX2 R0, R0 ;  /* 0x0000000000007308 */ /* 0x000e620000000800 */
[----:B------:R-:W-:Y:S01]  /*09f0*/  FFMA.RM R9, R26, R9, 12582913 ;  /* 0x4b4000011a097423 */ /* 0x000fe20000004009 */
[----:B0-----:R-:W-:-:S06]  /*0a00*/  FMUL R15, R18, 0.63661974668502807617 ;  /* 0x3f22f983120f7820 */ /* 0x001fcc0000400000 */
[----:B------:R-:W0:Y:S01]  /*0a10*/  MUFU.EX2 R3, R3 ;  /* 0x0000000300037308 */ /* 0x000e220000000800 */
[----:B------:R-:W-:Y:S01]  /*0a20*/  FADD R7, R9, -12583039 ;  /* 0xcb40007f09077421 */ /* 0x000fe20000000000 */
[----:B------:R-:W-:-:S03]  /*0a30*/  IMAD.SHL.U32 R11, R11, 0x800000, RZ ;  /* 0x008000000b0b7824 */ /* 0x000fc600078e00ff */
[----:B------:R-:W-:-:S03]  /*0a40*/  FFMA R7, R16, 1.4426950216293334961, -R7 ;  /* 0x3fb8aa3b10077823 */ /* 0x000fc60000000807 */
[----:B------:R-:W0:Y:S01]  /*0a50*/  MUFU.EX2 R5, R5 ;  /* 0x0000000500057308 */ /* 0x000e220000000800 */
[----:B------:R-:W-:Y:S01]  /*0a60*/  FFMA R7, R16, 1.925963033500011079e-08, R7 ;  /* 0x32a5706010077823 */ /* 0x000fe20000000007 */
[----:B-1----:R-:W-:-:S06]  /*0a70*/  FMUL R11, R11, R0 ;  /* 0x000000000b0b7220 */ /* 0x002fcc0000400000 */
[----:B------:R-:W1:Y:S01]  /*0a80*/  F2I.NTZ R15, R15 ;  /* 0x0000000f000f7305 */ /* 0x000e620000203100 */
[----:B------:R-:W-:Y:S01]  /*0a90*/  IMAD.SHL.U32 R4, R4, 0x800000, RZ ;  /* 0x0080000004047824 */ /* 0x000fe200078e00ff */
[----:B------:R-:W-:-:S06]  /*0aa0*/  SHF.L.U32 R2, R2, 0x17, RZ ;  /* 0x0000001702027819 */ /* 0x000fcc00000006ff */
[----:B------:R-:W-:Y:S01]  /*0ab0*/  MUFU.EX2 R20, R20 ;  /* 0x0000001400147308 */ /* 0x000fe20000000800 */
[----:B0-----:R-:W-:-:S07]  /*0ac0*/  FMUL R3, R4, R3 ;  /* 0x0000000304037220 */ /* 0x001fce0000400000 */
[----:B------:R-:W0:Y:S01]  /*0ad0*/  MUFU.EX2 R0, R7 ;  /* 0x0000000700007308 */ /* 0x000e220000000800 */
[----:B------:R-:W-:Y:S01]  /*0ae0*/  FMUL R2, R2, R5 ;  /* 0x0000000502027220 */ /* 0x000fe20000400000 */
[----:B-1----:R-:W-:Y:S02]  /*0af0*/  I2FP.F32.S32 R5, R15 ;  /* 0x0000000f00057245 */ /* 0x002fe40000201400 */
[----:B------:R-:W-:Y:S01]  /*0b00*/  FSETP.GE.AND P0, PT, |R18|, 105615, PT ;  /* 0x47ce47801200780b */ /* 0x000fe20003f06200 */
[----:B------:R-:W-:Y:S02]  /*0b10*/  IMAD.SHL.U32 R9, R9, 0x800000, RZ ;  /* 0x0080000009097824 */ /* 0x000fe400078e00ff */
[----:B------:R-:W-:-:S04]  /*0b20*/  FFMA R4, R5, -1.5707962512969970703, R18 ;  /* 0xbfc90fda05047823 */ /* 0x000fc80000000012 */
[----:B------:R-:W-:Y:S01]  /*0b30*/  FFMA R4, R5, -7.5497894158615963534e-08, R4 ;  /* 0xb3a2216805047823 */ /* 0x000fe20000000004 */
[----:B------:R-:W-:Y:S01]  /*0b40*/  BSSY.RECONVERGENT B0, `(.L_x_67) ;  /* 0x000006d000007945 */ /* 0x000fe20003800200 */
[----:B0-----:R-:W-:Y:S01]  /*0b50*/  FMUL R9, R9, R0 ;  /* 0x0000000009097220 */ /* 0x001fe20000400000 */
[----:B--2---:R-:W-:-:S04]  /*0b60*/  FMUL R11, R10, R11 ;  /* 0x0000000b0a0b7220 */ /* 0x004fc80000400000 */
[----:B----4-:R-:W-:Y:S01]  /*0b70*/  FFMA R8, R8, R3, R11 ;  /* 0x0000000308087223 */ /* 0x010fe2000000000b */
[----:B------:R-:W-:-:S04]  /*0b80*/  IMAD.SHL.U32 R3, R6, 0x800000, RZ ;  /* 0x0080000006037824 */ /* 0x000fc800078e00ff */
[----:B------:R-:W-:Y:S01]  /*0b90*/  FMUL R20, R3, R20 ;  /* 0x0000001403147220 */ /* 0x000fe20000400000 */
[----:B---3--:R-:W-:-:S04]  /*0ba0*/  FFMA R2, R21, R2, R8 ;  /* 0x0000000215027223 */ /* 0x008fc80000000008 */
[----:B------:R-:W-:Y:S01]  /*0bb0*/  FFMA R23, R23, R20, R2 ;  /* 0x0000001417177223 */ /* 0x000fe20000000002 */
[----:B------:R-:W-:-:S03]  /*0bc0*/  FFMA R2, R5, -5.3903029534742383927e-15, R4 ;  /* 0xa7c234c505027823 */ /* 0x000fc60000000004 */
[----:B------:R-:W-:Y:S01]  /*0bd0*/  FFMA R9, R24, R9, R23 ;  /* 0x0000000918097223 */ /* 0x000fe20000000017 */
[----:B------:R-:W-:Y:S01]  /*0be0*/  MOV R4, R15 ;  /* 0x0000000f00047202 */ /* 0x000fe20000000f00 */
[----:B------:R-:W-:Y:S02]  /*0bf0*/  IMAD.MOV.U32 R0, RZ, RZ, R2 ;  /* 0x000000ffff007224 */ /* 0x000fe400078e0002 */
[----:B------:R-:W-:Y:S01]  /*0c00*/  FMUL R22, R22, R9 ;  /* 0x0000000916167220 */ /* 0x000fe20000400000 */
        /* <DEDUP_REMOVED lines=12> */
.L_x_69:
[----:B0-----:R-:W-:Y:S01]  /*0cd0*/  MOV R8, UR8 ;  /* 0x0000000800087c02 */ /* 0x001fe20008000f00 */
        /* <DEDUP_REMOVED lines=26> */
[----:B------:R-:W-:Y:S02]  /*0e80*/  LOP3.LUT P6, RZ, R6, 0x1f, RZ, 0xc0, !PT ;  /* 0x0000001f06ff7812 */ /* 0x000fe400078cc0ff */
[----:B------:R-:W-:-:S04]  /*0e90*/  IADD3 R5, PT, PT, R5, -0x80, RZ ;  /* 0xffffff8005057810 */ /* 0x000fc80007ffe0ff */
        /* <DEDUP_REMOVED lines=14> */
[----:B------:R-:W-:Y:S01]  /*0f80*/  @P1 IMAD.MOV.U32 R7, RZ, RZ, R11 ;  /* 0x000000ffff071224 */ /* 0x000fe200078e000b */
[----:B------:R-:W-:Y:S01]  /*0f90*/  @P2 MOV R5, R11 ;  /* 0x0000000b00052202 */ /* 0x000fe20000000f00 */
[----:B------:R-:W-:Y:S01]  /*0fa0*/  @P1 IMAD.MOV.U32 R5, RZ, RZ, R14 ;  /* 0x000000ffff051224 */ /* 0x000fe200078e000e */
[----:B------:R-:W-:Y:S01]  /*0fb0*/  @P0 MOV R7, R14 ;  /* 0x0000000e00070202 */ /* 0x000fe20000000f00 */
[----:B------:R-:W-:-:S04]  /*0fc0*/  @P0 IMAD.MOV.U32 R5, RZ, RZ, R16 ;  /* 0x000000ffff050224 */ /* 0x000fc800078e0010 */
[----:B------:R-:W-:Y:S01]  /*0fd0*/  @P3 IMAD.MOV.U32 R7, RZ, RZ, R16 ;  /* 0x000000ffff073224 */ /* 0x000fe200078e0010 */
[----:B------:R-:W-:Y:S01]  /*0fe0*/  @P3 MOV R5, R17 ;  /* 0x0000001100053202 */ /* 0x000fe20000000f00 */
[----:B------:R-:W-:Y:S02]  /*0ff0*/  @P5 IMAD.MOV.U32 R7, RZ, RZ, R17 ;  /* 0x000000ffff075224 */ /* 0x000fe400078e0011 */
[----:B------:R-:W-:Y:S01]  /*1000*/  @P5 IMAD.MOV.U32 R5, RZ, RZ, R0 ;  /* 0x000000ffff055224 */ /* 0x000fe200078e0000 */
[----:B------:R-:W-:Y:S01]  /*1010*/  @P4 MOV R7, R0 ;  /* 0x0000000000074202 */ /* 0x000fe20000000f00 */
        /* <DEDUP_REMOVED lines=8> */
[----:B------:R-:W-:Y:S02]  /*10a0*/  @P4 MOV R8, R17 ;  /* 0x0000001100084202 */ /* 0x000fe40000000f00 */
[----:B------:R-:W-:-:S09]  /*10b0*/  SHF.L.W.U32.HI R5, R7, R6, R5 ;  /* 0x0000000607057219 */ /* 0x000fd20000010e05 */
[----:B------:R-:W-:-:S05]  /*10c0*/  @P0 IMAD.MOV.U32 R8, RZ, RZ, R0 ;  /* 0x000000ffff080224 */ /* 0x000fca00078e0000 */
[----:B------:R-:W-:-:S07]  /*10d0*/  SHF.L.W.U32.HI R7, R8, R6, R7 ;  /* 0x0000000608077219 */ /* 0x000fce0000010e07 */
.L_x_71:
[----:B------:R-:W-:Y:S05]  /*10e0*/  BSYNC.RECONVERGENT B1 ;  /* 0x0000000000017941 */ /* 0x000fea0003800200 */
.L_x_70:
[C---:B------:R-:W-:Y:S01]  /*10f0*/  SHF.L.W.U32.HI R15, R7.reuse, 0x2, R5 ;  /* 0x00000002070f7819 */ /* 0x040fe20000010e05 */
[----:B------:R-:W-:Y:S01]  /*1100*/  IMAD.SHL.U32 R7, R7, 0x4, RZ ;  /* 0x0000000407077824 */ /* 0x000fe200078e00ff */
[----:B------:R-:W-:Y:S01]  /*1110*/  UMOV UR4, 0x54442d19 ;  /* 0x54442d1900047882 */ /* 0x000fe20000000000 */
        /* <DEDUP_REMOVED lines=9> */
[----:B------:R-:W-:Y:S02]  /*11b0*/  ISETP.GE.AND P1, PT, R0, RZ, PT ;  /* 0x000000ff0000720c */ /* 0x000fe40003f26270 */
[----:B------:R-:W-:-:S05]  /*11c0*/  IADD3 R0, PT, PT, -R15, RZ, RZ ;  /* 0x000000ff0f007210 */ /* 0x000fca0007ffe1ff */
[----:B------:R-:W-:Y:S01]  /*11d0*/  @!P0 IMAD.MOV.U32 R15, RZ, RZ, R0 ;  /* 0x000000ffff0f8224 */ /* 0x000fe200078e0000 */
[----:B0-----:R-:W-:-:S10]  /*11e0*/  DMUL R8, R6, UR4 ;  /* 0x0000000406087c28 */ /* 0x001fd40008000000 */
[----:B------:R-:W0:Y:S02]  /*11f0*/  F2F.F32.F64 R8, R8 ;  /* 0x0000000800087310 */ /* 0x000e240000301000 */
[----:B0-----:R-:W-:-:S07]  /*1200*/  FSEL R0, -R8, R8, !P1 ;  /* 0x0000000808007208 */ /* 0x001fce0004800100 */
.L_x_68:
[----:B------:R-:W-:Y:S05]  /*1210*/  BSYNC.RECONVERGENT B0 ;  /* 0x0000000000007941 */ /* 0x000fea0003800200 */
.L_x_67:
[----:B------:R0:W5:Y:S01]  /*1220*/  LDG.E R5, desc[UR6][R12.64+0x4] ;  /* 0x000004060c057981 */ /* 0x000162000c1e1900 */
[----:B------:R-:W-:Y:S02]  /*1230*/  IMAD.MOV.U32 R6, RZ, RZ, 0x37cbac00 ;  /* 0x37cbac00ff067424 */ /* 0x000fe400078e00ff */
[----:B------:R-:W-:Y:S01]  /*1240*/  FMUL R7, R0, R0 ;  /* 0x0000000000077220 */ /* 0x000fe20000400000 */
[----:B------:R-:W-:Y:S01]  /*1250*/  LOP3.LUT R8, R15, 0x1, RZ, 0xc0, !PT ;  /* 0x000000010f087812 */ /* 0x000fe200078ec0ff */
[----:B------:R-:W-:Y:S01]  /*1260*/  BSSY.RECONVERGENT B0, `(.L_x_72) ;  /* 0x0000071000007945 */ /* 0x000fe20003800200 */
[----:B------:R-:W-:Y:S01]  /*1270*/  MOV R20, 0x3d2aaabb ;  /* 0x3d2aaabb00147802 */ /* 0x000fe20000000f00 */
[----:B------:R-:W-:Y:S01]  /*1280*/  FFMA R9, R7, R6, -0.0013887860113754868507 ;  /* 0xbab607ed07097423 */ /* 0x000fe20000000006 */
[----:B------:R-:W-:Y:S02]  /*1290*/  ISETP.NE.U32.AND P0, PT, R8, 0x1, PT ;  /* 0x000000010800780c */ /* 0x000fe40003f05070 */
[----:B------:R-:W-:-:S02]  /*12a0*/  LOP3.LUT P1, RZ, R15, 0x2, RZ, 0xc0, !PT ;  /* 0x000000020fff7812 */ /* 0x000fc4000782c0ff */
[----:B------:R-:W-:Y:S01]  /*12b0*/  FSEL R8, R9, -0.00019574658654164522886, !P0 ;  /* 0xb94d415309087808 */ /* 0x000fe20004000000 */
[----:B------:R-:W-:Y:S01]  /*12c0*/  IMAD.MOV.U32 R9, RZ, RZ, 0x3effffff ;  /* 0x3effffffff097424 */ /* 0x000fe200078e00ff */
[----:B------:R-:W-:Y:S02]  /*12d0*/  FSEL R20, R20, 0.0083327032625675201416, !P0 ;  /* 0x3c0885e414147808 */ /* 0x000fe40004000000 */
[----:B------:R-:W-:Y:S02]  /*12e0*/  FSEL R0, R0, 1, P0 ;  /* 0x3f80000000007808 */ /* 0x000fe40000000000 */
[----:B------:R-:W-:Y:S01]  /*12f0*/  FSEL R9, -R9, -0.16666662693023681641, !P0 ;  /* 0xbe2aaaa809097808 */ /* 0x000fe20004000100 */
[----:B------:R-:W-:Y:S01]  /*1300*/  FFMA R8, R7, R8, R20 ;  /* 0x0000000807087223 */ /* 0x000fe20000000014 */
[----:B------:R-:W-:-:S03]  /*1310*/  FSETP.GE.AND P0, PT, |R18|, 105615, PT ;  /* 0x47ce47801200780b */ /* 0x000fc60003f06200 */
[C---:B------:R-:W-:Y:S01]  /*1320*/  FFMA R8, R7.reuse, R8, R9 ;  /* 0x0000000807087223 */ /* 0x040fe20000000009 */
[----:B------:R-:W-:-:S04]  /*1330*/  FFMA R7, R7, R0, RZ ;  /* 0x0000000007077223 */ /* 0x000fc800000000ff */
[----:B------:R-:W-:-:S04]  /*1340*/  FFMA R0, R7, R8, R0 ;  /* 0x0000000807007223 */ /* 0x000fc80000000000 */
[----:B------:R-:W-:-:S04]  /*1350*/  @P1 FADD R0, RZ, -R0 ;  /* 0x80000000ff001221 */ /* 0x000fc80000000000 */
[----:B-----5:R-:W-:-:S05]  /*1360*/  FFMA R25, -R22, R0, R25 ;  /* 0x0000000016197223 */ /* 0x020fca0000000119 */
[----:B------:R0:W-:Y:S01]  /*1370*/  STG.E desc[UR6][R12.64], R25 ;  /* 0x000000190c007986 */ /* 0x0001e2000c101906 */
[----:B------:R-:W-:Y:S05]  /*1380*/  @!P0 BRA `(.L_x_73) ;  /* 0x0000000400788947 */ /* 0x000fea0003800000 */
[----:B------:R-:W-:-:S13]  /*1390*/  FSETP.NEU.AND P0, PT, |R18|, +INF , PT ;  /* 0x7f8000001200780b */ /* 0x000fda0003f0d200 */
[----:B------:R-:W-:Y:S01]  /*13a0*/  @!P0 FMUL R2, RZ, R18 ;  /* 0x00000012ff028220 */ /* 0x000fe20000400000 */
[----:B------:R-:W-:Y:S01]  /*13b0*/  @!P0 IMAD.MOV.U32 R4, RZ, RZ, RZ ;  /* 0x000000ffff048224 */ /* 0x000fe200078e00ff */
[----:B------:R-:W-:Y:S06]  /*13c0*/  @!P0 BRA `(.L_x_73) ;  /* 0x0000000400688947 */ /* 0x000fec0003800000 */
[----:B------:R-:W-:Y:S01]  /*13d0*/  SHF.L.U32 R0, R18, 0x8, RZ ;  /* 0x0000000812007819 */ /* 0x000fe200000006ff */
[----:B------:R-:W-:Y:S01]  /*13e0*/  IMAD.MOV.U32 R7, RZ, RZ, RZ ;  /* 0x000000ffff077224 */ /* 0x000fe200078e00ff */
[----:B------:R-:W1:Y:S01]  /*13f0*/  LDCU.64 UR8, c[0x4][URZ] ;  /* 0x01000000ff0877ac */ /* 0x000e620008000a00 */
[----:B------:R-:W-:Y:S01]  /*1400*/  IMAD.MOV.U32 R2, RZ, RZ, RZ ;  /* 0x000000ffff027224 */ /* 0x000fe200078e00ff */
[----:B------:R-:W-:Y:S01]  /*1410*/  LOP3.LUT R15, R0, 0x80000000, RZ, 0xfc, !PT ;  /* 0x80000000000f7812 */ /* 0x000fe200078efcff */
[----:B------:R-:W-:Y:S01]  /*1420*/  UMOV UR5, URZ ;  /* 0x000000ff00057c82 */ /* 0x000fe20008000000 */
[----:B------:R-:W-:-:S05]  /*1430*/  UMOV UR4, URZ ;  /* 0x000000ff00047c82 */ /* 0x000fca0008000000 */
.L_x_74:
[----:B-1----:R-:W-:Y:S01]  /*1440*/  MOV R20, UR8 ;  /* 0x0000000800147c02 */ /* 0x002fe20008000f00 */
        /* <DEDUP_REMOVED lines=35> */
[----:B------:R-:W-:-:S03]  /*1680*/  ISETP.EQ.AND P5, PT, R8, 0x4, PT ;  /* 0x000000040800780c */ /* 0x000fc60003fa2270 */
[----:B------:R-:W-:Y:S01]  /*1690*/  @P3 IMAD.MOV.U32 R0, RZ, RZ, R3 ;  /* 0x000000ffff003224 */ /* 0x000fe200078e0003 */
[C---:B------:R-:W-:Y:S01]  /*16a0*/  ISETP.EQ.AND P3, PT, R8.reuse, -0x4, PT ;  /* 0xfffffffc0800780c */ /* 0x040fe20003f62270 */
[----:B------:R-:W-:Y:S01]  /*16b0*/  @P4 IMAD.MOV.U32 R0, RZ, RZ, R10 ;  /* 0x000000ffff004224 */ /* 0x000fe200078e000a */
[----:B------:R-:W-:Y:S01]  /*16c0*/  @P4 MOV R2, R3 ;  /* 0x0000000300024202 */ /* 0x000fe20000000f00 */
[----:B------:R-:W-:Y:S01]  /*16d0*/  @P2 IMAD.MOV.U32 R0, RZ, RZ, R11 ;  /* 0x000000ffff002224 */ /* 0x000fe200078e000b */
[----:B------:R-:W-:Y:S01]  /*16e0*/  ISETP.EQ.AND P4, PT, R8, RZ, PT ;  /* 0x000000ff0800720c */ /* 0x000fe20003f82270 */
[----:B------:R-:W-:Y:S01]  /*16f0*/  @P1 IMAD.MOV.U32 R0, RZ, RZ, R14 ;  /* 0x000000ffff001224 */ /* 0x000fe200078e000e */
[----:B------:R-:W-:Y:S01]  /*1700*/  @P2 MOV R2, R10 ;  /* 0x0000000a00022202 */ /* 0x000fe20000000f00 */
[----:B------:R-:W-:Y:S01]  /*1710*/  @P0 IMAD.MOV.U32 R0, RZ, RZ, R16 ;  /* 0x000000ffff000224 */ /* 0x000fe200078e0010 */
[----:B------:R-:W-:Y:S02]  /*1720*/  @P1 MOV R2, R11 ;  /* 0x0000000b00021202 */ /* 0x000fe40000000f00 */
[----:B------:R-:W-:-:S03]  /*1730*/  @P0 MOV R2, R14 ;  /* 0x0000000e00020202 */ /* 0x000fc60000000f00 */
[----:B------:R-:W-:Y:S01]  /*1740*/  @P3 MOV R2, R16 ;  /* 0x0000001000023202 */ /* 0x000fe20000000f00 */
[----:B------:R-:W-:-:S03]  /*1750*/  @P3 IMAD.MOV.U32 R0, RZ, RZ, R17 ;  /* 0x000000ffff003224 */ /* 0x000fc600078e0011 */
[----:B------:R-:W-:Y:S01]  /*1760*/  @P4 MOV R2, R17 ;  /* 0x0000001100024202 */ /* 0x000fe20000000f00 */
[----:B------:R-:W-:Y:S01]  /*1770*/  @P4 IMAD.MOV.U32 R0, RZ, RZ, R7 ;  /* 0x000000ffff004224 */ /* 0x000fe200078e0007 */
[----:B------:R-:W-:Y:S01]  /*1780*/  @P5 MOV R2, R7 ;  /* 0x0000000700025202 */ /* 0x000fe20000000f00 */
[----:B------:R-:W-:Y:S06]  /*1790*/  @!P6 BRA `(.L_x_76) ;  /* 0x000000000028e947 */ /* 0x000fec0003800000 */
[----:B------:R-:W-:Y:S01]  /*17a0*/  @P1 IMAD.MOV.U32 R3, RZ, RZ, R10 ;  /* 0x000000ffff031224 */ /* 0x000fe200078e000a */
[----:B------:R-:W-:Y:S01]  /*17b0*/  @P0 MOV R3, R11 ;  /* 0x0000000b00030202 */ /* 0x000fe20000000f00 */
[----:B------:R-:W-:Y:S01]  /*17c0*/  @P3 IMAD.MOV.U32 R3, RZ, RZ, R14 ;  /* 0x000000ffff033224 */ /* 0x000fe200078e000e */
[----:B------:R-:W-:Y:S02]  /*17d0*/  ISETP.EQ.AND P0, PT, R8, 0x8, PT ;  /* 0x000000080800780c */ /* 0x000fe40003f02270 */
[----:B------:R-:W-:Y:S01]  /*17e0*/  @P4 MOV R3, R16 ;  /* 0x0000001000034202 */ /* 0x000fe20000000f00 */
[----:B------:R-:W-:Y:S01]  /*17f0*/  @P5 IMAD.MOV.U32 R3, RZ, RZ, R17 ;  /* 0x000000ffff035224 */ /* 0x000fe200078e0011 */
[----:B------:R-:W-:-:S04]  /*1800*/  LOP3.LUT R9, R4, 0x1f, RZ, 0xc0, !PT ;  /* 0x0000001f04097812 */ /* 0x000fc800078ec0ff */
[----:B------:R-:W-:-:S05]  /*1810*/  SHF.L.W.U32.HI R0, R2, R9, R0 ;  /* 0x0000000902007219 */ /* 0x000fca0000010e00 */
[----:B------:R-:W-:-:S04]  /*1820*/  @P0 MOV R3, R7 ;  /* 0x0000000700030202 */ /* 0x000fc80000000f00 */
[----:B------:R-:W-:-:S07]  /*1830*/  SHF.L.W.U32.HI R2, R3, R9, R2 ;  /* 0x0000000903027219 */ /* 0x000fce0000010e02 */
.L_x_76:
[----:B------:R-:W-:Y:S05]  /*1840*/  BSYNC.RECONVERGENT B1 ;  /* 0x0000000000017941 */ /* 0x000fea0003800200 */
.L_x_75:
        /* <DEDUP_REMOVED lines=10> */
[----:B------:R-:W1:Y:S01]  /*18f0*/  I2F.F64.S64 R2, R2 ;  /* 0x0000000200027312 */ /* 0x000e620000301c00 */
[----:B------:R-:W-:Y:S02]  /*1900*/  LEA.HI R4, R7, R0, RZ, 0x1 ;  /* 0x0000000007047211 */ /* 0x000fe400078f08ff */
[----:B------:R-:W-:Y:S02]  /*1910*/  ISETP.GE.AND P0, PT, R18, RZ, PT ;  /* 0x000000ff1200720c */ /* 0x000fe40003f06270 */
[----:B------:R-:W-:-:S05]  /*1920*/  IADD3 R0, PT, PT, -R4, RZ, RZ ;  /* 0x000000ff04007210 */ /* 0x000fca0007ffe1ff */
[----:B------:R-:W-:Y:S01]  /*1930*/  @!P1 IMAD.MOV.U32 R4, RZ, RZ, R0 ;  /* 0x000000ffff049224 */ /* 0x000fe200078e0000 */
[----:B-1----:R-:W-:-:S10]  /*1940*/  DMUL R8, R2, UR4 ;  /* 0x0000000402087c28 */ /* 0x002fd40008000000 */
[----:B------:R-:W1:Y:S02]  /*1950*/  F2F.F32.F64 R8, R8 ;  /* 0x0000000800087310 */ /* 0x000e640000301000 */
[----:B-1----:R-:W-:-:S07]  /*1960*/  FSEL R2, -R8, R8, !P0 ;  /* 0x0000000808027208 */ /* 0x002fce0004000100 */
.L_x_73:
[----:B------:R-:W-:Y:S05]  /*1970*/  BSYNC.RECONVERGENT B0 ;  /* 0x0000000000007941 */ /* 0x000fea0003800200 */
.L_x_72:
[----:B------:R-:W-:Y:S01]  /*1980*/  FMUL R3, R2, R2 ;  /* 0x0000000202037220 */ /* 0x000fe20000400000 */
[----:B------:R-:W-:Y:S01]  /*1990*/  LOP3.LUT R0, R4, 0x1, RZ, 0xc0, !PT ;  /* 0x0000000104007812 */ /* 0x000fe200078ec0ff */
[----:B------:R-:W-:Y:S01]  /*19a0*/  HFMA2 R9, -RZ, RZ, 1.541015625, -0.052001953125 ;  /* 0x3e2aaaa8ff097431 */ /* 0x000fe200000001ff */
[----:B------:R-:W-:Y:S01]  /*19b0*/  MOV R8, 0x3c0885e4 ;  /* 0x3c0885e400087802 */ /* 0x000fe20000000f00 */
[----:B------:R-:W-:Y:S01]  /*19c0*/  FFMA R6, R3, R6, -0.0013887860113754868507 ;  /* 0xbab607ed03067423 */ /* 0x000fe20000000006 */
[----:B------:R-:W-:Y:S01]  /*19d0*/  ISETP.NE.U32.AND P0, PT, R0, 0x1, PT ;  /* 0x000000010000780c */ /* 0x000fe20003f05070 */
[----:B------:R-:W-:-:S03]  /*19e0*/  VIADD R4, R4, 0x1 ;  /* 0x0000000104047836 */ /* 0x000fc60000000000 */
[----:B------:R-:W-:Y:S02]  /*19f0*/  FSEL R6, R6, -0.00019574658654164522886, P0 ;  /* 0xb94d415306067808 */ /* 0x000fe40000000000 */
[----:B------:R-:W-:Y:S02]  /*1a00*/  FSEL R8, R8, 0.041666727513074874878, !P0 ;  /* 0x3d2aaabb08087808 */ /* 0x000fe40004000000 */
[----:B------:R-:W-:Y:S02]  /*1a10*/  LOP3.LUT P1, RZ, R4, 0x2, RZ, 0xc0, !PT ;  /* 0x0000000204ff7812 */ /* 0x000fe4000782c0ff */
[----:B------:R-:W-:Y:S01]  /*1a20*/  FSEL R0, R2, 1, !P0 ;  /* 0x3f80000002007808 */ /* 0x000fe20004000000 */
[----:B------:R-:W-:Y:S01]  /*1a30*/  FFMA R6, R3, R6, R8 ;  /* 0x0000000603067223 */ /* 0x000fe20000000008 */
[----:B------:R-:W-:-:S03]  /*1a40*/  FSEL R9, -R9, -0.4999999701976776123, !P0 ;  /* 0xbeffffff09097808 */ /* 0x000fc60004000100 */
[C---:B------:R-:W-:Y:S02]  /*1a50*/  FFMA R7, R3.reuse, R0, RZ ;  /* 0x0000000003077223 */ /* 0x040fe400000000ff */
[----:B------:R-:W-:-:S04]  /*1a60*/  FFMA R6, R3, R6, R9 ;  /* 0x0000000603067223 */ /* 0x000fc80000000009 */
[----:B------:R-:W-:-:S04]  /*1a70*/  FFMA R0, R7, R6, R0 ;  /* 0x0000000607007223 */ /* 0x000fc80000000000 */
[----:B------:R-:W-:-:S04]  /*1a80*/  @P1 FADD R0, RZ, -R0 ;  /* 0x80000000ff001221 */ /* 0x000fc80000000000 */
[----:B------:R-:W-:-:S05]  /*1a90*/  FFMA R5, R22, R0, R5 ;  /* 0x0000000016057223 */ /* 0x000fca0000000005 */
[----:B------:R-:W-:Y:S01]  /*1aa0*/  STG.E desc[UR6][R12.64+0x4], R5 ;  /* 0x000004050c007986 */ /* 0x000fe2000c101906 */
[----:B------:R-:W-:Y:S05]  /*1ab0*/  EXIT ;  /* 0x000000000000794d */ /* 0x000fea0003800000 */
.L_x_77:
        /* <DEDUP_REMOVED lines=12> */
.L_x_202:


//--------------------- .text._Z18cal_atomAndion_funP6float2PfPdiS2_S2_iii --------------------------
	.section	.text._Z18cal_atomAndion_funP6float2PfPdiS2_S2_iii,"ax",@progbits
	.align	128
        .global         _Z18cal_atomAndion_funP6float2PfPdiS2_S2_iii
        .type           _Z18cal_atomAndion_funP6float2PfPdiS2_S2_iii,@function
        .size           _Z18cal_atomAndion_funP6float2PfPdiS2_S2_iii,(.L_x_187 - _Z18cal_atomAndion_funP6float2PfPdiS2_S2_iii)
        .other          _Z18cal_atomAndion_funP6float2PfPdiS2_S2_iii,@"STO_CUDA_ENTRY STV_DEFAULT"
_Z18cal_atomAndion_funP6float2PfPdiS2_S2_iii:
.text._Z18cal_atomAndion_funP6float2PfPdiS2_S2_iii:
        /* <DEDUP_REMOVED lines=18> */
[----:B---3--:R-:W-:Y:S01]  /*0120*/  IMAD R6, R0, UR7, R9 ;  /* 0x0000000700067c24 */ /* 0x008fe2000f8e0209 */
[----:B----4-:R-:W-:-:S04]  /*0130*/  IABS R0, R2 ;  /* 0x0000000200007213 */ /* 0x010fc80000000000 */
[----:B------:R-:W-:Y:S01]  /*0140*/  IABS R9, R6 ;  /* 0x0000000600097213 */ /* 0x000fe20000000000 */
[----:B-1----:R-:W-:Y:S01]  /*0150*/  IMAD.MOV.U32 R4, RZ, RZ, RZ ;  /* 0x000000ffff047224 */ /* 0x002fe200078e00ff */
[----:B--2---:R-:W-:-:S04]  /*0160*/  IADD3 R10, PT, PT, RZ, -R5, RZ ;  /* 0x80000005ff0a7210 */ /* 0x004fc80007ffe0ff */
[----:B------:R-:W-:-:S05]  /*0170*/  MOV R7, R10 ;  /* 0x0000000a00077202 */ /* 0x000fca0000000f00 */
        /* <DEDUP_REMOVED lines=8> */
[-C--:B------:R-:W-:Y:S01]  /*0200*/  @!P1 IADD3 R5, PT, PT, R5, -R8.reuse, RZ ;  /* 0x8000000805059210 */ /* 0x080fe20007ffe0ff */
[----:B------:R-:W-:Y:S01]  /*0210*/  @!P1 VIADD R4, R4, 0x1 ;  /* 0x0000000104049836 */ /* 0x000fe20000000000 */
[----:B------:R-:W-:Y:S02]  /*0220*/  ISETP.NE.AND P1, PT, R3, RZ, PT ;  /* 0x000000ff0300720c */ /* 0x000fe40003f25270 */
[----:B------:R-:W-:Y:S02]  /*0230*/  ISETP.GE.U32.AND P0, PT, R5, R8, PT ;  /* 0x000000080500720c */ /* 0x000fe40003f06070 */
[----:B------:R-:W-:Y:S02]  /*0240*/  LOP3.LUT R5, R6, R3, RZ, 0x3c, !PT ;  /* 0x0000000306057212 */ /* 0x000fe400078e3cff */
[----:B-1----:R-:W-:Y:S02]  /*0250*/  IADD3 R8, PT, PT, R7, 0xffffffe, RZ ;  /* 0x0ffffffe07087810 */ /* 0x002fe40007ffe0ff */
[----:B------:R-:W-:-:S02]  /*0260*/  ISETP.GE.AND P2, PT, R5, RZ, PT ;  /* 0x000000ff0500720c */ /* 0x000fc40003f46270 */
[----:B------:R-:W1:Y:S05]  /*0270*/  F2I.FTZ.U32.TRUNC.NTZ R5, R8 ;  /* 0x0000000800057305 */ /* 0x000e6a000021f000 */
[----:B------:R-:W-:-:S04]  /*0280*/  @P0 IADD3 R4, PT, PT, R4, 0x1, RZ ;  /* 0x0000000104040810 */ /* 0x000fc80007ffe0ff */
[----:B------:R-:W-:-:S04]  /*0290*/  MOV R11, R4 ;  /* 0x00000004000b7202 */ /* 0x000fc80000000f00 */
[----:B------:R-:W-:Y:S02]  /*02a0*/  @!P2 IADD3 R11, PT, PT, -R11, RZ, RZ ;  /* 0x000000ff0b0ba210 */ /* 0x000fe40007ffe1ff */
[----:B------:R-:W-:Y:S01]  /*02b0*/  @!P1 LOP3.LUT R11, RZ, R3, RZ, 0x33, !PT ;  /* 0x00000003ff0b9212 */ /* 0x000fe200078e33ff */
[----:B-1----:R-:W-:-:S03]  /*02c0*/  IMAD.MOV R7, RZ, RZ, -R5 ;  /* 0x000000ffff077224 */ /* 0x002fc600078e0a05 */
[C---:B------:R-:W-:Y:S02]  /*02d0*/  IADD3 R4, PT, PT, -R11.reuse, RZ, RZ ;  /* 0x000000ff0b047210 */ /* 0x040fe40007ffe1ff */
[----:B0-----:R-:W-:-:S03]  /*02e0*/  ISETP.GE.AND P3, PT, R11, UR4, PT ;  /* 0x000000040b007c0c */ /* 0x001fc6000bf66270 */
[----:B------:R-:W-:Y:S02]  /*02f0*/  IMAD R13, R3, R4, R6 ;  /* 0x00000004030d7224 */ /* 0x000fe400078e0206 */
[----:B------:R-:W-:Y:S02]  /*0300*/  HFMA2 R4, -RZ, RZ, 0, 0 ;  /* 0x00000000ff047431 */ /* 0x000fe400000001ff */
[----:B------:R-:W-:Y:S01]  /*0310*/  IMAD R3, R7, R0, RZ ;  /* 0x0000000007037224 */ /* 0x000fe200078e02ff */
        /* <DEDUP_REMOVED lines=9> */
[-C--:B------:R-:W-:Y:S02]  /*03b0*/  @!P1 IADD3 R3, PT, PT, R3, -R0.reuse, RZ ;  /* 0x8000000003039210 */ /* 0x080fe40007ffe0ff */
[----:B------:R-:W-:Y:S02]  /*03c0*/  @!P1 IADD3 R4, PT, PT, R4, 0x1, RZ ;  /* 0x0000000104049810 */ /* 0x000fe40007ffe0ff */
[----:B------:R-:W-:Y:S01]  /*03d0*/  ISETP.GE.U32.AND P0, PT, R3, R0, PT ;  /* 0x000000000300720c */ /* 0x000fe20003f06070 */
[----:B------:R-:W-:-:S12]  /*03e0*/  @P3 EXIT ;  /* 0x000000000000394d */ /* 0x000fd80003800000 */
[----:B------:R-:W0:Y:S01]  /*03f0*/  LDCU UR4, c[0x0][0x3b0] ;  /* 0x00007600ff0477ac */ /* 0x000e220008000800 */
[----:B------:R-:W-:Y:S02]  /*0400*/  @P0 IADD3 R4, PT, PT, R4, 0x1, RZ ;  /* 0x0000000104040810 */ /* 0x000fe40007ffe0ff */
        /* <DEDUP_REMOVED lines=15> */
[----:B------:R-:W-:-:S04]  /*0500*/  @!P2 IADD3 R0, PT, PT, -R0, RZ, RZ ;  /* 0x000000ff0000a210 */ /* 0x000fc80007ffe1ff */
[----:B------:R-:W-:Y:S01]  /*0510*/  SEL R7, R7, R0, !P1 ;  /* 0x0000000007077207 */ /* 0x000fe20004800000 */
[----:B0-----:R-:W-:-:S05]  /*0520*/  IMAD.WIDE R8, R11, 0x4, R8 ;  /* 0x000000040b087825 */ /* 0x001fca00078e0208 */
[----:B-1----:R-:W3:Y:S01]  /*0530*/  LDG.E R14, desc[UR6][R8.64+0x14] ;  /* 0x00001406080e7981 */ /* 0x002ee2000c1e1900 */
[----:B------:R-:W-:-:S03]  /*0540*/  IMAD R2, R6, R2, R7 ;  /* 0x0000000206027224 */ /* 0x000fc600078e0207 */
[----:B------:R0:W5:Y:S01]  /*0550*/  LDG.E R0, desc[UR6][R8.64+0x10] ;  /* 0x0000100608007981 */ /* 0x000162000c1e1900 */
[----:B--2---:R-:W-:-:S06]  /*0560*/  IMAD.WIDE R10, R2, 0x8, R4 ;  /* 0x00000008020a7825 */ /* 0x004fcc00078e0204 */
[----:B------:R-:W2:Y:S01]  /*0570*/  LDG.E.64 R10, desc[UR6][R10.64] ;  /* 0x000000060a0a7981 */ /* 0x000ea2000c1e1b00 */
[----:B------:R-:W-:Y:S01]  /*0580*/  MOV R4, 0x0 ;  /* 0x0000000000047802 */ /* 0x000fe20000000f00 */
[----:B------:R-:W-:Y:S01]  /*0590*/  IMAD.MOV.U32 R5, RZ, RZ, 0x40100000 ;  /* 0x40100000ff057424 */ /* 0x000fe200078e00ff */
[----:B------:R-:W-:Y:S01]  /*05a0*/  BSSY.RECONVERGENT B0, `(.L_x_78) ;  /* 0x0000049000007945 */ /* 0x000fe20003800200 */
[----:B------:R-:W-:Y:S01]  /*05b0*/  MOV R16, 0x3f800000 ;  /* 0x3f80000000107802 */ /* 0x000fe20000000f00 */
[----:B---3--:R-:W2:Y:S02]  /*05c0*/  F2F.F64.F32 R6, R14 ;  /* 0x0000000e00067310 */ /* 0x008ea40000201800 */
[----:B--2---:R-:W-:-:S08]  /*05d0*/  DMUL R6, R6, R10 ;  /* 0x0000000a06067228 */ /* 0x004fd00000000000 */
[----:B------:R-:W-:-:S06]  /*05e0*/  DFMA R12, R6, R4, 1 ;  /* 0x3ff00000060c742b */ /* 0x000fcc0000000004 */
[----:B------:R-:W1:Y:S02]  /*05f0*/  F2F.F32.F64 R3, R12 ;  /* 0x0000000c00037310 */ /* 0x000e640000301000 */
[----:B-1----:R-:W-:-:S13]  /*0600*/  FSETP.NEU.AND P0, PT, R3, 1, PT ;  /* 0x3f8000000300780b */ /* 0x002fda0003f0d000 */
[----:B0-----:R-:W-:Y:S05]  /*0610*/  @!P0 BRA `(.L_x_79) ;  /* 0x0000000400048947 */ /* 0x001fea0003800000 */
[----:B------:R-:W-:-:S13]  /*0620*/  FSETP.NAN.AND P0, PT, |R3|, |R3|, PT ;  /* 0x400000030300720b */ /* 0x000fda0003f08200 */
[----:B------:R-:W-:Y:S01]  /*0630*/  @P0 FADD R16, R3, 2 ;  /* 0x4000000003100421 */ /* 0x000fe20000000000 */
[----:B------:R-:W-:Y:S06]  /*0640*/  @P0 BRA `(.L_x_79) ;  /* 0x0000000000f80947 */ /* 0x000fec0003800000 */
[C---:B------:R-:W-:Y:S01]  /*0650*/  FMUL R12, |R3|.reuse, 16777216 ;  /* 0x4b800000030c7820 */ /* 0x040fe20000400200 */
[----:B------:R-:W-:Y:S01]  /*0660*/  FSETP.GEU.AND P0, PT, |R3|, 1.175494350822287508e-38, PT ;  /* 0x008000000300780b */ /* 0x000fe20003f0e200 */
[----:B------:R-:W-:-:S03]  /*0670*/  IMAD.MOV.U32 R19, RZ, RZ, 0x3a2c32e4 ;  /* 0x3a2c32e4ff137424 */ /* 0x000fc600078e00ff */
[----:B------:R-:W-:Y:S02]  /*0680*/  FSEL R12, R12, |R3|, !P0 ;  /* 0x400000030c0c7208 */ /* 0x000fe40004000000 */
[----:B------:R-:W-:Y:S02]  /*0690*/  FSEL R16, RZ, -24, P0 ;  /* 0xc1c00000ff107808 */ /* 0x000fe40000000000 */
[----:B------:R-:W-:Y:S02]  /*06a0*/  IADD3 R13, PT, PT, R12, -0x3f3504f3, RZ ;  /* 0xc0cafb0d0c0d7810 */ /* 0x000fe40007ffe0ff */
[----:B------:R-:W-:Y:S02]  /*06b0*/  FSETP.NEU.AND P0, PT, |R3|, +INF , PT ;  /* 0x7f8000000300780b */ /* 0x000fe40003f0d200 */
[----:B------:R-:W-:Y:S02]  /*06c0*/  LOP3.LUT R13, R13, 0xff800000, RZ, 0xc0, !PT ;  /* 0xff8000000d0d7812 */ /* 0x000fe400078ec0ff */
[----:B------:R-:W-:-:S02]  /*06d0*/  FSETP.NEU.AND P0, PT, R3, RZ, P0 ;  /* 0x000000ff0300720b */ /* 0x000fc4000070d000 */
[-C--:B------:R-:W-:Y:S02]  /*06e0*/  IADD3 R12, PT, PT, R12, -R13.reuse, RZ ;  /* 0x8000000d0c0c7210 */ /* 0x080fe40007ffe0ff */
[----:B------:R-:W-:-:S03]  /*06f0*/  I2FP.F32.S32 R13, R13 ;  /* 0x0000000d000d7245 */ /* 0x000fc60000201400 */
[C---:B------:R-:W-:Y:S01]  /*0700*/  FADD R14, R12.reuse, 1 ;  /* 0x3f8000000c0e7421 */ /* 0x040fe20000000000 */
[----:B------:R-:W-:-:S04]  /*0710*/  FADD R17, R12, -1 ;  /* 0xbf8000000c117421 */ /* 0x000fc80000000000 */
[----:B------:R-:W-:Y:S01]  /*0720*/  FADD R15, R17, R17 ;  /* 0x00000011110f7221 */ /* 0x000fe20000000000 */
[----:B------:R-:W0:Y:S01]  /*0730*/  MUFU.RCP R14, R14 ;  /* 0x0000000e000e7308 */ /* 0x000e220000001000 */
[----:B------:R-:W-:Y:S02]  /*0740*/  @!P0 FADD R3, R3, R3 ;  /* 0x0000000303038221 */ /* 0x000fe40000000000 */
[----:B0-----:R-:W-:Y:S01]  /*0750*/  FMUL R12, R14, R15 ;  /* 0x0000000f0e0c7220 */ /* 0x001fe20000400000 */
[----:B------:R-:W-:-:S03]  /*0760*/  FFMA R15, R13, 1.1920928955078125e-07, R16 ;  /* 0x340000000d0f7823 */ /* 0x000fc60000000010 */
        /* <DEDUP_REMOVED lines=15> */
[----:B------:R-:W-:Y:S01]  /*0860*/  FFMA R14, R17, R14, R16 ;  /* 0x0000000e110e7223 */ /* 0x000fe20000000010 */
[----:B------:R-:W-:-:S03]  /*0870*/  HFMA2 R16, -RZ, RZ, 0.64013671875, -15.109375 ;  /* 0x391fcb8eff107431 */ /* 0x000fc600000001ff */
[----:B------:R-:W-:-:S04]  /*0880*/  FFMA R14, R12, R19, R14 ;  /* 0x000000130c0e7223 */ /* 0x000fc8000000000e */
[----:B------:R-:W-:-:S04]  /*0890*/  FADD R15, R13, R14 ;  /* 0x0000000e0d0f7221 */ /* 0x000fc80000000000 */
[----:B------:R-:W-:Y:S01]  /*08a0*/  FMUL R12, R15, 2 ;  /* 0x400000000f0c7820 */ /* 0x000fe20000400000 */
[----:B------:R-:W-:-:S03]  /*08b0*/  FADD R13, -R13, R15 ;  /* 0x0000000f0d0d7221 */ /* 0x000fc60000000100 */
[----:B------:R-:W0:Y:S01]  /*08c0*/  FRND R17, R12 ;  /* 0x0000000c00117307 */ /* 0x000e220000201000 */
[----:B------:R-:W-:Y:S01]  /*08d0*/  FADD R14, R14, -R13 ;  /* 0x8000000d0e0e7221 */ /* 0x000fe20000000000 */
[----:B------:R-:W-:Y:S01]  /*08e0*/  FFMA R15, R15, 2, -R12 ;  /* 0x400000000f0f7823 */ /* 0x000fe2000000080c */
[----:B------:R-:W-:-:S03]  /*08f0*/  FSETP.GT.AND P2, PT, |R12|, 152, PT ;  /* 0x431800000c00780b */ /* 0x000fc60003f44200 */
        /* <DEDUP_REMOVED lines=8> */
[C---:B------:R-:W-:Y:S01]  /*0980*/  FFMA R16, R13.reuse, R14, 0.24022644758224487305 ;  /* 0x3e75fdec0d107423 */ /* 0x040fe2000000000e */
        /* <DEDUP_REMOVED lines=10> */
.L_x_79:
[----:B------:R-:W-:Y:S05]  /*0a30*/  BSYNC.RECONVERGENT B0 ;  /* 0x0000000000007941 */ /* 0x000fea0003800200 */
.L_x_78:
[----:B------:R-:W0:Y:S01]  /*0a40*/  F2F.F64.F32 R16, R16 ;  /* 0x0000001000107310 */ /* 0x000e220000201800 */
[----:B------:R-:W-:Y:S01]  /*0a50*/  IMAD.MOV.U32 R12, RZ, RZ, 0x1 ;  /* 0x00000001ff0c7424 */ /* 0x000fe200078e00ff */
[----:B------:R-:W-:Y:S01]  /*0a60*/  DFMA R4, R6, R4, 2 ;  /* 0x400000000604742b */ /* 0x000fe20000000004 */
[----:B------:R-:W-:Y:S05]  /*0a70*/  BSSY.RECONVERGENT B0, `(.L_x_80) ;  /* 0x0000016000007945 */ /* 0x000fea0003800200 */
[----:B-----5:R-:W1:Y:S08]  /*0a80*/  F2F.F64.F32 R18, R0 ;  /* 0x0000000000127310 */ /* 0x020e700000201800 */
[----:B0-----:R-:W0:Y:S01]  /*0a90*/  MUFU.RCP64H R13, R17 ;  /* 0x00000011000d7308 */ /* 0x001e220000001800 */
[----:B-1----:R-:W-:-:S02]  /*0aa0*/  DMUL R18, R18, R4 ;  /* 0x0000000412127228 */ /* 0x002fc40000000000 */
[----:B0-----:R-:W-:-:S08]  /*0ab0*/  DFMA R14, -R16, R12, 1 ;  /* 0x3ff00000100e742b */ /* 0x001fd0000000010c */
[----:B------:R-:W-:Y:S01]  /*0ac0*/  FSETP.GEU.AND P1, PT, |R19|, 6.5827683646048100446e-37, PT ;  /* 0x036000001300780b */ /* 0x000fe20003f2e200 */
[----:B------:R-:W-:-:S08]  /*0ad0*/  DFMA R14, R14, R14, R14 ;  /* 0x0000000e0e0e722b */ /* 0x000fd0000000000e */
[----:B------:R-:W-:-:S08]  /*0ae0*/  DFMA R14, R12, R14, R12 ;  /* 0x0000000e0c0e722b */ /* 0x000fd0000000000c */
[----:B------:R-:W-:-:S08]  /*0af0*/  DFMA R6, -R16, R14, 1 ;  /* 0x3ff000001006742b */ /* 0x000fd0000000010e */
[----:B------:R-:W-:-:S08]  /*0b00*/  DFMA R6, R14, R6, R14 ;  /* 0x000000060e06722b */ /* 0x000fd0000000000e */
[----:B------:R-:W-:-:S08]  /*0b10*/  DMUL R4, R18, R6 ;  /* 0x0000000612047228 */ /* 0x000fd00000000000 */
[----:B------:R-:W-:-:S08]  /*0b20*/  DFMA R12, -R16, R4, R18 ;  /* 0x00000004100c722b */ /* 0x000fd00000000112 */
[----:B------:R-:W-:-:S10]  /*0b30*/  DFMA R4, R6, R12, R4 ;  /* 0x0000000c0604722b */ /* 0x000fd40000000004 */
[----:B------:R-:W-:-:S05]  /*0b40*/  FFMA R3, RZ, R17, R5 ;  /* 0x00000011ff037223 */ /* 0x000fca0000000005 */
[----:B------:R-:W-:-:S13]  /*0b50*/  FSETP.GT.AND P0, PT, |R3|, 1.469367938527859385e-39, PT ;  /* 0x001000000300780b */ /* 0x000fda0003f04200 */
[----:B------:R-:W-:Y:S05]  /*0b60*/  @P0 BRA P1, `(.L_x_81) ;  /* 0x0000000000180947 */ /* 0x000fea0000800000 */
[----:B------:R-:W-:Y:S02]  /*0b70*/  MOV R12, R18 ;  /* 0x00000012000c7202 */ /* 0x000fe40000000f00 */
[----:B------:R-:W-:Y:S02]  /*0b80*/  MOV R13, R19 ;  /* 0x00000013000d7202 */ /* 0x000fe40000000f00 */
[----:B------:R-:W-:-:S07]  /*0b90*/  MOV R0, 0xbb0 ;  /* 0x00000bb000007802 */ /* 0x000fce0000000f00 */
[----:B------:R-:W-:Y:S05]  /*0ba0*/  CALL.REL.NOINC `($__internal_3_$__cuda_sm20_div_rn_f64_full) ;  /* 0x0000004c00447944 */ /* 0x000fea0003c00000 */
[----:B------:R-:W-:Y:S01]  /*0bb0*/  MOV R4, R14 ;  /* 0x0000000e00047202 */ /* 0x000fe20000000f00 */
[----:B------:R-:W-:-:S07]  /*0bc0*/  IMAD.MOV.U32 R5, RZ, RZ, R15 ;  /* 0x000000ffff057224 */ /* 0x000fce00078e000f */
.L_x_81:
[----:B------:R-:W-:Y:S05]  /*0bd0*/  BSYNC.RECONVERGENT B0 ;  /* 0x0000000000007941 */ /* 0x000fea0003800200 */
.L_x_80:
[----:B------:R-:W2:Y:S04]  /*0be0*/  LDG.E R16, desc[UR6][R8.64+0x1c] ;  /* 0x00001c0608107981 */ /* 0x000ea8000c1e1900 */
[----:B------:R0:W5:Y:S01]  /*0bf0*/  LDG.E R0, desc[UR6][R8.64+0x18] ;  /* 0x0000180608007981 */ /* 0x000162000c1e1900 */
[----:B------:R-:W-:Y:S01]  /*0c00*/  HFMA2 R7, -RZ, RZ, 2.03125, 0 ;  /* 0x40100000ff077431 */ /* 0x000fe200000001ff */
[----:B------:R-:W-:Y:S01]  /*0c10*/  MOV R6, 0x0 ;  /* 0x0000000000067802 */ /* 0x000fe20000000f00 */
[----:B------:R-:W-:Y:S01]  /*0c20*/  BSSY.RECONVERGENT B0, `(.L_x_82) ;  /* 0x0000049000007945 */ /* 0x000fe20003800200 */
[----:B------:R-:W-:Y:S01]  /*0c30*/  MOV R17, 0x3f800000 ;  /* 0x3f80000000117802 */ /* 0x000fe20000000f00 */
[----:B--2---:R-:W1:Y:S02]  /*0c40*/  F2F.F64.F32 R12, R16 ;  /* 0x00000010000c7310 */ /* 0x004e640000201800 */
[----:B-1----:R-:W-:-:S08]  /*0c50*/  DMUL R12, R10, R12 ;  /* 0x0000000c0a0c7228 */ /* 0x002fd00000000000 */
        /* <DEDUP_REMOVED lines=9> */
[----:B------:R-:W-:-:S03]  /*0cf0*/  HFMA2 R20, -RZ, RZ, 0.771484375, 0.21533203125 ;  /* 0x3a2c32e4ff147431 */ /* 0x000fc600000001ff */
[----:B------:R-:W-:Y:S02]  /*0d00*/  FSEL R14, R14, |R3|, !P0 ;  /* 0x400000030e0e7208 */ /* 0x000fe40004000000 */
[----:B------:R-:W-:Y:S02]  /*0d10*/  FSEL R18, RZ, -24, P0 ;  /* 0xc1c00000ff127808 */ /* 0x000fe40000000000 */
[----:B------:R-:W-:Y:S01]  /*0d20*/  FSETP.NEU.AND P0, PT, |R3|, +INF , PT ;  /* 0x7f8000000300780b */ /* 0x000fe20003f0d200 */
[----:B------:R-:W-:-:S03]  /*0d30*/  VIADD R15, R14, 0xc0cafb0d ;  /* 0xc0cafb0d0e0f7836 */ /* 0x000fc60000000000 */
[----:B------:R-:W-:Y:S02]  /*0d40*/  FSETP.NEU.AND P0, PT, R3, RZ, P0 ;  /* 0x000000ff0300720b */ /* 0x000fe4000070d000 */
[----:B------:R-:W-:-:S04]  /*0d50*/  LOP3.LUT R15, R15, 0xff800000, RZ, 0xc0, !PT ;  /* 0xff8000000f0f7812 */ /* 0x000fc800078ec0ff */
[-C--:B------:R-:W-:Y:S02]  /*0d60*/  IADD3 R14, PT, PT, R14, -R15.reuse, RZ ;  /* 0x8000000f0e0e7210 */ /* 0x080fe40007ffe0ff */
[----:B------:R-:W-:-:S03]  /*0d70*/  I2FP.F32.S32 R15, R15 ;  /* 0x0000000f000f7245 */ /* 0x000fc60000201400 */
[C---:B------:R-:W-:Y:S01]  /*0d80*/  FADD R16, R14.reuse, 1 ;  /* 0x3f8000000e107421 */ /* 0x040fe20000000000 */
[----:B------:R-:W-:Y:S01]  /*0d90*/  FADD R21, R14, -1 ;  /* 0xbf8000000e157421 */ /* 0x000fe20000000000 */
[----:B------:R-:W-:Y:S01]  /*0da0*/  FFMA R19, R15, 1.1920928955078125e-07, R18 ;  /* 0x340000000f137823 */ /* 0x000fe20000000012 */
[----:B------:R-:W-:Y:S02]  /*0db0*/  @!P0 FADD R3, R3, R3 ;  /* 0x0000000303038221 */ /* 0x000fe40000000000 */
[----:B------:R-:W-:Y:S01]  /*0dc0*/  FADD R17, R21, R21 ;  /* 0x0000001515117221 */ /* 0x000fe20000000000 */
[----:B------:R-:W0:Y:S03]  /*0dd0*/  MUFU.RCP R16, R16 ;  /* 0x0000001000107308 */ /* 0x000e260000001000 */
        /* <DEDUP_REMOVED lines=17> */
[----:B------:R-:W-:-:S03]  /*0ef0*/  MOV R18, 0x391fcb8e ;  /* 0x391fcb8e00127802 */ /* 0x000fc60000000f00 */
        /* <DEDUP_REMOVED lines=19> */
[----:B------:R-:W-:Y:S02]  /*1030*/  FFMA R20, R15, R18, 0.69314718246459960938 ;  /* 0x3f3172180f147423 */ /* 0x000fe40000000012 */
[----:B------:R-:W-:Y:S01]  /*1040*/  VIADD R18, R16, 0x7f000000 ;  /* 0x7f00000010127836 */ /* 0x000fe20000000000 */
[----:B-1----:R-:W-:Y:S01]  /*1050*/  LEA R16, R17, -R16, 0x17 ;  /* 0x8000001011107211 */ /* 0x002fe200078eb8ff */
[----:B------:R-:W-:Y:S01]  /*1060*/  FFMA R15, R15, R20, 1 ;  /* 0x3f8000000f0f7423 */ /* 0x000fe20000000014 */
[----:B------:R-:W-:-:S03]  /*1070*/  FSEL R17, RZ, +INF , !P1 ;  /* 0x7f800000ff117808 */ /* 0x000fc60004800000 */
[----:B------:R-:W-:-:S04]  /*1080*/  FMUL R15, R18, R15 ;  /* 0x0000000f120f7220 */ /* 0x000fc80000400000 */
[----:B------:R-:W-:Y:S01]  /*1090*/  @!P2 FMUL R17, R16, R15 ;  /* 0x0000000f1011a220 */ /* 0x000fe20000400000 */
[----:B------:R-:W-:-:S07]  /*10a0*/  @!P0 LOP3.LUT R17, R3, 0x7fffffff, RZ, 0xc0, !PT ;  /* 0x7fffffff03118812 */ /* 0x000fce00078ec0ff */
.L_x_83:
[----:B------:R-:W-:Y:S05]  /*10b0*/  BSYNC.RECONVERGENT B0 ;  /* 0x0000000000007941 */ /* 0x000fea0003800200 */
.L_x_82:
[----:B------:R-:W0:Y:S01]  /*10c0*/  F2F.F64.F32 R16, R17 ;  /* 0x0000001100107310 */ /* 0x000e220000201800 */
[----:B------:R-:W-:Y:S01]  /*10d0*/  HFMA2 R18, -RZ, RZ, 0, 5.9604644775390625e-08 ;  /* 0x00000001ff127431 */ /* 0x000fe200000001ff */
[----:B------:R-:W-:Y:S01]  /*10e0*/  DFMA R6, R12, R6, 2 ;  /* 0x400000000c06742b */ /* 0x000fe20000000006 */
[----:B------:R-:W-:Y:S05]  /*10f0*/  BSSY.RECONVERGENT B0, `(.L_x_84) ;  /* 0x0000017000007945 */ /* 0x000fea0003800200 */
[----:B------:R-:W-:Y:S08]  /*1100*/  F2F.F32.F64 R3, R4 ;  /* 0x0000000400037310 */ /* 0x000ff00000301000 */
[----:B0-----:R-:W0:Y:S02]  /*1110*/  MUFU.RCP64H R19, R17 ;  /* 0x0000001100137308 */ /* 0x001e240000001800 */
[----:B0-----:R-:W-:-:S08]  /*1120*/  DFMA R14, -R16, R18, 1 ;  /* 0x3ff00000100e742b */ /* 0x001fd00000000112 */
[----:B------:R-:W-:Y:S02]  /*1130*/  DFMA R20, R14, R14, R14 ;  /* 0x0000000e0e14722b */ /* 0x000fe4000000000e */
[----:B-----5:R-:W0:Y:S06]  /*1140*/  F2F.F64.F32 R14, R0 ;  /* 0x00000000000e7310 */ /* 0x020e2c0000201800 */
[----:B------:R-:W-:-:S08]  /*1150*/  DFMA R20, R18, R20, R18 ;  /* 0x000000141214722b */ /* 0x000fd00000000012 */
[----:B------:R-:W-:Y:S02]  /*1160*/  DFMA R12, -R16, R20, 1 ;  /* 0x3ff00000100c742b */ /* 0x000fe40000000114 */
[----:B0-----:R-:W-:-:S06]  /*1170*/  DMUL R6, R14, R6 ;  /* 0x000000060e067228 */ /* 0x001fcc0000000000 */
[----:B------:R-:W-:-:S04]  /*1180*/  DFMA R12, R20, R12, R20 ;  /* 0x0000000c140c722b */ /* 0x000fc80000000014 */
[----:B------:R-:W-:-:S04]  /*1190*/  FSETP.GEU.AND P1, PT, |R7|, 6.5827683646048100446e-37, PT ;  /* 0x036000000700780b */ /* 0x000fc80003f2e200 */
[----:B------:R-:W-:-:S08]  /*11a0*/  DMUL R14, R6, R12 ;  /* 0x0000000c060e7228 */ /* 0x000fd00000000000 */
[----:B------:R-:W-:-:S08]  /*11b0*/  DFMA R18, -R16, R14, R6 ;  /* 0x0000000e1012722b */ /* 0x000fd00000000106 */
[----:B------:R-:W-:-:S10]  /*11c0*/  DFMA R12, R12, R18, R14 ;  /* 0x000000120c0c722b */ /* 0x000fd4000000000e */
[----:B------:R-:W-:-:S05]  /*11d0*/  FFMA R14, RZ, R17, R13 ;  /* 0x00000011ff0e7223 */ /* 0x000fca000000000d */
[----:B------:R-:W-:-:S13]  /*11e0*/  FSETP.GT.AND P0, PT, |R14|, 1.469367938527859385e-39, PT ;  /* 0x001000000e00780b */ /* 0x000fda0003f04200 */
[----:B------:R-:W-:Y:S05]  /*11f0*/  @P0 BRA P1, `(.L_x_85) ;  /* 0x0000000000180947 */ /* 0x000fea0000800000 */
[----:B------:R-:W-:Y:S01]  /*1200*/  MOV R12, R6 ;  /* 0x00000006000c7202 */ /* 0x000fe20000000f00 */
[----:B------:R-:W-:Y:S01]  /*1210*/  IMAD.MOV.U32 R13, RZ, RZ, R7 ;  /* 0x000000ffff0d7224 */ /* 0x000fe200078e0007 */
[----:B------:R-:W-:-:S07]  /*1220*/  MOV R0, 0x1240 ;  /* 0x0000124000007802 */ /* 0x000fce0000000f00 */
[----:B------:R-:W-:Y:S05]  /*1230*/  CALL.REL.NOINC `($__internal_3_$__cuda_sm20_div_rn_f64_full) ;  /* 0x0000004400a07944 */ /* 0x000fea0003c00000 */
[----:B------:R-:W-:Y:S02]  /*1240*/  MOV R12, R14 ;  /* 0x0000000e000c7202 */ /* 0x000fe40000000f00 */
[----:B------:R-:W-:-:S07]  /*1250*/  MOV R13, R15 ;  /* 0x0000000f000d7202 */ /* 0x000fce0000000f00 */
.L_x_85:
[----:B------:R-:W-:Y:S05]  /*1260*/  BSYNC.RECONVERGENT B0 ;  /* 0x0000000000007941 */ /* 0x000fea0003800200 */
.L_x_84:
[----:B------:R-:W2:Y:S04]  /*1270*/  LDG.E R16, desc[UR6][R8.64+0x24] ;  /* 0x0000240608107981 */ /* 0x000ea8000c1e1900 */
[----:B------:R0:W5:Y:S01]  /*1280*/  LDG.E R0, desc[UR6][R8.64+0x20] ;  /* 0x0000200608007981 */ /* 0x000162000c1e1900 */
[----:B------:R-:W-:Y:S01]  /*1290*/  MOV R6, 0x0 ;  /* 0x0000000000067802 */ /* 0x000fe20000000f00 */
[----:B------:R-:W-:Y:S01]  /*12a0*/  IMAD.MOV.U32 R7, RZ, RZ, 0x40100000 ;  /* 0x40100000ff077424 */ /* 0x000fe200078e00ff */
[----:B------:R-:W-:Y:S01]  /*12b0*/  BSSY.RECONVERGENT B0, `(.L_x_86) ;  /* 0x0000049000007945 */ /* 0x000fe20003800200 */
[----:B------:R-:W-:Y:S01]  /*12c0*/  MOV R17, 0x3f800000 ;  /* 0x3f80000000117802 */ /* 0x000fe20000000f00 */
[----:B--2---:R-:W1:Y:S02]  /*12d0*/  F2F.F64.F32 R4, R16 ;  /* 0x0000001000047310 */ /* 0x004e640000201800 */
[----:B-1----:R-:W-:-:S08]  /*12e0*/  DMUL R4, R10, R4 ;  /* 0x000000040a047228 */ /* 0x002fd00000000000 */
[----:B------:R-:W-:-:S10]  /*12f0*/  DFMA R14, R4, R6, 1 ;  /* 0x3ff00000040e742b */ /* 0x000fd40000000006 */
        /* <DEDUP_REMOVED lines=18> */
[----:B------:R-:W-:Y:S01]  /*1420*/  FADD R22, R17, -1 ;  /* 0xbf80000011167421 */ /* 0x000fe20000000000 */
[----:B------:R-:W-:-:S03]  /*1430*/  FFMA R20, R16, 1.1920928955078125e-07, R19 ;  /* 0x3400000010147823 */ /* 0x000fc60000000013 */
[----:B------:R-:W-:Y:S01]  /*1440*/  FADD R18, R22, R22 ;  /* 0x0000001616127221 */ /* 0x000fe20000000000 */
[----:B------:R-:W0:Y:S01]  /*1450*/  MUFU.RCP R15, R15 ;  /* 0x0000000f000f7308 */ /* 0x000e220000001000 */
[----:B------:R-:W-:Y:S02]  /*1460*/  @!P0 FADD R14, R14, R14 ;  /* 0x0000000e0e0e8221 */ /* 0x000fe40000000000 */
        /* <DEDUP_REMOVED lines=45> */
.L_x_87:
[----:B------:R-:W-:Y:S05]  /*1740*/  BSYNC.RECONVERGENT B0 ;  /* 0x0000000000007941 */ /* 0x000fea0003800200 */
.L_x_86:
[----:B------:R-:W0:Y:S01]  /*1750*/  F2F.F64.F32 R16, R17 ;  /* 0x0000001100107310 */ /* 0x000e220000201800 */
[----:B------:R-:W-:Y:S01]  /*1760*/  IMAD.MOV.U32 R18, RZ, RZ, 0x1 ;  /* 0x00000001ff127424 */ /* 0x000fe200078e00ff */
[----:B------:R-:W-:Y:S01]  /*1770*/  DFMA R4, R4, R6, 2 ;  /* 0x400000000404742b */ /* 0x000fe20000000006 */
[----:B------:R-:W-:Y:S05]  /*1780*/  BSSY.RECONVERGENT B0, `(.L_x_88) ;  /* 0x0000017000007945 */ /* 0x000fea0003800200 */
        /* <DEDUP_REMOVED lines=11> */
[----:B------:R-:W-:Y:S01]  /*1840*/  DFMA R6, R6, R18, R4 ;  /* 0x000000120606722b */ /* 0x000fe20000000004 */
[----:B------:R0:W1:Y:S09]  /*1850*/  F2F.F32.F64 R4, R12 ;  /* 0x0000000c00047310 */ /* 0x0000720000301000 */
[----:B------:R-:W-:-:S05]  /*1860*/  FFMA R5, RZ, R17, R7 ;  /* 0x00000011ff057223 */ /* 0x000fca0000000007 */
[----:B------:R-:W-:-:S13]  /*1870*/  FSETP.GT.AND P0, PT, |R5|, 1.469367938527859385e-39, PT ;  /* 0x001000000500780b */ /* 0x000fda0003f04200 */
[----:B01----:R-:W-:Y:S05]  /*1880*/  @P0 BRA P1, `(.L_x_89) ;  /* 0x0000000000180947 */ /* 0x003fea0000800000 */
[----:B------:R-:W-:Y:S02]  /*1890*/  MOV R12, R14 ;  /* 0x0000000e000c7202 */ /* 0x000fe40000000f00 */
[----:B------:R-:W-:Y:S02]  /*18a0*/  MOV R13, R15 ;  /* 0x0000000f000d7202 */ /* 0x000fe40000000f00 */
[----:B------:R-:W-:-:S07]  /*18b0*/  MOV R0, 0x18d0 ;  /* 0x000018d000007802 */ /* 0x000fce0000000f00 */
[----:B------:R-:W-:Y:S05]  /*18c0*/  CALL.REL.NOINC `($__internal_3_$__cuda_sm20_div_rn_f64_full) ;  /* 0x0000003c00fc7944 */ /* 0x000fea0003c00000 */
[----:B------:R-:W-:Y:S01]  /*18d0*/  MOV R6, R14 ;  /* 0x0000000e00067202 */ /* 0x000fe20000000f00 */
[----:B------:R-:W-:-:S07]  /*18e0*/  IMAD.MOV.U32 R7, RZ, RZ, R15 ;  /* 0x000000ffff077224 */ /* 0x000fce00078e000f */
.L_x_89:
[----:B------:R-:W-:Y:S05]  /*18f0*/  BSYNC.RECONVERGENT B0 ;  /* 0x0000000000007941 */ /* 0x000fea0003800200 */
.L_x_88:
        /* <DEDUP_REMOVED lines=70> */
[----:B-1----:R-:W-:Y:S01]  /*1d60*/  LEA R21, R21, -R18, 0x17 ;  /* 0x8000001215157211 */ /* 0x002fe200078eb8ff */
[----:B------:R-:W-:Y:S01]  /*1d70*/  VIADD R19, R18, 0x7f000000 ;  /* 0x7f00000012137836 */ /* 0x000fe20000000000 */
[----:B------:R-:W-:Y:S01]  /*1d80*/  FSEL R24, RZ, +INF , !P1 ;  /* 0x7f800000ff187808 */ /* 0x000fe20004800000 */
[----:B------:R-:W-:-:S04]  /*1d90*/  FFMA R20, R17, R20, 1 ;  /* 0x3f80000011147423 */ /* 0x000fc80000000014 */
[----:B------:R-:W-:-:S04]  /*1da0*/  FMUL R20, R19, R20 ;  /* 0x0000001413147220 */ /* 0x000fc80000400000 */
[----:B------:R-:W-:Y:S01]  /*1db0*/  @!P2 FMUL R24, R21, R20 ;  /* 0x000000141518a220 */ /* 0x000fe20000400000 */
[----:B------:R-:W-:-:S07]  /*1dc0*/  @!P0 LOP3.LUT R24, R5, 0x7fffffff, RZ, 0xc0, !PT ;  /* 0x7fffffff05188812 */ /* 0x000fce00078ec0ff */
.L_x_91:
[----:B------:R-:W-:Y:S05]  /*1dd0*/  BSYNC.RECONVERGENT B0 ;  /* 0x0000000000007941 */ /* 0x000fea0003800200 */
.L_x_90:
        /* <DEDUP_REMOVED lines=20> */
[----:B------:R-:W-:-:S07]  /*1f20*/  MOV R0, 0x1f40 ;  /* 0x00001f4000007802 */ /* 0x000fce0000000f00 */
[----:B------:R-:W-:Y:S05]  /*1f30*/  CALL.REL.NOINC `($__internal_3_$__cuda_sm20_div_rn_f64_full) ;  /* 0x0000003800607944 */ /* 0x000fea0003c00000 */
.L_x_93:
[----:B------:R-:W-:Y:S05]  /*1f40*/  BSYNC.RECONVERGENT B0 ;  /* 0x0000000000007941 */ /* 0x000fea0003800200 */
.L_x_92:
        /* <DEDUP_REMOVED lines=77> */
.L_x_95:
[----:B------:R-:W-:Y:S05]  /*2420*/  BSYNC.RECONVERGENT B0 ;  /* 0x0000000000007941 */ /* 0x000fea0003800200 */
.L_x_94:
        /* <DEDUP_REMOVED lines=26> */
.L_x_97:
[----:B------:R-:W-:Y:S05]  /*25d0*/  BSYNC.RECONVERGENT B0 ;  /* 0x0000000000007941 */ /* 0x000fea0003800200 */
.L_x_96:
[----:B------:R-:W2:Y:S04]  /*25e0*/  LDG.E R20, desc[UR6][R8.64+0x40] ;  /* 0x0000400608147981 */ /* 0x000ea8000c1e1900 */
[----:B------:R0:W5:Y:S04]  /*25f0*/  LDG.E R7, desc[UR6][R8.64+0x3c] ;  /* 0x00003c0608077981 */ /* 0x000168000c1e1900 */
[----:B------:R0:W5:Y:S01]  /*2600*/  LDG.E R0, desc[UR6][R8.64+0xc] ;  /* 0x00000c0608007981 */ /* 0x000162000c1e1900 */
[----:B------:R-:W-:Y:S01]  /*2610*/  HFMA2 R19, -RZ, RZ, 2.03125, 0 ;  /* 0x40100000ff137431 */ /* 0x000fe200000001ff */
[----:B------:R-:W-:Y:S01]  /*2620*/  MOV R18, 0x0 ;  /* 0x0000000000127802 */ /* 0x000fe20000000f00 */
        /* <DEDUP_REMOVED lines=30> */
[----:B------:R-:W-:-:S03]  /*2810*/  FMUL R22, R20, R20 ;  /* 0x0000001414167220 */ /* 0x000fc60000400000 */
[----:B------:R-:W-:Y:S01]  /*2820*/  FADD R24, R24, R24 ;  /* 0x0000001818187221 */ /* 0x000fe20000000000 */
[----:B------:R-:W-:-:S03]  /*2830*/  FFMA R25, R22, R25, 0.0032181653659790754318 ;  /* 0x3b52e7db16197423 */ /* 0x000fc60000000019 */
[----:B------:R-:W-:Y:S01]  /*2840*/  FFMA R24, R21, -R20, R24 ;  /* 0x8000001415187223 */ /* 0x000fe20000000018 */
[----:B------:R-:W-:Y:S01]  /*2850*/  FFMA R21, R20, 1.4426950216293334961, R23 ;  /* 0x3fb8aa3b14157823 */ /* 0x000fe20000000017 */
[C---:B------:R-:W-:Y:S02]  /*2860*/  FFMA R25, R22.reuse, R25, 0.018033718690276145935 ;  /* 0x3c93bb7316197423 */ /* 0x040fe40000000019 */
[----:B------:R-:W-:Y:S01]  /*2870*/  FMUL R17, R17, R24 ;  /* 0x0000001811117220 */ /* 0x000fe20000400000 */
[----:B------:R-:W-:Y:S01]  /*2880*/  FADD R23, R23, -R21 ;  /* 0x8000001517177221 */ /* 0x000fe20000000000 */
[----:B------:R-:W-:-:S03]  /*2890*/  FFMA R25, R22, R25, 0.12022458761930465698 ;  /* 0x3df6384f16197423 */ /* 0x000fc60000000019 */
[----:B------:R-:W-:Y:S01]  /*28a0*/  FFMA R24, R20, 1.4426950216293334961, R23 ;  /* 0x3fb8aa3b14187823 */ /* 0x000fe20000000017 */
[----:B------:R-:W-:-:S03]  /*28b0*/  FMUL R25, R22, R25 ;  /* 0x0000001916197220 */ /* 0x000fc60000400000 */
[----:B------:R-:W-:Y:S01]  /*28c0*/  FFMA R23, R17, 1.4426950216293334961, R24 ;  /* 0x3fb8aa3b11177823 */ /* 0x000fe20000000018 */
[----:B------:R-:W-:-:S03]  /*28d0*/  FMUL R22, R25, 3 ;  /* 0x4040000019167820 */ /* 0x000fc60000400000 */
[----:B------:R-:W-:-:S04]  /*28e0*/  FFMA R24, R20, 1.9251366722983220825e-08, R23 ;  /* 0x32a55e3414187823 */ /* 0x000fc80000000017 */
        /* <DEDUP_REMOVED lines=8> */
[----:B------:R-:W-:Y:S02]  /*2970*/  MOV R22, 0x391fcb8e ;  /* 0x391fcb8e00167802 */ /* 0x000fe40000000f00 */
[----:B------:R-:W-:Y:S01]  /*2980*/  FSETP.GT.AND P2, PT, |R17|, 152, PT ;  /* 0x431800001100780b */ /* 0x000fe20003f44200 */
[----:B------:R-:W-:Y:S02]  /*2990*/  FFMA R24, R21, 2, R24 ;  /* 0x4000000015187823 */ /* 0x000fe40000000018 */
[----:B------:R-:W1:Y:S01]  /*29a0*/  F2I.NTZ R23, R17 ;  /* 0x0000001100177305 */ /* 0x000e620000203100 */
[----:B0-----:R-:W-:Y:S01]  /*29b0*/  FADD R21, R17, -R20 ;  /* 0x8000001411157221 */ /* 0x001fe20000000000 */
[----:B------:R-:W-:-:S03]  /*29c0*/  FSETP.GT.AND P1, PT, R20, RZ, PT ;  /* 0x000000ff1400720b */ /* 0x000fc60003f24000 */
[----:B------:R-:W-:Y:S01]  /*29d0*/  FADD R21, R21, R24 ;  /* 0x0000001815157221 */ /* 0x000fe20000000000 */
[----:B------:R-:W-:Y:S02]  /*29e0*/  SEL R20, RZ, 0x83000000, P1 ;  /* 0x83000000ff147807 */ /* 0x000fe40000800000 */
[----:B------:R-:W-:Y:S01]  /*29f0*/  FSETP.GEU.AND P1, PT, R17, RZ, PT ;  /* 0x000000ff1100720b */ /* 0x000fe20003f2e000 */
[----:B------:R-:W-:Y:S01]  /*2a00*/  FFMA R22, R21, R22, 0.0013391353422775864601 ;  /* 0x3aaf85ed15167423 */ /* 0x000fe20000000016 */
[----:B-1----:R-:W-:Y:S02]  /*2a10*/  LEA R23, R23, -R20, 0x17 ;  /* 0x8000001417177211 */ /* 0x002fe400078eb8ff */
[----:B------:R-:W-:Y:S01]  /*2a20*/  FSEL R26, RZ, +INF , !P1 ;  /* 0x7f800000ff1a7808 */ /* 0x000fe20004800000 */
[----:B------:R-:W-:-:S04]  /*2a30*/  FFMA R22, R21, R22, 0.0096188392490148544312 ;  /* 0x3c1d985615167423 */ /* 0x000fc80000000016 */
[----:B------:R-:W-:-:S04]  /*2a40*/  FFMA R22, R21, R22, 0.055503588169813156128 ;  /* 0x3d6357bb15167423 */ /* 0x000fc80000000016 */
[----:B------:R-:W-:-:S04]  /*2a50*/  FFMA R22, R21, R22, 0.24022644758224487305 ;  /* 0x3e75fdec15167423 */ /* 0x000fc80000000016 */
[----:B------:R-:W-:Y:S01]  /*2a60*/  FFMA R24, R21, R22, 0.69314718246459960938 ;  /* 0x3f31721815187423 */ /* 0x000fe20000000016 */
[----:B------:R-:W-:-:S03]  /*2a70*/  VIADD R22, R20, 0x7f000000 ;  /* 0x7f00000014167836 */ /* 0x000fc60000000000 */
[----:B------:R-:W-:-:S04]  /*2a80*/  FFMA R21, R21, R24, 1 ;  /* 0x3f80000015157423 */ /* 0x000fc80000000018 */
[----:B------:R-:W-:-:S04]  /*2a90*/  FMUL R22, R22, R21 ;  /* 0x0000001516167220 */ /* 0x000fc80000400000 */
[----:B------:R-:W-:Y:S01]  /*2aa0*/  @!P2 FMUL R26, R23, R22 ;  /* 0x00000016171aa220 */ /* 0x000fe20000400000 */
[----:B------:R-:W-:-:S07]  /*2ab0*/  @!P0 LOP3.LUT R26, R16, 0x7fffffff, RZ, 0xc0, !PT ;  /* 0x7fffffff101a8812 */ /* 0x000fce00078ec0ff */
.L_x_99:
[----:B------:R-:W-:Y:S05]  /*2ac0*/  BSYNC.RECONVERGENT B0 ;  /* 0x0000000000007941 */ /* 0x000fea0003800200 */
.L_x_98:
[----:B------:R-:W0:Y:S01]  /*2ad0*/  F2F.F64.F32 R16, R26 ;  /* 0x0000001a00107310 */ /* 0x000e220000201800 */
[----:B------:R-:W-:Y:S01]  /*2ae0*/  HFMA2 R20, -RZ, RZ, 0, 5.9604644775390625e-08 ;  /* 0x00000001ff147431 */ /* 0x000fe200000001ff */
[----:B------:R-:W-:Y:S01]  /*2af0*/  DFMA R18, R14, R18, 2 ;  /* 0x400000000e12742b */ /* 0x000fe20000000012 */
[----:B------:R-:W-:Y:S01]  /*2b00*/  FADD R4, R3, R4 ;  /* 0x0000000403047221 */ /* 0x000fe20000000000 */
[----:B------:R-:W-:Y:S03]  /*2b10*/  BSSY.RECONVERGENT B0, `(.L_x_100) ;  /* 0x0000019000007945 */ /* 0x000fe60003800200 */
[----:B------:R-:W-:Y:S01]  /*2b20*/  FADD R5, R5, R4 ;  /* 0x0000000405057221 */ /* 0x000fe20000000000 */
[----:B-----5:R-:W1:Y:S03]  /*2b30*/  F2F.F64.F32 R24, R7 ;  /* 0x0000000700187310 */ /* 0x020e660000201800 */
[----:B------:R-:W-:-:S05]  /*2b40*/  FADD R5, R6, R5 ;  /* 0x0000000506057221 */ /* 0x000fca0000000000 */
[----:B0-----:R-:W0:Y:S01]  /*2b50*/  MUFU.RCP64H R21, R17 ;  /* 0x0000001100157308 */ /* 0x001e220000001800 */
[----:B-1----:R-:W-:-:S07]  /*2b60*/  DMUL R24, R24, R18 ;  /* 0x0000001218187228 */ /* 0x002fce0000000000 */
[----:B------:R-:W1:Y:S01]  /*2b70*/  F2F.F32.F64 R12, R12 ;  /* 0x0000000c000c7310 */ /* 0x000e620000301000 */
[----:B0-----:R-:W-:Y:S02]  /*2b80*/  DFMA R22, -R16, R20, 1 ;  /* 0x3ff000001016742b */ /* 0x001fe40000000114 */
[----:B------:R-:W-:-:S06]  /*2b90*/  FSETP.GEU.AND P1, PT, |R25|, 6.5827683646048100446e-37, PT ;  /* 0x036000001900780b */ /* 0x000fcc0003f2e200 */
        /* <DEDUP_REMOVED lines=8> */
[----:B------:R-:W-:Y:S01]  /*2c20*/  FSETP.GT.AND P0, PT, |R3|, 1.469367938527859385e-39, PT ;  /* 0x001000000300780b */ /* 0x000fe20003f04200 */
[----:B-1----:R-:W-:-:S04]  /*2c30*/  FADD R3, R12, R5 ;  /* 0x000000050c037221 */ /* 0x002fc80000000000 */
[----:B------:R-:W-:-:S08]  /*2c40*/  FMUL R3, R0, R3 ;  /* 0x0000000300037220 */ /* 0x000fd00000400000 */
[----:B------:R-:W-:Y:S05]  /*2c50*/  @P0 BRA P1, `(.L_x_101) ;  /* 0x0000000000100947 */ /* 0x000fea0000800000 */
[----:B------:R-:W-:Y:S01]  /*2c60*/  MOV R12, R24 ;  /* 0x00000018000c7202 */ /* 0x000fe20000000f00 */
[----:B------:R-:W-:Y:S01]  /*2c70*/  IMAD.MOV.U32 R13, RZ, RZ, R25 ;  /* 0x000000ffff0d7224 */ /* 0x000fe200078e0019 */
[----:B------:R-:W-:-:S07]  /*2c80*/  MOV R0, 0x2ca0 ;  /* 0x00002ca000007802 */ /* 0x000fce0000000f00 */
[----:B------:R-:W-:Y:S05]  /*2c90*/  CALL.REL.NOINC `($__internal_3_$__cuda_sm20_div_rn_f64_full) ;  /* 0x0000002c00087944 */ /* 0x000fea0003c00000 */
.L_x_101:
[----:B------:R-:W-:Y:S05]  /*2ca0*/  BSYNC.RECONVERGENT B0 ;  /* 0x0000000000007941 */ /* 0x000fea0003800200 */
.L_x_100:
        /* <DEDUP_REMOVED lines=77> */
.L_x_103:
[----:B------:R-:W-:Y:S05]  /*3180*/  BSYNC.RECONVERGENT B0 ;  /* 0x0000000000007941 */ /* 0x000fea0003800200 */
.L_x_102:
[----:B------:R-:W0:Y:S01]  /*3190*/  F2F.F64.F32 R16, R17 ;  /* 0x0000001100107310 */ /* 0x000e220000201800 */
[----:B------:R-:W-:Y:S01]  /*31a0*/  HFMA2 R18, -RZ, RZ, 0, 5.9604644775390625e-08 ;  /* 0x00000001ff127431 */ /* 0x000fe200000001ff */
        /* <DEDUP_REMOVED lines=18> */
[----:B------:R-:W-:-:S07]  /*32d0*/  MOV R0, 0x32f0 ;  /* 0x000032f000007802 */ /* 0x000fce0000000f00 */
[----:B------:R-:W-:Y:S05]  /*32e0*/  CALL.REL.NOINC `($__internal_3_$__cuda_sm20_div_rn_f64_full) ;  /* 0x0000002400747944 */ /* 0x000fea0003c00000 */
[----:B------:R-:W-:Y:S01]  /*32f0*/  MOV R6, R14 ;  /* 0x0000000e00067202 */ /* 0x000fe20000000f00 */
[----:B------:R-:W-:-:S07]  /*3300*/  IMAD.MOV.U32 R7, RZ, RZ, R15 ;  /* 0x000000ffff077224 */ /* 0x000fce00078e000f */
.L_x_105:
[----:B------:R-:W-:Y:S05]  /*3310*/  BSYNC.RECONVERGENT B0 ;  /* 0x0000000000007941 */ /* 0x000fea0003800200 */
.L_x_104:
        /* <DEDUP_REMOVED lines=70> */
[----:B------:R-:W-:Y:S01]  /*3780*/  IADD3 R19, PT, PT, R18, 0x7f000000, RZ ;  /* 0x7f00000012137810 */ /* 0x000fe20007ffe0ff */
[----:B-1----:R-:W-:Y:S01]  /*3790*/  IMAD R21, R21, 0x800000, -R18 ;  /* 0x0080000015157824 */ /* 0x002fe200078e0a12 */
[----:B------:R-:W-:Y:S01]  /*37a0*/  FSEL R24, RZ, +INF , !P1 ;  /* 0x7f800000ff187808 */ /* 0x000fe20004800000 */
[----:B------:R-:W-:-:S04]  /*37b0*/  FFMA R20, R17, R20, 1 ;  /* 0x3f80000011147423 */ /* 0x000fc80000000014 */
[----:B------:R-:W-:-:S04]  /*37c0*/  FMUL R20, R19, R20 ;  /* 0x0000001413147220 */ /* 0x000fc80000400000 */
[----:B------:R-:W-:Y:S01]  /*37d0*/  @!P2 FMUL R24, R21, R20 ;  /* 0x000000141518a220 */ /* 0x000fe20000400000 */
[----:B------:R-:W-:-:S07]  /*37e0*/  @!P0 LOP3.LUT R24, R5, 0x7fffffff, RZ, 0xc0, !PT ;  /* 0x7fffffff05188812 */ /* 0x000fce00078ec0ff */
.L_x_107:
[----:B------:R-:W-:Y:S05]  /*37f0*/  BSYNC.RECONVERGENT B0 ;  /* 0x0000000000007941 */ /* 0x000fea0003800200 */
.L_x_106:
        /* <DEDUP_REMOVED lines=26> */
.L_x_109:
[----:B------:R-:W-:Y:S05]  /*39a0*/  BSYNC.RECONVERGENT B0 ;  /* 0x0000000000007941 */ /* 0x000fea0003800200 */
.L_x_108:
        /* <DEDUP_REMOVED lines=20> */
[----:B------:R-:W-:Y:S02]  /*3af0*/  IADD3 R18, PT, PT, R17, -0x3f3504f3, RZ ;  /* 0xc0cafb0d11127810 */ /* 0x000fe40007ffe0ff */
[----:B------:R-:W-:Y:S02]  /*3b00*/  FSETP.NEU.AND P0, PT, |R16|, +INF , PT ;  /* 0x7f8000001000780b */ /* 0x000fe40003f0d200 */
[----:B------:R-:W-:Y:S02]  /*3b10*/  LOP3.LUT R18, R18, 0xff800000, RZ, 0xc0, !PT ;  /* 0xff80000012127812 */ /* 0x000fe400078ec0ff */
[----:B------:R-:W-:-:S03]  /*3b20*/  FSETP.NEU.AND P0, PT, R16, RZ, P0 ;  /* 0x000000ff1000720b */ /* 0x000fc6000070d000 */
[----:B------:R-:W-:Y:S01]  /*3b30*/  IMAD.IADD R22, R17, 0x1, -R18 ;  /* 0x0000000111167824 */ /* 0x000fe200078e0a12 */
        /* <DEDUP_REMOVED lines=52> */
.L_x_111:
[----:B------:R-:W-:Y:S05]  /*3e80*/  BSYNC.RECONVERGENT B0 ;  /* 0x0000000000007941 */ /* 0x000fea0003800200 */
.L_x_110:
        /* <DEDUP_REMOVED lines=24> */
.L_x_113:
[----:B------:R-:W-:Y:S05]  /*4010*/  BSYNC.RECONVERGENT B0 ;  /* 0x0000000000007941 */ /* 0x000fea0003800200 */
.L_x_112:
[----:B------:R-:W2:Y:S04]  /*4020*/  LDG.E R7, desc[UR6][R8.64+0x60] ;  /* 0x0000600608077981 */ /* 0x000ea8000c1e1900 */
[----:B------:R0:W5:Y:S01]  /*4030*/  LDG.E R24, desc[UR6][R8.64+0x5c] ;  /* 0x00005c0608187981 */ /* 0x000162000c1e1900 */
[----:B------:R-:W-:Y:S01]  /*4040*/  HFMA2 R19, -RZ, RZ, 2.03125, 0 ;  /* 0x40100000ff137431 */ /* 0x000fe200000001ff */
[----:B------:R-:W-:Y:S01]  /*4050*/  MOV R18, 0x0 ;  /* 0x0000000000127802 */ /* 0x000fe20000000f00 */
[----:B------:R-:W-:Y:S01]  /*4060*/  BSSY.RECONVERGENT B0, `(.L_x_114) ;  /* 0x0000049000007945 */ /* 0x000fe20003800200 */
[----:B------:R-:W-:Y:S01]  /*4070*/  IMAD.MOV.U32 R26, RZ, RZ, 0x3f800000 ;  /* 0x3f800000ff1a7424 */ /* 0x000fe200078e00ff */
        /* <DEDUP_REMOVED lines=10> */
[C---:B------:R-:W-:Y:S02]  /*4120*/  FSETP.GEU.AND P0, PT, |R0|.reuse, 1.175494350822287508e-38, PT ;  /* 0x008000000000780b */ /* 0x040fe40003f0e200 */
[----:B------:R-:W-:Y:S02]  /*4130*/  MOV R25, 0x3a2c32e4 ;  /* 0x3a2c32e400197802 */ /* 0x000fe40000000f00 */
[----:B------:R-:W-:Y:S02]  /*4140*/  FSEL R7, R7, |R0|, !P0 ;  /* 0x4000000007077208 */ /* 0x000fe40004000000 */
[----:B------:R-:W-:Y:S02]  /*4150*/  FSEL R17, RZ, -24, P0 ;  /* 0xc1c00000ff117808 */ /* 0x000fe40000000000 */
[----:B------:R-:W-:Y:S02]  /*4160*/  IADD3 R16, PT, PT, R7, -0x3f3504f3, RZ ;  /* 0xc0cafb0d07107810 */ /* 0x000fe40007ffe0ff */
[----:B------:R-:W-:-:S02]  /*4170*/  FSETP.NEU.AND P0, PT, |R0|, +INF , PT ;  /* 0x7f8000000000780b */ /* 0x000fc40003f0d200 */
[----:B------:R-:W-:Y:S02]  /*4180*/  LOP3.LUT R20, R16, 0xff800000, RZ, 0xc0, !PT ;  /* 0xff80000010147812 */ /* 0x000fe400078ec0ff */
[----:B------:R-:W-:Y:S02]  /*4190*/  FSETP.NEU.AND P0, PT, R0, RZ, P0 ;  /* 0x000000ff0000720b */ /* 0x000fe4000070d000 */
[-C--:B------:R-:W-:Y:S02]  /*41a0*/  IADD3 R16, PT, PT, R7, -R20.reuse, RZ ;  /* 0x8000001407107210 */ /* 0x080fe40007ffe0ff */
[----:B------:R-:W-:-:S03]  /*41b0*/  I2FP.F32.S32 R20, R20 ;  /* 0x0000001400147245 */ /* 0x000fc60000201400 */
[C---:B------:R-:W-:Y:S01]  /*41c0*/  FADD R7, R16.reuse, 1 ;  /* 0x3f80000010077421 */ /* 0x040fe20000000000 */
[----:B------:R-:W-:-:S04]  /*41d0*/  FADD R23, R16, -1 ;  /* 0xbf80000010177421 */ /* 0x000fc80000000000 */
[----:B------:R-:W-:Y:S01]  /*41e0*/  FADD R16, R23, R23 ;  /* 0x0000001717107221 */ /* 0x000fe20000000000 */
[----:B------:R-:W0:Y:S01]  /*41f0*/  MUFU.RCP R7, R7 ;  /* 0x0000000700077308 */ /* 0x000e220000001000 */
[----:B------:R-:W-:Y:S02]  /*4200*/  @!P0 FADD R0, R0, R0 ;  /* 0x0000000000008221 */ /* 0x000fe40000000000 */
[----:B0-----:R-:W-:-:S04]  /*4210*/  FMUL R16, R7, R16 ;  /* 0x0000001007107220 */ /* 0x001fc80000400000 */
[----:B------:R-:W-:-:S04]  /*4220*/  FADD R21, R23, -R16 ;  /* 0x8000001017157221 */ /* 0x000fc80000000000 */
[----:B------:R-:W-:Y:S01]  /*4230*/  FADD R22, R21, R21 ;  /* 0x0000001515167221 */ /* 0x000fe20000000000 */
[----:B------:R-:W-:Y:S01]  /*4240*/  FFMA R21, R20, 1.1920928955078125e-07, R17 ;  /* 0x3400000014157823 */ /* 0x000fe20000000011 */
[CC--:B------:R-:W-:Y:S02]  /*4250*/  FMUL R20, R16.reuse, R16.reuse ;  /* 0x0000001010147220 */ /* 0x0c0fe40000400000 */
[----:B------:R-:W-:Y:S01]  /*4260*/  FFMA R22, R23, -R16, R22 ;  /* 0x8000001017167223 */ /* 0x000fe20000000016 */
[----:B------:R-:W-:Y:S01]  /*4270*/  FFMA R17, R16, 1.4426950216293334961, R21 ;  /* 0x3fb8aa3b10117823 */ /* 0x000fe20000000015 */
[C---:B------:R-:W-:Y:S02]  /*4280*/  FFMA R23, R20.reuse, R25, 0.0032181653659790754318 ;  /* 0x3b52e7db14177423 */ /* 0x040fe40000000019 */
[----:B------:R-:W-:Y:S01]  /*4290*/  FMUL R22, R7, R22 ;  /* 0x0000001607167220 */ /* 0x000fe20000400000 */
[----:B------:R-:W-:Y:S01]  /*42a0*/  FADD R21, R21, -R17 ;  /* 0x8000001115157221 */ /* 0x000fe20000000000 */
[----:B------:R-:W-:-:S03]  /*42b0*/  FFMA R23, R20, R23, 0.018033718690276145935 ;  /* 0x3c93bb7314177423 */ /* 0x000fc60000000017 */
[----:B------:R-:W-:Y:S01]  /*42c0*/  FFMA R21, R16, 1.4426950216293334961, R21 ;  /* 0x3fb8aa3b10157823 */ /* 0x000fe20000000015 */
        /* <DEDUP_REMOVED lines=34> */
.L_x_115:
[----:B------:R-:W-:Y:S05]  /*44f0*/  BSYNC.RECONVERGENT B0 ;  /* 0x0000000000007941 */ /* 0x000fea0003800200 */
.L_x_114:
[----:B------:R-:W0:Y:S01]  /*4500*/  F2F.F64.F32 R16, R26 ;  /* 0x0000001a00107310 */ /* 0x000e220000201800 */
[----:B------:R-:W-:Y:S01]  /*4510*/  MOV R20, 0x1 ;  /* 0x0000000100147802 */ /* 0x000fe20000000f00 */
[----:B------:R-:W-:Y:S01]  /*4520*/  DFMA R18, R12, R18, 2 ;  /* 0x400000000c12742b */ /* 0x000fe20000000012 */
[----:B------:R-:W-:Y:S05]  /*4530*/  BSSY.RECONVERGENT B0, `(.L_x_116) ;  /* 0x0000017000007945 */ /* 0x000fea0003800200 */
[----:B-----5:R-:W1:Y:S08]  /*4540*/  F2F.F64.F32 R24, R24 ;  /* 0x0000001800187310 */ /* 0x020e700000201800 */
[----:B0-----:R-:W0:Y:S01]  /*4550*/  MUFU.RCP64H R21, R17 ;  /* 0x0000001100157308 */ /* 0x001e220000001800 */
[----:B-1----:R-:W-:-:S07]  /*4560*/  DMUL R18, R24, R18 ;  /* 0x0000001218127228 */ /* 0x002fce0000000000 */
[----:B------:R1:W2:Y:S01]  /*4570*/  F2F.F32.F64 R7, R14 ;  /* 0x0000000e00077310 */ /* 0x0002a20000301000 */
        /* <DEDUP_REMOVED lines=11> */
[----:B-12---:R-:W-:Y:S05]  /*4630*/  @P0 BRA P1, `(.L_x_117) ;  /* 0x0000000000180947 */ /* 0x006fea0000800000 */
[----:B------:R-:W-:Y:S02]  /*4640*/  MOV R12, R18 ;  /* 0x00000012000c7202 */ /* 0x000fe40000000f00 */
[----:B------:R-:W-:Y:S02]  /*4650*/  MOV R13, R19 ;  /* 0x00000013000d7202 */ /* 0x000fe40000000f00 */
[----:B------:R-:W-:-:S07]  /*4660*/  MOV R0, 0x4680 ;  /* 0x0000468000007802 */ /* 0x000fce0000000f00 */
[----:B------:R-:W-:Y:S05]  /*4670*/  CALL.REL.NOINC `($__internal_3_$__cuda_sm20_div_rn_f64_full) ;  /* 0x0000001000907944 */ /* 0x000fea0003c00000 */
[----:B------:R-:W-:Y:S01]  /*4680*/  IMAD.MOV.U32 R12, RZ, RZ, R14 ;  /* 0x000000ffff0c7224 */ /* 0x000fe200078e000e */
[----:B------:R-:W-:-:S07]  /*4690*/  MOV R13, R15 ;  /* 0x0000000f000d7202 */ /* 0x000fce0000000f00 */
.L_x_117:
[----:B------:R-:W-:Y:S05]  /*46a0*/  BSYNC.RECONVERGENT B0 ;  /* 0x0000000000007941 */ /* 0x000fea0003800200 */
.L_x_116:
[----:B------:R-:W0:Y:S01]  /*46b0*/  LDC.64 R14, c[0x0][0x3a8] ;  /* 0x0000ea00ff0e7b82 */ /* 0x000e220000000a00 */
[----:B------:R-:W2:Y:S04]  /*46c0*/  LDG.E R26, desc[UR6][R8.64+0x4] ;  /* 0x00000406081a7981 */ /* 0x000ea8000c1e1900 */
[----:B------:R-:W3:Y:S03]  /*46d0*/  LDG.E R20, desc[UR6][R8.64] ;  /* 0x0000000608147981 */ /* 0x000ee6000c1e1900 */
[----:B------:R-:W1:Y:S01]  /*46e0*/  LDC.64 R16, c[0x0][0x3a0] ;  /* 0x0000e800ff107b82 */ /* 0x000e620000000a00 */
[----:B------:R-:W4:Y:S04]  /*46f0*/  LDG.E R24, desc[UR6][R8.64+0x64] ;  /* 0x0000640608187981 */ /* 0x000f28000c1e1900 */
[----:B------:R-:W4:Y:S03]  /*4700*/  LDG.E R0, desc[UR6][R8.64+0x38] ;  /* 0x0000380608007981 */ /* 0x000f26000c1e1900 */
[----:B------:R-:W1:Y:S01]  /*4710*/  LDC.64 R18, c[0x0][0x380] ;  /* 0x0000e000ff127b82 */ /* 0x000e620000000a00 */
[----:B------:R1:W4:Y:S01]  /*4720*/  LDG.E R25, desc[UR6][R8.64+0x8] ;  /* 0x0000080608197981 */ /* 0x000322000c1e1900 */
[----:B0-----:R-:W-:-:S06]  /*4730*/  IMAD.WIDE R14, R2, 0x8, R14 ;  /* 0x00000008020e7825 */ /* 0x001fcc00078e020e */
[----:B------:R-:W4:Y:S01]  /*4740*/  LDG.E.64 R14, desc[UR6][R14.64] ;  /* 0x000000060e0e7981 */ /* 0x000f22000c1e1b00 */
[----:B-1----:R-:W-:-:S06]  /*4750*/  IMAD.WIDE R16, R2, 0x8, R16 ;  /* 0x0000000802107825 */ /* 0x002fcc00078e0210 */
[----:B------:R-:W4:Y:S01]  /*4760*/  LDG.E.64 R16, desc[UR6][R16.64] ;  /* 0x0000000610107981 */ /* 0x000f22000c1e1b00 */
[----:B------:R-:W-:-:S05]  /*4770*/  IMAD.WIDE R18, R2, 0x8, R18 ;  /* 0x0000000802127825 */ /* 0x000fca00078e0212 */
[----:B------:R0:W5:Y:S01]  /*4780*/  LDG.E R2, desc[UR6][R18.64] ;  /* 0x0000000612027981 */ /* 0x000162000c1e1900 */
[----:B------:R-:W-:Y:S01]  /*4790*/  UMOV UR4, 0x53c8d4f1 ;  /* 0x53c8d4f100047882 */ /* 0x000fe20000000000 */
[----:B------:R-:W-:Y:S01]  /*47a0*/  UMOV UR5, 0x400921fb ;  /* 0x400921fb00057882 */ /* 0x000fe20000000000 */
[----:B------:R-:W-:Y:S01]  /*47b0*/  MOV R9, 0x3bbb989d ;  /* 0x3bbb989d00097802 */ /* 0x000fe20000000f00 */
[----:B------:R-:W1:Y:S01]  /*47c0*/  F2F.F32.F64 R12, R12 ;  /* 0x0000000c000c7310 */ /* 0x000e620000301000 */
[----:B------:R-:W-:-:S04]  /*47d0*/  FADD R5, R4, R5 ;  /* 0x0000000504057221 */ /* 0x000fc80000000000 */
[----:B------:R-:W-:-:S04]  /*47e0*/  FADD R6, R6, R5 ;  /* 0x0000000506067221 */ /* 0x000fc80000000000 */
[----:B------:R-:W-:-:S04]  /*47f0*/  FADD R7, R7, R6 ;  /* 0x0000000607077221 */ /* 0x000fc80000000000 */
[----:B-1----:R-:W-:Y:S01]  /*4800*/  FADD R7, R12, R7 ;  /* 0x000000070c077221 */ /* 0x002fe20000000000 */
[----:B------:R-:W-:Y:S01]  /*4810*/  BSSY.RECONVERGENT B0, `(.L_x_118) ;  /* 0x0000080000007945 */ /* 0x000fe20003800200 */
[----:B--2---:R-:W4:Y:S08]  /*4820*/  F2F.F64.F32 R22, R26 ;  /* 0x0000001a00167310 */ /* 0x004f300000201800 */
[----:B---3--:R-:W1:Y:S01]  /*4830*/  F2F.F64.F32 R20, R20 ;  /* 0x0000001400147310 */ /* 0x008e620000201800 */
[----:B----4-:R-:W-:-:S07]  /*4840*/  DMUL R14, R22, R14 ;  /* 0x0000000e160e7228 */ /* 0x010fce0000000000 */
[----:B------:R-:W2:Y:S01]  /*4850*/  F2F.F64.F32 R22, -R24 ;  /* 0x8000001800167310 */ /* 0x000ea20000201800 */
[----:B-1----:R-:W-:Y:S02]  /*4860*/  DFMA R14, R20, R16, R14 ;  /* 0x00000010140e722b */ /* 0x002fe4000000000e */
[----:B--2---:R-:W-:-:S06]  /*4870*/  DMUL R22, R10, R22 ;  /* 0x000000160a167228 */ /* 0x004fcc0000000000 */
[----:B------:R-:W-:-:S04]  /*4880*/  DMUL R14, R14, -2 ;  /* 0xc00000000e0e7828 */ /* 0x000fc80000000000 */
[----:B------:R-:W1:Y:S04]  /*4890*/  F2F.F32.F64 R22, R22 ;  /* 0x0000001600167310 */ /* 0x000e680000301000 */
[----:B------:R-:W-:Y:S01]  /*48a0*/  DMUL R14, R14, UR4 ;  /* 0x000000040e0e7c28 */ /* 0x000fe20008000000 */
[----:B------:R-:W-:-:S05]  /*48b0*/  HFMA2 R10, -RZ, RZ, 3.7421875, 0 ;  /* 0x437c0000ff0a7431 */ /* 0x000fca00000001ff */
[----:B------:R-:W2:Y:S01]  /*48c0*/  F2F.F32.F64 R8, R14 ;  /* 0x0000000e00087310 */ /* 0x000ea20000301000 */
[----:B-1----:R-:W-:-:S04]  /*48d0*/  FFMA.SAT R9, R22, R9, 0.5 ;  /* 0x3f00000016097423 */ /* 0x002fc80000002009 */
[----:B------:R-:W-:-:S04]  /*48e0*/  FFMA.RM R10, R9, R10, 12582913 ;  /* 0x4b400001090a7423 */ /* 0x000fc8000000400a */
[----:B------:R-:W-:Y:S01]  /*48f0*/  FADD R9, R10, -12583039 ;  /* 0xcb40007f0a097421 */ /* 0x000fe20000000000 */
[----:B--2---:R-:W-:-:S03]  /*4900*/  FMUL R16, R8, 0.63661974668502807617 ;  /* 0x3f22f98308107820 */ /* 0x004fc60000400000 */
[C---:B------:R-:W-:Y:S02]  /*4910*/  FFMA R11, R22.reuse, 1.4426950216293334961, -R9 ;  /* 0x3fb8aa3b160b7823 */ /* 0x040fe40000000809 */
[----:B------:R-:W1:Y:S02]  /*4920*/  F2I.NTZ R9, R16 ;  /* 0x0000001000097305 */ /* 0x000e640000203100 */
[----:B------:R-:W-:-:S06]  /*4930*/  FFMA R11, R22, 1.925963033500011079e-08, R11 ;  /* 0x32a57060160b7823 */ /* 0x000fcc000000000b */
[----:B------:R-:W2:Y:S01]  /*4940*/  MUFU.EX2 R11, R11 ;  /* 0x0000000b000b7308 */ /* 0x000ea20000000800 */
[----:B------:R-:W-:Y:S02]  /*4950*/  FSETP.GE.AND P0, PT, |R8|, 105615, PT ;  /* 0x47ce47800800780b */ /* 0x000fe40003f06200 */
[----:B-1----:R-:W-:Y:S01]  /*4960*/  I2FP.F32.S32 R5, R9 ;  /* 0x0000000900057245 */ /* 0x002fe20000201400 */
[----:B------:R-:W-:Y:S01]  /*4970*/  FFMA R0, R0, R7, R3 ;  /* 0x0000000700007223 */ /* 0x000fe20000000003 */
[----:B------:R-:W-:-:S03]  /*4980*/  SHF.L.U32 R10, R10, 0x17, RZ ;  /* 0x000000170a0a7819 */ /* 0x000fc600000006ff */
[----:B------:R-:W-:-:S04]  /*4990*/  FFMA R4, R5, -1.5707962512969970703, R8 ;  /* 0xbfc90fda05047823 */ /* 0x000fc80000000008 */
[----:B------:R-:W-:Y:S01]  /*49a0*/  FFMA R4, R5, -7.5497894158615963534e-08, R4 ;  /* 0xb3a2216805047823 */ /* 0x000fe20000000004 */
[----:B--2---:R-:W-:Y:S01]  /*49b0*/  FMUL R3, R10, R11 ;  /* 0x0000000b0a037220 */ /* 0x004fe20000400000 */
[----:B------:R-:W-:Y:S02]  /*49c0*/  FMUL R0, R25, R0 ;  /* 0x0000000019007220 */ /* 0x000fe40000400000 */
[----:B------:R-:W-:Y:S01]  /*49d0*/  FFMA R5, R5, -5.3903029534742383927e-15, R4 ;  /* 0xa7c234c505057823 */ /* 0x000fe20000000004 */
[----:B------:R-:W-:Y:S02]  /*49e0*/  IMAD.MOV.U32 R7, RZ, RZ, R9 ;  /* 0x000000ffff077224 */ /* 0x000fe400078e0009 */
[----:B------:R-:W-:Y:S02]  /*49f0*/  FMUL R3, R0, R3 ;  /* 0x0000000300037220 */ /* 0x000fe40000400000 */
[----:B------:R-:W-:Y:S01]  /*4a00*/  MOV R0, R5 ;  /* 0x0000000500007202 */ /* 0x000fe20000000f00 */
[----:B0-----:R-:W-:Y:S06]  /*4a10*/  @!P0 BRA `(.L_x_119) ;  /* 0x00000004007c8947 */ /* 0x001fec0003800000 */
[----:B------:R-:W-:-:S13]  /*4a20*/  FSETP.NEU.AND P0, PT, |R8|, +INF , PT ;  /* 0x7f8000000800780b */ /* 0x000fda0003f0d200 */
[----:B------:R-:W-:Y:S01]  /*4a30*/  @!P0 FMUL R0, RZ, R8 ;  /* 0x00000008ff008220 */ /* 0x000fe20000400000 */
[----:B------:R-:W-:Y:S01]  /*4a40*/  @!P0 MOV R9, RZ ;  /* 0x000000ff00098202 */ /* 0x000fe20000000f00 */
[----:B------:R-:W-:Y:S06]  /*4a50*/  @!P0 BRA `(.L_x_119) ;  /* 0x00000004006c8947 */ /* 0x000fec0003800000 */
[----:B------:R-:W-:Y:S01]  /*4a60*/  SHF.L.U32 R4, R8, 0x8, RZ ;  /* 0x0000000808047819 */ /* 0x000fe200000006ff */
[----:B------:R-:W-:Y:S02]  /*4a70*/  HFMA2 R0, -RZ, RZ, 0, 0 ;  /* 0x00000000ff007431 */ /* 0x000fe400000001ff */
[----:B------:R-:W-:Y:S01]  /*4a80*/  IMAD.MOV.U32 R21, RZ, RZ, RZ ;  /* 0x000000ffff157224 */ /* 0x000fe200078e00ff */
[----:B------:R-:W0:Y:S01]  /*4a90*/  LDCU.64 UR8, c[0x4][URZ] ;  /* 0x01000000ff0877ac */ /* 0x000e220008000a00 */
[----:B------:R-:W-:Y:S01]  /*4aa0*/  LOP3.LUT R9, R4, 0x80000000, RZ, 0xfc, !PT ;  /* 0x8000000004097812 */ /* 0x000fe200078efcff */
[----:B------:R-:W-:Y:S01]  /*4ab0*/  UMOV UR5, URZ ;  /* 0x000000ff00057c82 */ /* 0x000fe20008000000 */
[----:B------:R-:W-:-:S05]  /*4ac0*/  UMOV UR4, URZ ;  /* 0x000000ff00047c82 */ /* 0x000fca0008000000 */
.L_x_120:
[----:B0-----:R-:W-:Y:S02]  /*4ad0*/  MOV R12, UR8 ;  /* 0x00000008000c7c02 */ /* 0x001fe40008000f00 */
[----:B------:R-:W-:-:S05]  /*4ae0*/  MOV R13, UR9 ;  /* 0x00000009000d7c02 */ /* 0x000fca0008000f00 */
        /* <DEDUP_REMOVED lines=10> */
[C---:B------:R-:W-:Y:S02]  /*4b90*/  ISETP.EQ.AND P5, PT, R21.reuse, 0x14, PT ;  /* 0x000000141500780c */ /* 0x040fe40003fa2270 */
[----:B------:R-:W-:Y:S01]  /*4ba0*/  IADD3 R21, PT, PT, R21, 0x4, RZ ;  /* 0x0000000415157810 */ /* 0x000fe20007ffe0ff */
[----:B--2---:R-:W-:-:S03]  /*4bb0*/  IMAD.WIDE.U32 R10, R10, R9, RZ ;  /* 0x000000090a0a7225 */ /* 0x004fc600078e00ff */
[----:B------:R-:W-:-:S04]  /*4bc0*/  IADD3 R6, P6, PT, R10, R0, RZ ;  /* 0x000000000a067210 */ /* 0x000fc80007fde0ff */
[----:B------:R-:W-:Y:S01]  /*4bd0*/  IADD3.X R0, PT, PT, R11, UR5, RZ, P6, !PT ;  /* 0x000000050b007c10 */ /* 0x000fe2000b7fe4ff */
[----:B------:R-:W-:Y:S01]  /*4be0*/  @P2 IMAD.MOV.U32 R15, RZ, RZ, R6 ;  /* 0x000000ffff0f2224 */ /* 0x000fe200078e0006 */
[-C--:B------:R-:W-:Y:S02]  /*4bf0*/  @P0 MOV R4, R6.reuse ;  /* 0x0000000600040202 */ /* 0x080fe40000000f00 */
[-C--:B------:R-:W-:Y:S02]  /*4c00*/  @P1 MOV R14, R6.reuse ;  /* 0x00000006000e1202 */ /* 0x080fe40000000f00 */
[-C--:B------:R-:W-:Y:S02]  /*4c10*/  @P3 MOV R16, R6.reuse ;  /* 0x0000000600103202 */ /* 0x080fe40000000f00 */
[-C--:B------:R-:W-:Y:S02]  /*4c20*/  @P4 MOV R17, R6.reuse ;  /* 0x0000000600114202 */ /* 0x080fe40000000f00 */
[----:B------:R-:W-:Y:S01]  /*4c30*/  @P5 MOV R20, R6 ;  /* 0x0000000600145202 */ /* 0x000fe20000000f00 */
        /* <DEDUP_REMOVED lines=13> */
[----:B------:R-:W-:-:S03]  /*4d10*/  ISETP.EQ.AND P5, PT, R12, RZ, PT ;  /* 0x000000ff0c00720c */ /* 0x000fc60003fa2270 */
[-C--:B------:R-:W-:Y:S02]  /*4d20*/  @P3 MOV R6, R4.reuse ;  /* 0x0000000400063202 */ /* 0x080fe40000000f00 */
[C---:B------:R-:W-:Y:S02]  /*4d30*/  ISETP.EQ.AND P3, PT, R12.reuse, -0x4, PT ;  /* 0xfffffffc0c00780c */ /* 0x040fe40003f62270 */
[----:B------:R-:W-:Y:S01]  /*4d40*/  @P4 MOV R10, R4 ;  /* 0x00000004000a4202 */ /* 0x000fe20000000f00 */
[----:B------:R-:W-:Y:S01]  /*4d50*/  @P2 IMAD.MOV.U32 R10, RZ, RZ, R14 ;  /* 0x000000ffff0a2224 */ /* 0x000fe200078e000e */
[----:B------:R-:W-:Y:S02]  /*4d60*/  @P4 MOV R6, R14 ;  /* 0x0000000e00064202 */ /* 0x000fe40000000f00 */
[----:B------:R-:W-:Y:S02]  /*4d70*/  ISETP.EQ.AND P4, PT, R12, 0x4, PT ;  /* 0x000000040c00780c */ /* 0x000fe40003f82270 */
[----:B------:R-:W-:-:S02]  /*4d80*/  @P2 MOV R6, R15 ;  /* 0x0000000f00062202 */ /* 0x000fc40000000f00 */
[----:B------:R-:W-:Y:S02]  /*4d90*/  @P1 MOV R10, R15 ;  /* 0x0000000f000a1202 */ /* 0x000fe40000000f00 */
[-C--:B------:R-:W-:Y:S01]  /*4da0*/  @P1 MOV R6, R16.reuse ;  /* 0x0000001000061202 */ /* 0x080fe20000000f00 */
[----:B------:R-:W-:Y:S01]  /*4db0*/  @P0 IMAD.MOV.U32 R6, RZ, RZ, R17 ;  /* 0x000000ffff060224 */ /* 0x000fe200078e0011 */
[----:B------:R-:W-:Y:S02]  /*4dc0*/  @P0 MOV R10, R16 ;  /* 0x00000010000a0202 */ /* 0x000fe40000000f00 */
[----:B------:R-:W-:Y:S02]  /*4dd0*/  @P3 MOV R10, R17 ;  /* 0x00000011000a3202 */ /* 0x000fe40000000f00 */
[-C--:B------:R-:W-:Y:S02]  /*4de0*/  @P3 MOV R6, R20.reuse ;  /* 0x0000001400063202 */ /* 0x080fe40000000f00 */
[----:B------:R-:W-:Y:S01]  /*4df0*/  @P5 MOV R10, R20 ;  /* 0x00000014000a5202 */ /* 0x000fe20000000f00 */
[----:B------:R-:W-:Y:S01]  /*4e00*/  @P4 IMAD.MOV.U32 R10, RZ, RZ, R0 ;  /* 0x000000ffff0a4224 */ /* 0x000fe200078e0000 */
[----:B------:R-:W-:Y:S01]  /*4e10*/  @P5 MOV R6, R0 ;  /* 0x0000000000065202 */ /* 0x000fe20000000f00 */
[----:B------:R-:W-:Y:S06]  /*4e20*/  @!P6 BRA `(.L_x_122) ;  /* 0x00000000002ce947 */ /* 0x000fec0003800000 */
[----:B------:R-:W-:Y:S02]  /*4e30*/  @P2 MOV R11, R4 ;  /* 0x00000004000b2202 */ /* 0x000fe40000000f00 */
[----:B------:R-:W-:Y:S02]  /*4e40*/  @P1 MOV R11, R14 ;  /* 0x0000000e000b1202 */ /* 0x000fe40000000f00 */
[----:B------:R-:W-:Y:S02]  /*4e50*/  @P0 MOV R11, R15 ;  /* 0x0000000f000b0202 */ /* 0x000fe40000000f00 */
[----:B------:R-:W-:Y:S02]  /*4e60*/  ISETP.EQ.AND P0, PT, R12, 0x8, PT ;  /* 0x000000080c00780c */ /* 0x000fe40003f02270 */
[----:B------:R-:W-:Y:S01]  /*4e70*/  @P3 MOV R11, R16 ;  /* 0x00000010000b3202 */ /* 0x000fe20000000f00 */
[----:B------:R-:W-:Y:S01]  /*4e80*/  @P5 IMAD.MOV.U32 R11, RZ, RZ, R17 ;  /* 0x000000ffff0b5224 */ /* 0x000fe200078e0011 */
[----:B------:R-:W-:-:S02]  /*4e90*/  @P4 MOV R11, R20 ;  /* 0x00000014000b4202 */ /* 0x000fc40000000f00 */
[----:B------:R-:W-:-:S04]  /*4ea0*/  LOP3.LUT R9, R9, 0x1f, RZ, 0xc0, !PT ;  /* 0x0000001f09097812 */ /* 0x000fc800078ec0ff */
[----:B------:R-:W-:-:S03]  /*4eb0*/  SHF.L.W.U32.HI R6, R10, R9, R6 ;  /* 0x000000090a067219 */ /* 0x000fc60000010e06 */
[----:B------:R-:W-:-:S04]  /*4ec0*/  @P0 MOV R11, R0 ;  /* 0x00000000000b0202 */ /* 0x000fc80000000f00 */
[----:B------:R-:W-:-:S07]  /*4ed0*/  SHF.L.W.U32.HI R10, R11, R9, R10 ;  /* 0x000000090b0a7219 */ /* 0x000fce0000010e0a */
.L_x_122:
[----:B------:R-:W-:Y:S05]  /*4ee0*/  BSYNC.RECONVERGENT B1 ;  /* 0x0000000000017941 */ /* 0x000fea0003800200 */
.L_x_121:
        /* <DEDUP_REMOVED lines=18> */
.L_x_119:
[----:B------:R-:W-:Y:S05]  /*5010*/  BSYNC.RECONVERGENT B0 ;  /* 0x0000000000007941 */ /* 0x000fea0003800200 */
.L_x_118:
[----:B------:R0:W5:Y:S01]  /*5020*/  LDG.E R6, desc[UR6][R18.64+0x4] ;  /* 0x0000040612067981 */ /* 0x000162000c1e1900 */
[----:B------:R-:W-:Y:S01]  /*5030*/  MOV R10, 0x37cbac00 ;  /* 0x37cbac00000a7802 */ /* 0x000fe20000000f00 */
[----:B------:R-:W-:Y:S01]  /*5040*/  FMUL R11, R0, R0 ;  /* 0x00000000000b7220 */ /* 0x000fe20000400000 */
[----:B------:R-:W-:Y:S01]  /*5050*/  HFMA2 R22, -RZ, RZ, 1.0078125, -8.98838043212890625e-05 ;  /* 0x3c0885e4ff167431 */ /* 0x000fe200000001ff */
[----:B------:R-:W-:Y:S01]  /*5060*/  LOP3.LUT R12, R9, 0x1, RZ, 0xc0, !PT ;  /* 0x00000001090c7812 */ /* 0x000fe200078ec0ff */
[----:B------:R-:W-:Y:S01]  /*5070*/  BSSY.RECONVERGENT B0, `(.L_x_123) ;  /* 0x0000071000007945 */ /* 0x000fe20003800200 */
[----:B------:R-:W-:Y:S01]  /*5080*/  FFMA R13, R11, R10, -0.0013887860113754868507 ;  /* 0xbab607ed0b0d7423 */ /* 0x000fe2000000000a */
[----:B------:R-:W-:Y:S02]  /*5090*/  IADD3 R9, PT, PT, R9, 0x1, RZ ;  /* 0x0000000109097810 */ /* 0x000fe40007ffe0ff */
[----:B------:R-:W-:Y:S02]  /*50a0*/  ISETP.NE.U32.AND P0, PT, R12, 0x1, PT ;  /* 0x000000010c00780c */ /* 0x000fe40003f05070 */
[----:B------:R-:W-:-:S02]  /*50b0*/  LOP3.LUT P1, RZ, R9, 0x2, RZ, 0xc0, !PT ;  /* 0x0000000209ff7812 */ /* 0x000fc4000782c0ff */
[----:B------:R-:W-:Y:S02]  /*50c0*/  FSEL R12, R13, -0.00019574658654164522886, P0 ;  /* 0xb94d41530d0c7808 */ /* 0x000fe40000000000 */
[----:B------:R-:W-:Y:S02]  /*50d0*/  FSEL R22, R22, 0.041666727513074874878, !P0 ;  /* 0x3d2aaabb16167808 */ /* 0x000fe40004000000 */
[----:B------:R-:W-:Y:S02]  /*50e0*/  MOV R13, 0x3e2aaaa8 ;  /* 0x3e2aaaa8000d7802 */ /* 0x000fe40000000f00 */
[----:B------:R-:W-:Y:S01]  /*50f0*/  FSEL R0, R0, 1, !P0 ;  /* 0x3f80000000007808 */ /* 0x000fe20004000000 */
[----:B------:R-:W-:Y:S01]  /*5100*/  FFMA R12, R11, R12, R22 ;  /* 0x0000000c0b0c7223 */ /* 0x000fe20000000016 */
[----:B------:R-:W-:Y:S02]  /*5110*/  FSEL R9, -R13, -0.4999999701976776123, !P0 ;  /* 0xbeffffff0d097808 */ /* 0x000fe40004000100 */
[----:B------:R-:W-:-:S03]  /*5120*/  FSETP.GE.AND P0, PT, |R8|, 105615, PT ;  /* 0x47ce47800800780b */ /* 0x000fc60003f06200 */
[C---:B------:R-:W-:Y:S01]  /*5130*/  FFMA R9, R11.reuse, R12, R9 ;  /* 0x0000000c0b097223 */ /* 0x040fe20000000009 */
[----:B------:R-:W-:-:S04]  /*5140*/  FFMA R11, R11, R0, RZ ;  /* 0x000000000b0b7223 */ /* 0x000fc800000000ff */
[----:B------:R-:W-:-:S04]  /*5150*/  FFMA R0, R11, R9, R0 ;  /* 0x000000090b007223 */ /* 0x000fc80000000000 */
[----:B------:R-:W-:-:S04]  /*5160*/  @P1 FADD R0, RZ, -R0 ;  /* 0x80000000ff001221 */ /* 0x000fc80000000000 */
[----:B-----5:R-:W-:-:S05]  /*5170*/  FFMA R9, R3, R0, R2 ;  /* 0x0000000003097223 */ /* 0x020fca0000000002 */
[----:B------:R0:W-:Y:S01]  /*5180*/  STG.E desc[UR6][R18.64], R9 ;  /* 0x0000000912007986 */ /* 0x0001e2000c101906 */
[----:B------:R-:W-:Y:S05]  /*5190*/  @!P0 BRA `(.L_x_124) ;  /* 0x0000000400788947 */ /* 0x000fea0003800000 */
[----:B------:R-:W-:-:S13]  /*51a0*/  FSETP.NEU.AND P0, PT, |R8|, +INF , PT ;  /* 0x7f8000000800780b */ /* 0x000fda0003f0d200 */
[----:B------:R-:W-:Y:S01]  /*51b0*/  @!P0 FMUL R5, RZ, R8 ;  /* 0x00000008ff058220 */ /* 0x000fe20000400000 */
[----:B------:R-:W-:Y:S01]  /*51c0*/  @!P0 IMAD.MOV.U32 R7, RZ, RZ, RZ ;  /* 0x000000ffff078224 */ /* 0x000fe200078e00ff */
[----:B------:R-:W-:Y:S06]  /*51d0*/  @!P0 BRA `(.L_x_124) ;  /* 0x0000000400688947 */ /* 0x000fec0003800000 */
[----:B------:R-:W-:Y:S01]  /*51e0*/  SHF.L.U32 R0, R8, 0x8, RZ ;  /* 0x0000000808007819 */ /* 0x000fe200000006ff */
[----:B------:R-:W-:Y:S01]  /*51f0*/  HFMA2 R5, -RZ, RZ, 0, 0 ;  /* 0x00000000ff057431 */ /* 0x000fe200000001ff */
[----:B------:R-:W-:Y:S01]  /*5200*/  MOV R2, RZ ;  /* 0x000000ff00027202 */ /* 0x000fe20000000f00 */
[----:B------:R-:W1:Y:S01]  /*5210*/  LDCU.64 UR8, c[0x4][URZ] ;  /* 0x01000000ff0877ac */ /* 0x000e620008000a00 */
[----:B------:R-:W-:Y:S01]  /*5220*/  LOP3.LUT R7, R0, 0x80000000, RZ, 0xfc, !PT ;  /* 0x8000000000077812 */ /* 0x000fe200078efcff */
[----:B------:R-:W-:Y:S01]  /*5230*/  UMOV UR5, URZ ;  /* 0x000000ff00057c82 */ /* 0x000fe20008000000 */
[----:B------:R-:W-:-:S05]  /*5240*/  UMOV UR4, URZ ;  /* 0x000000ff00047c82 */ /* 0x000fca0008000000 */
.L_x_125:
        /* <DEDUP_REMOVED lines=27> */
[----:B------:R-:W-:Y:S02]  /*5400*/  LOP3.LUT P6, RZ, R7, 0x1f, RZ, 0xc0, !PT ;  /* 0x0000001f07ff7812 */ /* 0x000fe400078cc0ff */
[----:B------:R-:W-:-:S04]  /*5410*/  IADD3 R0, PT, PT, R0, -0x80, RZ ;  /* 0xffffff8000007810 */ /* 0x000fc80007ffe0ff */
[----:B------:R-:W-:-:S04]  /*5420*/  SHF.R.U32.HI R0, RZ, 0x5, R0 ;  /* 0x00000005ff007819 */ /* 0x000fc80000011600 */
[----:B0-----:R-:W-:-:S04]  /*5430*/  LEA R9, -R0, RZ, 0x2 ;  /* 0x000000ff00097211 */ /* 0x001fc800078e11ff */
[C---:B------:R-:W-:Y:S02]  /*5440*/  ISETP.EQ.AND P3, PT, R9.reuse, -0x18, PT ;  /* 0xffffffe80900780c */ /* 0x040fe40003f62270 */
[C---:B------:R-:W-:Y:S02]  /*5450*/  ISETP.EQ.AND P4, PT, R9.reuse, -0x14, PT ;  /* 0xffffffec0900780c */ /* 0x040fe40003f82270 */
[C---:B------:R-:W-:Y:S02]  /*5460*/  ISETP.EQ.AND P2, PT, R9.reuse, -0x10, PT ;  /* 0xfffffff00900780c */ /* 0x040fe40003f42270 */
[C---:B------:R-:W-:Y:S02]  /*5470*/  ISETP.EQ.AND P1, PT, R9.reuse, -0xc, PT ;  /* 0xfffffff40900780c */ /* 0x040fe40003f22270 */
[C---:B------:R-:W-:Y:S02]  /*5480*/  ISETP.EQ.AND P0, PT, R9.reuse, -0x8, PT ;  /* 0xfffffff80900780c */ /* 0x040fe40003f02270 */
[----:B------:R-:W-:-:S03]  /*5490*/  ISETP.EQ.AND P5, PT, R9, 0x4, PT ;  /* 0x000000040900780c */ /* 0x000fc60003fa2270 */
[----:B------:R-:W-:Y:S01]  /*54a0*/  @P3 IMAD.MOV.U32 R0, RZ, RZ, R4 ;  /* 0x000000ffff003224 */ /* 0x000fe200078e0004 */
[C---:B------:R-:W-:Y:S02]  /*54b0*/  ISETP.EQ.AND P3, PT, R9.reuse, -0x4, PT ;  /* 0xfffffffc0900780c */ /* 0x040fe40003f62270 */
[----:B------:R-:W-:Y:S02]  /*54c0*/  @P4 MOV R2, R4 ;  /* 0x0000000400024202 */ /* 0x000fe40000000f00 */
[-C--:B------:R-:W-:Y:S02]  /*54d0*/  @P4 MOV R0, R14.reuse ;  /* 0x0000000e00004202 */ /* 0x080fe40000000f00 */
[----:B------:R-:W-:Y:S02]  /*54e0*/  ISETP.EQ.AND P4, PT, R9, RZ, PT ;  /* 0x000000ff0900720c */ /* 0x000fe40003f82270 */
[----:B------:R-:W-:Y:S01]  /*54f0*/  @P2 MOV R2, R14 ;  /* 0x0000000e00022202 */ /* 0x000fe20000000f00 */
[----:B------:R-:W-:Y:S01]  /*5500*/  @P1 IMAD.MOV.U32 R2, RZ, RZ, R15 ;  /* 0x000000ffff021224 */ /* 0x000fe200078e000f */
[----:B------:R-:W-:-:S02]  /*5510*/  @P2 MOV R0, R15 ;  /* 0x0000000f00002202 */ /* 0x000fc40000000f00 */
[-C--:B------:R-:W-:Y:S02]  /*5520*/  @P1 MOV R0, R16.reuse ;  /* 0x0000001000001202 */ /* 0x080fe40000000f00 */
[----:B------:R-:W-:Y:S02]  /*5530*/  @P0 MOV R2, R16 ;  /* 0x0000001000020202 */ /* 0x000fe40000000f00 */
[-C--:B------:R-:W-:Y:S01]  /*5540*/  @P0 MOV R0, R17.reuse ;  /* 0x0000001100000202 */ /* 0x080fe20000000f00 */
[----:B------:R-:W-:Y:S01]  /*5550*/  @P3 IMAD.MOV.U32 R0, RZ, RZ, R20 ;  /* 0x000000ffff003224 */ /* 0x000fe200078e0014 */
[----:B------:R-:W-:Y:S02]  /*5560*/  @P3 MOV R2, R17 ;  /* 0x0000001100023202 */ /* 0x000fe40000000f00 */
[----:B------:R-:W-:Y:S02]  /*5570*/  @P4 MOV R2, R20 ;  /* 0x0000001400024202 */ /* 0x000fe40000000f00 */
[----:B------:R-:W-:-:S02]  /*5580*/  @P4 MOV R0, R5 ;  /* 0x0000000500004202 */ /* 0x000fc40000000f00 */
[----:B------:R-:W-:Y:S01]  /*5590*/  @P5 MOV R2, R5 ;  /* 0x0000000500025202 */ /* 0x000fe20000000f00 */
[----:B------:R-:W-:Y:S06]  /*55a0*/  @!P6 BRA `(.L_x_127) ;  /* 0x000000000028e947 */ /* 0x000fec0003800000 */
[----:B------:R-:W-:Y:S01]  /*55b0*/  @P1 MOV R4, R14 ;  /* 0x0000000e00041202 */ /* 0x000fe20000000f00 */
[----:B------:R-:W-:Y:S01]  /*55c0*/  @P0 IMAD.MOV.U32 R4, RZ, RZ, R15 ;  /* 0x000000ffff040224 */ /* 0x000fe200078e000f */
[----:B------:R-:W-:Y:S02]  /*55d0*/  ISETP.EQ.AND P0, PT, R9, 0x8, PT ;  /* 0x000000080900780c */ /* 0x000fe40003f02270 */
[----:B------:R-:W-:Y:S02]  /*55e0*/  @P3 MOV R4, R16 ;  /* 0x0000001000043202 */ /* 0x000fe40000000f00 */
[----:B------:R-:W-:Y:S02]  /*55f0*/  @P4 MOV R4, R17 ;  /* 0x0000001100044202 */ /* 0x000fe40000000f00 */
[----:B------:R-:W-:Y:S02]  /*5600*/  @P5 MOV R4, R20 ;  /* 0x0000001400045202 */ /* 0x000fe40000000f00 */
[----:B------:R-:W-:-:S04]  /*5610*/  LOP3.LUT R7, R7, 0x1f, RZ, 0xc0, !PT ;  /* 0x0000001f07077812 */ /* 0x000fc800078ec0ff */
[----:B------:R-:W-:Y:S02]  /*5620*/  SHF.L.W.U32.HI R0, R2, R7, R0 ;  /* 0x0000000702007219 */ /* 0x000fe40000010e00 */
[----:B------:R-:W-:-:S04]  /*5630*/  @P0 MOV R4, R5 ;  /* 0x0000000500040202 */ /* 0x000fc80000000f00 */
[----:B------:R-:W-:-:S07]  /*5640*/  SHF.L.W.U32.HI R2, R4, R7, R2 ;  /* 0x0000000704027219 */ /* 0x000fce0000010e02 */
.L_x_127:
[----:B------:R-:W-:Y:S05]  /*5650*/  BSYNC.RECONVERGENT B1 ;  /* 0x0000000000017941 */ /* 0x000fea0003800200 */
.L_x_126:
        /* <DEDUP_REMOVED lines=13> */
[----:B------:R-:W-:-:S04]  /*5730*/  IADD3 R0, PT, PT, -R7, RZ, RZ ;  /* 0x000000ff07007210 */ /* 0x000fc80007ffe1ff */
[----:B------:R-:W-:Y:S01]  /*5740*/  @!P1 MOV R7, R0 ;  /* 0x0000000000079202 */ /* 0x000fe20000000f00 */
[----:B0-----:R-:W-:-:S10]  /*5750*/  DMUL R12, R4, UR4 ;  /* 0x00000004040c7c28 */ /* 0x001fd40008000000 */
[----:B------:R-:W0:Y:S02]  /*5760*/  F2F.F32.F64 R12, R12 ;  /* 0x0000000c000c7310 */ /* 0x000e240000301000 */
[----:B0-----:R-:W-:-:S07]  /*5770*/  FSEL R5, -R12, R12, !P0 ;  /* 0x0000000c0c057208 */ /* 0x001fce0004000100 */
.L_x_124:
[----:B------:R-:W-:Y:S05]  /*5780*/  BSYNC.RECONVERGENT B0 ;  /* 0x0000000000007941 */ /* 0x000fea0003800200 */
.L_x_123:
[----:B------:R-:W-:Y:S02]  /*5790*/  HFMA2 R2, -RZ, RZ, 1.291015625, -0.052581787109375 ;  /* 0x3d2aaabbff027431 */ /* 0x000fe400000001ff */
[----:B0-----:R-:W-:Y:S01]  /*57a0*/  FMUL R9, R5, R5 ;  /* 0x0000000505097220 */ /* 0x001fe20000400000 */
[----:B------:R-:W-:Y:S02]  /*57b0*/  LOP3.LUT R0, R7, 0x1, RZ, 0xc0, !PT ;  /* 0x0000000107007812 */ /* 0x000fe400078ec0ff */
[----:B------:R-:W-:Y:S01]  /*57c0*/  MOV R4, 0x3effffff ;  /* 0x3effffff00047802 */ /* 0x000fe20000000f00 */
[----:B------:R-:W-:Y:S01]  /*57d0*/  FFMA R10, R9, R10, -0.0013887860113754868507 ;  /* 0xbab607ed090a7423 */ /* 0x000fe2000000000a */
[----:B------:R-:W-:Y:S02]  /*57e0*/  ISETP.NE.U32.AND P0, PT, R0, 0x1, PT ;  /* 0x000000010000780c */ /* 0x000fe40003f05070 */
[----:B------:R-:W-:Y:S02]  /*57f0*/  LOP3.LUT P1, RZ, R7, 0x2, RZ, 0xc0, !PT ;  /* 0x0000000207ff7812 */ /* 0x000fe4000782c0ff */
[----:B------:R-:W-:-:S02]  /*5800*/  FSEL R10, R10, -0.00019574658654164522886, !P0 ;  /* 0xb94d41530a0a7808 */ /* 0x000fc40004000000 */
        /* <DEDUP_REMOVED lines=8> */
[----:B------:R-:W-:-:S05]  /*5890*/  FFMA R3, R3, R0, R6 ;  /* 0x0000000003037223 */ /* 0x000fca0000000006 */
[----:B------:R-:W-:Y:S01]  /*58a0*/  STG.E desc[UR6][R18.64+0x4], R3 ;  /* 0x0000040312007986 */ /* 0x000fe2000c101906 */
[----:B------:R-:W-:Y:S05]  /*58b0*/  EXIT ;  /* 0x000000000000794d */ /* 0x000fea0003800000 */
        .weak           $__internal_3_$__cuda_sm20_div_rn_f64_full
        .type           $__internal_3_$__cuda_sm20_div_rn_f64_full,@function
        .size           $__internal_3_$__cuda_sm20_div_rn_f64_full,(.L_x_187 - $__internal_3_$__cuda_sm20_div_rn_f64_full)
$__internal_3_$__cuda_sm20_div_rn_f64_full:
[----:B------:R-:W-:Y:S01]  /*58c0*/  FSETP.GEU.AND P2, PT, |R13|, 1.469367938527859385e-39, PT ;  /* 0x001000000d00780b */ /* 0x000fe20003f4e200 */
[----:B------:R-:W-:Y:S01]  /*58d0*/  BSSY.RECONVERGENT B1, `(.L_x_128) ;  /* 0x0000056000017945 */ /* 0x000fe20003800200 */
[C---:B------:R-:W-:Y:S02]  /*58e0*/  FSETP.GEU.AND P0, PT, |R17|.reuse, 1.469367938527859385e-39, PT ;  /* 0x001000001100780b */ /* 0x040fe40003f0e200 */
[----:B------:R-:W-:Y:S02]  /*58f0*/  LOP3.LUT R14, R17, 0x800fffff, RZ, 0xc0, !PT ;  /* 0x800fffff110e7812 */ /* 0x000fe400078ec0ff */
[----:B------:R-:W-:Y:S02]  /*5900*/  LOP3.LUT R22, R13, 0x7ff00000, RZ, 0xc0, !PT ;  /* 0x7ff000000d167812 */ /* 0x000fe400078ec0ff */
[----:B------:R-:W-:Y:S01]  /*5910*/  LOP3.LUT R15, R14, 0x3ff00000, RZ, 0xfc, !PT ;  /* 0x3ff000000e0f7812 */ /* 0x000fe200078efcff */
[----:B------:R-:W-:Y:S01]  /*5920*/  IMAD.MOV.U32 R14, RZ, RZ, R16 ;  /* 0x000000ffff0e7224 */ /* 0x000fe200078e0010 */
[----:B------:R-:W-:Y:S01]  /*5930*/  MOV R23, 0x1ca00000 ;  /* 0x1ca0000000177802 */ /* 0x000fe20000000f00 */
[----:B------:R-:W-:Y:S01]  /*5940*/  IMAD.MOV.U32 R24, RZ, RZ, R22 ;  /* 0x000000ffff187224 */ /* 0x000fe200078e0016 */
[----:B------:R-:W-:-:S02]  /*5950*/  LOP3.LUT R25, R17, 0x7ff00000, RZ, 0xc0, !PT ;  /* 0x7ff0000011197812 */ /* 0x000fc400078ec0ff */
[----:B------:R-:W-:Y:S01]  /*5960*/  @!P2 LOP3.LUT R19, R17, 0x7ff00000, RZ, 0xc0, !PT ;  /* 0x7ff000001113a812 */ /* 0x000fe200078ec0ff */
[----:B------:R-:W-:Y:S01]  /*5970*/  @!P0 DMUL R14, R16, 8.98846567431157953865e+307 ;  /* 0x7fe00000100e8828 */ /* 0x000fe20000000000 */
[C---:B------:R-:W-:Y:S02]  /*5980*/  ISETP.GE.U32.AND P1, PT, R22.reuse, R25, PT ;  /* 0x000000191600720c */ /* 0x040fe40003f26070 */
[----:B------:R-:W-:Y:S02]  /*5990*/  @!P2 ISETP.GE.U32.AND P3, PT, R22, R19, PT ;  /* 0x000000131600a20c */ /* 0x000fe40003f66070 */
[C---:B------:R-:W-:Y:S01]  /*59a0*/  SEL R19, R23.reuse, 0x63400000, !P1 ;  /* 0x6340000017137807 */ /* 0x040fe20004800000 */
[----:B------:R-:W0:Y:S01]  /*59b0*/  MUFU.RCP64H R27, R15 ;  /* 0x0000000f001b7308 */ /* 0x000e220000001800 */
[----:B------:R-:W-:Y:S02]  /*59c0*/  @!P2 SEL R21, R23, 0x63400000, !P3 ;  /* 0x634000001715a807 */ /* 0x000fe40005800000 */
[----:B------:R-:W-:-:S02]  /*59d0*/  LOP3.LUT R19, R19, 0x800fffff, R13, 0xf8, !PT ;  /* 0x800fffff13137812 */ /* 0x000fc400078ef80d */
[----:B------:R-:W-:Y:S02]  /*59e0*/  @!P2 LOP3.LUT R20, R21, 0x80000000, R13, 0xf8, !PT ;  /* 0x800000001514a812 */ /* 0x000fe400078ef80d */
[----:B------:R-:W-:Y:S02]  /*59f0*/  MOV R18, R12 ;  /* 0x0000000c00127202 */ /* 0x000fe40000000f00 */
[----:B------:R-:W-:Y:S02]  /*5a00*/  @!P2 LOP3.LUT R21, R20, 0x100000, RZ, 0xfc, !PT ;  /* 0x001000001415a812 */ /* 0x000fe400078efcff */
[----:B------:R-:W-:Y:S02]  /*5a10*/  @!P2 MOV R20, RZ ;  /* 0x000000ff0014a202 */ /* 0x000fe40000000f00 */
[----:B------:R-:W-:Y:S02]  /*5a20*/  MOV R26, 0x1 ;  /* 0x00000001001a7802 */ /* 0x000fe40000000f00 */
[----:B------:R-:W-:-:S02]  /*5a30*/  @!P0 LOP3.LUT R25, R15, 0x7ff00000, RZ, 0xc0, !PT ;  /* 0x7ff000000f198812 */ /* 0x000fc400078ec0ff */
[----:B------:R-:W-:Y:S02]  /*5a40*/  @!P2 DFMA R18, R18, 2, -R20 ;  /* 0x400000001212a82b */ /* 0x000fe40000000814 */
[----:B0-----:R-:W-:-:S08]  /*5a50*/  DFMA R20, R26, -R14, 1 ;  /* 0x3ff000001a14742b */ /* 0x001fd0000000080e */
[----:B------:R-:W-:Y:S01]  /*5a60*/  DFMA R20, R20, R20, R20 ;  /* 0x000000141414722b */ /* 0x000fe20000000014 */
[----:B------:R-:W-:-:S07]  /*5a70*/  @!P2 LOP3.LUT R24, R19, 0x7ff00000, RZ, 0xc0, !PT ;  /* 0x7ff000001318a812 */ /* 0x000fce00078ec0ff */
[----:B------:R-:W-:-:S08]  /*5a80*/  DFMA R20, R26, R20, R26 ;  /* 0x000000141a14722b */ /* 0x000fd0000000001a */
[----:B------:R-:W-:-:S08]  /*5a90*/  DFMA R28, R20, -R14, 1 ;  /* 0x3ff00000141c742b */ /* 0x000fd0000000080e */
[----:B------:R-:W-:-:S08]  /*5aa0*/  DFMA R28, R20, R28, R20 ;  /* 0x0000001c141c722b */ /* 0x000fd00000000014 */
[----:B------:R-:W-:-:S08]  /*5ab0*/  DMUL R26, R28, R18 ;  /* 0x000000121c1a7228 */ /* 0x000fd00000000000 */
[----:B------:R-:W-:-:S08]  /*5ac0*/  DFMA R20, R26, -R14, R18 ;  /* 0x8000000e1a14722b */ /* 0x000fd00000000012 */
[----:B------:R-:W-:Y:S01]  /*5ad0*/  DFMA R20, R28, R20, R26 ;  /* 0x000000141c14722b */ /* 0x000fe2000000001a */
[----:B------:R-:W-:-:S04]  /*5ae0*/  IADD3 R26, PT, PT, R24, -0x1, RZ ;  /* 0xffffffff181a7810 */ /* 0x000fc80007ffe0ff */
[----:B------:R-:W-:Y:S02]  /*5af0*/  ISETP.GT.U32.AND P0, PT, R26, 0x7feffffe, PT ;  /* 0x7feffffe1a00780c */ /* 0x000fe40003f04070 */
[----:B------:R-:W-:-:S04]  /*5b00*/  IADD3 R26, PT, PT, R25, -0x1, RZ ;  /* 0xffffffff191a7810 */ /* 0x000fc80007ffe0ff */
[----:B------:R-:W-:-:S13]  /*5b10*/  ISETP.GT.U32.OR P0, PT, R26, 0x7feffffe, P0 ;  /* 0x7feffffe1a00780c */ /* 0x000fda0000704470 */
[----:B------:R-:W-:Y:S05]  /*5b20*/  @P0 BRA `(.L_x_129) ;  /* 0x00000000006c0947 */ /* 0x000fea0003800000 */
[----:B------:R-:W-:-:S04]  /*5b30*/  LOP3.LUT R13, R17, 0x7ff00000, RZ, 0xc0, !PT ;  /* 0x7ff00000110d7812 */ /* 0x000fc800078ec0ff */
[CC--:B------:R-:W-:Y:S02]  /*5b40*/  VIADDMNMX R12, R22.reuse, -R13.reuse, 0xb9600000, !PT ;  /* 0xb9600000160c7446 */ /* 0x0c0fe4000780090d */
[----:B------:R-:W-:Y:S02]  /*5b50*/  ISETP.GE.U32.AND P0, PT, R22, R13, PT ;  /* 0x0000000d1600720c */ /* 0x000fe40003f06070 */
[----:B------:R-:W-:Y:S02]  /*5b60*/  VIMNMX R12, PT, PT, R12, 0x46a00000, PT ;  /* 0x46a000000c0c7848 */ /* 0x000fe40003fe0100 */
[----:B------:R-:W-:-:S04]  /*5b70*/  SEL R23, R23, 0x63400000, !P0 ;  /* 0x6340000017177807 */ /* 0x000fc80004000000 */
[----:B------:R-:W-:Y:S01]  /*5b80*/  IADD3 R24, PT, PT, -R23, R12, RZ ;  /* 0x0000000c17187210 */ /* 0x000fe20007ffe1ff */
[----:B------:R-:W-:-:S03]  /*5b90*/  IMAD.MOV.U32 R12, RZ, RZ, RZ ;  /* 0x000000ffff0c7224 */ /* 0x000fc600078e00ff */
[----:B------:R-:W-:-:S06]  /*5ba0*/  IADD3 R13, PT, PT, R24, 0x7fe00000, RZ ;  /* 0x7fe00000180d7810 */ /* 0x000fcc0007ffe0ff */
[----:B------:R-:W-:-:S10]  /*5bb0*/  DMUL R22, R20, R12 ;  /* 0x0000000c14167228 */ /* 0x000fd40000000000 */
[----:B------:R-:W-:-:S13]  /*5bc0*/  FSETP.GTU.AND P0, PT, |R23|, 1.469367938527859385e-39, PT ;  /* 0x001000001700780b */ /* 0x000fda0003f0c200 */
[----:B------:R-:W-:Y:S05]  /*5bd0*/  @P0 BRA `(.L_x_130) ;  /* 0x0000000000940947 */ /* 0x000fea0003800000 */
[----:B------:R-:W-:-:S06]  /*5be0*/  DFMA R14, R20, -R14, R18 ;  /* 0x8000000e140e722b */ /* 0x000fcc0000000012 */
[----:B------:R-:W-:-:S04]  /*5bf0*/  MOV R14, RZ ;  /* 0x000000ff000e7202 */ /* 0x000fc80000000f00 */
[C---:B------:R-:W-:Y:S02]  /*5c00*/  FSETP.NEU.AND P0, PT, R15.reuse, RZ, PT ;  /* 0x000000ff0f00720b */ /* 0x040fe40003f0d000 */
[----:B------:R-:W-:-:S04]  /*5c10*/  LOP3.LUT R17, R15, 0x80000000, R17, 0x48, !PT ;  /* 0x800000000f117812 */ /* 0x000fc800078e4811 */
[----:B------:R-:W-:-:S07]  /*5c20*/  LOP3.LUT R15, R17, R13, RZ, 0xfc, !PT ;  /* 0x0000000d110f7212 */ /* 0x000fce00078efcff */
[----:B------:R-:W-:Y:S05]  /*5c30*/  @!P0 BRA `(.L_x_130) ;  /* 0x00000000007c8947 */ /* 0x000fea0003800000 */
[----:B------:R-:W-:Y:S01]  /*5c40*/  IADD3 R13, PT, PT, -R24, RZ, RZ ;  /* 0x000000ff180d7210 */ /* 0x000fe20007ffe1ff */
[----:B------:R-:W-:Y:S01]  /*5c50*/  DMUL.RP R14, R20, R14 ;  /* 0x0000000e140e7228 */ /* 0x000fe20000008000 */
[----:B------:R-:W-:-:S06]  /*5c60*/  MOV R12, RZ ;  /* 0x000000ff000c7202 */ /* 0x000fcc0000000f00 */
[----:B------:R-:W-:-:S03]  /*5c70*/  DFMA R12, R22, -R12, R20 ;  /* 0x8000000c160c722b */ /* 0x000fc60000000014 */
[----:B------:R-:W-:-:S03]  /*5c80*/  LOP3.LUT R17, R15, R17, RZ, 0x3c, !PT ;  /* 0x000000110f117212 */ /* 0x000fc600078e3cff */
[----:B------:R-:W-:-:S04]  /*5c90*/  IADD3 R12, PT, PT, -R24, -0x43300000, RZ ;  /* 0xbcd00000180c7810 */ /* 0x000fc80007ffe1ff */
[----:B------:R-:W-:-:S04]  /*5ca0*/  FSETP.NEU.AND P0, PT, |R13|, R12, PT ;  /* 0x0000000c0d00720b */ /* 0x000fc80003f0d200 */
[----:B------:R-:W-:Y:S02]  /*5cb0*/  FSEL R22, R14, R22, !P0 ;  /* 0x000000160e167208 */ /* 0x000fe40004000000 */
[----:B------:R-:W-:Y:S01]  /*5cc0*/  FSEL R23, R17, R23, !P0 ;  /* 0x0000001711177208 */ /* 0x000fe20004000000 */
[----:B------:R-:W-:Y:S06]  /*5cd0*/  BRA `(.L_x_130) ;  /* 0x0000000000547947 */ /* 0x000fec0003800000 */
.L_x_129:
[----:B------:R-:W-:-:S14]  /*5ce0*/  DSETP.NAN.AND P0, PT, R12, R12, PT ;  /* 0x0000000c0c00722a */ /* 0x000fdc0003f08000 */
[----:B------:R-:W-:Y:S05]  /*5cf0*/  @P0 BRA `(.L_x_131) ;  /* 0x0000000000440947 */ /* 0x000fea0003800000 */
[----:B------:R-:W-:-:S14]  /*5d00*/  DSETP.NAN.AND P0, PT, R16, R16, PT ;  /* 0x000000101000722a */ /* 0x000fdc0003f08000 */
[----:B------:R-:W-:Y:S05]  /*5d10*/  @P0 BRA `(.L_x_132) ;  /* 0x0000000000300947 */ /* 0x000fea0003800000 */
[----:B------:R-:W-:Y:S01]  /*5d20*/  ISETP.NE.AND P0, PT, R24, R25, PT ;  /* 0x000000191800720c */ /* 0x000fe20003f05270 */
[----:B------:R-:W-:Y:S01]  /*5d30*/  IMAD.MOV.U32 R23, RZ, RZ, -0x80000 ;  /* 0xfff80000ff177424 */ /* 0x000fe200078e00ff */
[----:B------:R-:W-:-:S11]  /*5d40*/  MOV R22, 0x0 ;  /* 0x0000000000167802 */ /* 0x000fd60000000f00 */
[----:B------:R-:W-:Y:S05]  /*5d50*/  @!P0 BRA `(.L_x_130) ;  /* 0x0000000000348947 */ /* 0x000fea0003800000 */
[----:B------:R-:W-:Y:S02]  /*5d60*/  ISETP.NE.AND P0, PT, R24, 0x7ff00000, PT ;  /* 0x7ff000001800780c */ /* 0x000fe40003f05270 */
[----:B------:R-:W-:Y:S02]  /*5d70*/  LOP3.LUT R23, R13, 0x80000000, R17, 0x48, !PT ;  /* 0x800000000d177812 */ /* 0x000fe400078e4811 */
[----:B------:R-:W-:-:S13]  /*5d80*/  ISETP.EQ.OR P0, PT, R25, RZ, !P0 ;  /* 0x000000ff1900720c */ /* 0x000fda0004702670 */
[----:B------:R-:W-:Y:S02]  /*5d90*/  @P0 LOP3.LUT R12, R23, 0x7ff00000, RZ, 0xfc, !PT ;  /* 0x7ff00000170c0812 */ /* 0x000fe400078efcff */
[----:B------:R-:W-:Y:S02]  /*5da0*/  @!P0 MOV R22, RZ ;  /* 0x000000ff00168202 */ /* 0x000fe40000000f00 */
[----:B------:R-:W-:Y:S02]  /*5db0*/  @P0 MOV R22, RZ ;  /* 0x000000ff00160202 */ /* 0x000fe40000000f00 */
[----:B------:R-:W-:Y:S01]  /*5dc0*/  @P0 MOV R23, R12 ;  /* 0x0000000c00170202 */ /* 0x000fe20000000f00 */
[----:B------:R-:W-:Y:S06]  /*5dd0*/  BRA `(.L_x_130) ;  /* 0x0000000000147947 */ /* 0x000fec0003800000 */
.L_x_132:
[----:B------:R-:W-:Y:S02]  /*5de0*/  LOP3.LUT R23, R17, 0x80000, RZ, 0xfc, !PT ;  /* 0x0008000011177812 */ /* 0x000fe400078efcff */
[----:B------:R-:W-:Y:S01]  /*5df0*/  MOV R22, R16 ;  /* 0x0000001000167202 */ /* 0x000fe20000000f00 */
[----:B------:R-:W-:Y:S06]  /*5e00*/  BRA `(.L_x_130) ;  /* 0x0000000000087947 */ /* 0x000fec0003800000 */
.L_x_131:
[----:B------:R-:W-:Y:S01]  /*5e10*/  LOP3.LUT R23, R13, 0x80000, RZ, 0xfc, !PT ;  /* 0x000800000d177812 */ /* 0x000fe200078efcff */
[----:B------:R-:W-:-:S07]  /*5e20*/  IMAD.MOV.U32 R22, RZ, RZ, R12 ;  /* 0x000000ffff167224 */ /* 0x000fce00078e000c */
.L_x_130:
[----:B------:R-:W-:Y:S05]  /*5e30*/  BSYNC.RECONVERGENT B1 ;  /* 0x0000000000017941 */ /* 0x000fea0003800200 */
.L_x_128:
[----:B------:R-:W-:Y:S01]  /*5e40*/  HFMA2 R13, -RZ, RZ, 0, 0 ;  /* 0x00000000ff0d7431 */ /* 0x000fe200000001ff */
[----:B------:R-:W-:Y:S02]  /*5e50*/  MOV R12, R0 ;  /* 0x00000000000c7202 */ /* 0x000fe40000000f00 */
[----:B------:R-:W-:Y:S02]  /*5e60*/  MOV R14, R22 ;  /* 0x00000016000e7202 */ /* 0x000fe40000000f00 */
[----:B------:R-:W-:Y:S01]  /*5e70*/  MOV R15, R23 ;  /* 0x00000017000f7202 */ /* 0x000fe20000000f00 */
[----:B------:R-:W-:Y:S06]  /*5e80*/  RET.REL.NODEC R12 `(_Z18cal_atomAndion_funP6float2PfPdiS2_S2_iii) ;  /* 0xffffffa00c5c7950 */ /* 0x000fec0003c3ffff */
.L_x_133:
        /* <DEDUP_REMOVED lines=15> */
.L_x_187:


//--------------------- .text._Z13add_fun_absobP6float2S0_ii --------------------------
	.section	.text._Z13add_fun_absobP6float2S0_ii,"ax",@progbits
	.align	128
        .global         _Z13add_fun_absobP6float2S0_ii
        .type           _Z13add_fun_absobP6float2S0_ii,@function
        .size           _Z13add_fun_absobP6float2S0_ii,(.L_x_204 - _Z13add_fun_absobP6float2S0_ii)
        .other          _Z13add_fun_absobP6float2S0_ii,@"STO_CUDA_ENTRY STV_DEFAULT"
_Z13add_fun_absobP6float2S0_ii:
.text._Z13add_fun_absobP6float2S0_ii:
        /* <DEDUP_REMOVED lines=15> */
[----:B------:R-:W-:-:S06]  /*00f0*/  IMAD R7, R0, UR7, R7 ;  /* 0x0000000700077c24 */ /* 0x000fcc000f8e0207 */
[----:B------:R-:W2:Y:S01]  /*0100*/  LDC.64 R2, c[0x0][0x380] ;  /* 0x0000e000ff027b82 */ /* 0x000ea20000000a00 */
[----:B0-----:R-:W-:-:S06]  /*0110*/  IMAD.WIDE R4, R7, 0x8, R4 ;  /* 0x0000000807047825 */ /* 0x001fcc00078e0204 */
[----:B-1----:R-:W3:Y:S01]  /*0120*/  LDG.E.64 R4, desc[UR4][R4.64] ;  /* 0x0000000404047981 */ /* 0x002ee2000c1e1b00 */
[----:B--2---:R-:W-:-:S05]  /*0130*/  IMAD.WIDE R2, R7, 0x8, R2 ;  /* 0x0000000807027825 */ /* 0x004fca00078e0202 */
[----:B------:R-:W3:Y:S02]  /*0140*/  LDG.E.64 R6, desc[UR4][R2.64] ;  /* 0x0000000402067981 */ /* 0x000ee4000c1e1b00 */
[----:B---3--:R-:W-:Y:S01]  /*0150*/  FADD R6, R6, R4 ;  /* 0x0000000406067221 */ /* 0x008fe20000000000 */
[----:B------:R-:W-:-:S05]  /*0160*/  FADD R7, R7, R5 ;  /* 0x0000000507077221 */ /* 0x000fca0000000000 */
[----:B------:R-:W-:Y:S01]  /*0170*/  STG.E.64 desc[UR4][R2.64], R6 ;  /* 0x0000000602007986 */ /* 0x000fe2000c101b04 */
[----:B------:R-:W-:Y:S05]  /*0180*/  EXIT ;  /* 0x000000000000794d */ /* 0x000fea0003800000 */
.L_x_134:
        /* <DEDUP_REMOVED lines=15> */
.L_x_204:


//--------------------- .text._Z14cal_absorb_funP6float2PfS1_PdiS2_S2_iii --------------------------
	.section	.text._Z14cal_absorb_funP6float2PfS1_PdiS2_S2_iii,"ax",@progbits
	.align	128
        .global         _Z14cal_absorb_funP6float2PfS1_PdiS2_S2_iii
        .type           _Z14cal_absorb_funP6float2PfS1_PdiS2_S2_iii,@function
        .size           _Z14cal_absorb_funP6float2PfS1_PdiS2_S2_iii,(.L_x_205 - _Z14cal_absorb_funP6float2PfS1_PdiS2_S2_iii)
        .other          _Z14cal_absorb_funP6float2PfS1_PdiS2_S2_iii,@"STO_CUDA_ENTRY STV_DEFAULT"
_Z14cal_absorb_funP6float2PfS1_PdiS2_S2_iii:
.text._Z14cal_absorb_funP6float2PfS1_PdiS2_S2_iii:
        /* <DEDUP_REMOVED lines=205> */
.L_x_137:
        /* <DEDUP_REMOVED lines=65> */
.L_x_139:
[----:B------:R-:W-:Y:S05]  /*10e0*/  BSYNC.RECONVERGENT B1 ;  /* 0x0000000000017941 */ /* 0x000fea0003800200 */
.L_x_138:
        /* <DEDUP_REMOVED lines=18> */
.L_x_136:
[----:B------:R-:W-:Y:S05]  /*1210*/  BSYNC.RECONVERGENT B0 ;  /* 0x0000000000007941 */ /* 0x000fea0003800200 */
.L_x_135:
        /* <DEDUP_REMOVED lines=34> */
.L_x_142:
        /* <DEDUP_REMOVED lines=64> */
.L_x_144:
[----:B------:R-:W-:Y:S05]  /*1840*/  BSYNC.RECONVERGENT B1 ;  /* 0x0000000000017941 */ /* 0x000fea0003800200 */
.L_x_143:
        /* <DEDUP_REMOVED lines=18> */
.L_x_141:
[----:B------:R-:W-:Y:S05]  /*1970*/  BSYNC.RECONVERGENT B0 ;  /* 0x0000000000007941 */ /* 0x000fea0003800200 */
.L_x_140:
        /* <DEDUP_REMOVED lines=20> */
.L_x_145:
        /* <DEDUP_REMOVED lines=12> */
.L_x_205:


//--------------------- .text._Z17cal_atomORion_funP6float2PfPdiS2_S2_iii --------------------------
	.section	.text._Z17cal_atomORion_funP6float2PfPdiS2_S2_iii,"ax",@progbits
	.align	128
        .global         _Z17cal_atomORion_funP6float2PfPdiS2_S2_iii
        .type           _Z17cal_atomORion_funP6float2PfPdiS2_S2_iii,@function
        .size           _Z17cal_atomORion_funP6float2PfPdiS2_S2_iii,(.L_x_188 - _Z17cal_atomORion_funP6float2PfPdiS2_S2_iii)
        .other          _Z17cal_atomORion_funP6float2PfPdiS2_S2_iii,@"STO_CUDA_ENTRY STV_DEFAULT"
_Z17cal_atomORion_funP6float2PfPdiS2_S2_iii:
.text._Z17cal_atomORion_funP6float2PfPdiS2_S2_iii:
        /* <DEDUP_REMOVED lines=35> */
[----:B------:R-:W-:Y:S02]  /*0230*/  ISETP.GE.U32.AND P0, PT, R5, R8, PT ;  /* 0x000000080500720c */ /* 0x000fe40003f06070 */
[----:B------:R-:W-:Y:S02]  /*0240*/  LOP3.LUT R5, R6, R3, RZ, 0x3c, !PT ;  /* 0x0000000306057212 */ /* 0x000fe400078e3cff */
[----:B-1----:R-:W-:Y:S02]  /*0250*/  IADD3 R8, PT, PT, R7, 0xffffffe, RZ ;  /* 0x0ffffffe07087810 */ /* 0x002fe40007ffe0ff */
[----:B------:R-:W-:-:S02]  /*0260*/  ISETP.GE.AND P2, PT, R5, RZ, PT ;  /* 0x000000ff0500720c */ /* 0x000fc40003f46270 */
[----:B------:R-:W1:Y:S05]  /*0270*/  F2I.FTZ.U32.TRUNC.NTZ R5, R8 ;  /* 0x0000000800057305 */ /* 0x000e6a000021f000 */
[----:B------:R-:W-:-:S05]  /*0280*/  @P0 IADD3 R4, PT, PT, R4, 0x1, RZ ;  /* 0x0000000104040810 */ /* 0x000fca0007ffe0ff */
[----:B------:R-:W-:-:S05]  /*0290*/  IMAD.MOV.U32 R11, RZ, RZ, R4 ;  /* 0x000000ffff0b7224 */ /* 0x000fca00078e0004 */
[----:B------:R-:W-:Y:S01]  /*02a0*/  @!P2 IADD3 R11, PT, PT, -R11, RZ, RZ ;  /* 0x000000ff0b0ba210 */ /* 0x000fe20007ffe1ff */
[----:B-1----:R-:W-:Y:S01]  /*02b0*/  IMAD.MOV R7, RZ, RZ, -R5 ;  /* 0x000000ffff077224 */ /* 0x002fe200078e0a05 */
[----:B------:R-:W-:-:S04]  /*02c0*/  @!P1 LOP3.LUT R11, RZ, R3, RZ, 0x33, !PT ;  /* 0x00000003ff0b9212 */ /* 0x000fc800078e33ff */
[C---:B------:R-:W-:Y:S02]  /*02d0*/  IADD3 R4, PT, PT, -R11.reuse, RZ, RZ ;  /* 0x000000ff0b047210 */ /* 0x040fe40007ffe1ff */
[----:B0-----:R-:W-:-:S03]  /*02e0*/  ISETP.GE.AND P3, PT, R11, UR4, PT ;  /* 0x000000040b007c0c */ /* 0x001fc6000bf66270 */
        /* <DEDUP_REMOVED lines=33> */
[----:B------:R-:W-:Y:S02]  /*0500*/  @!P2 IMAD.MOV R0, RZ, RZ, -R0 ;  /* 0x000000ffff00a224 */ /* 0x000fe400078e0a00 */
[----:B0-----:R-:W-:-:S03]  /*0510*/  IMAD.WIDE R8, R11, 0x4, R8 ;  /* 0x000000040b087825 */ /* 0x001fc600078e0208 */
[----:B------:R-:W-:Y:S02]  /*0520*/  SEL R7, R7, R0, !P1 ;  /* 0x0000000007077207 */ /* 0x000fe40004800000 */
[----:B-1----:R-:W3:Y:S03]  /*0530*/  LDG.E R14, desc[UR6][R8.64+0x10] ;  /* 0x00001006080e7981 */ /* 0x002ee6000c1e1900 */
[----:B------:R-:W-:Y:S01]  /*0540*/  IMAD R2, R6, R2, R7 ;  /* 0x0000000206027224 */ /* 0x000fe200078e0207 */
[----:B------:R0:W5:Y:S03]  /*0550*/  LDG.E R0, desc[UR6][R8.64+0xc] ;  /* 0x00000c0608007981 */ /* 0x000166000c1e1900 */
        /* <DEDUP_REMOVED lines=28> */
[----:B------:R-:W-:-:S03]  /*0720*/  @!P0 FADD R3, R3, R3 ;  /* 0x0000000303038221 */ /* 0x000fc60000000000 */
[----:B------:R-:W-:Y:S01]  /*0730*/  FADD R15, R17, R17 ;  /* 0x00000011110f7221 */ /* 0x000fe20000000000 */
[----:B------:R-:W0:Y:S03]  /*0740*/  MUFU.RCP R14, R14 ;  /* 0x0000000e000e7308 */ /* 0x000e260000001000 */
        /* <DEDUP_REMOVED lines=46> */
.L_x_147:
[----:B------:R-:W-:Y:S05]  /*0a30*/  BSYNC.RECONVERGENT B0 ;  /* 0x0000000000007941 */ /* 0x000fea0003800200 */
.L_x_146:
        /* <DEDUP_REMOVED lines=22> */
[----:B------:R-:W-:Y:S05]  /*0ba0*/  CALL.REL.NOINC `($__internal_4_$__cuda_sm20_div_rn_f64_full) ;  /* 0x0000002c00007944 */ /* 0x000fea0003c00000 */
[----:B------:R-:W-:Y:S01]  /*0bb0*/  MOV R4, R12 ;  /* 0x0000000c00047202 */ /* 0x000fe20000000f00 */
[----:B------:R-:W-:-:S07]  /*0bc0*/  IMAD.MOV.U32 R5, RZ, RZ, R13 ;  /* 0x000000ffff057224 */ /* 0x000fce00078e000d */
.L_x_149:
[----:B------:R-:W-:Y:S05]  /*0bd0*/  BSYNC.RECONVERGENT B0 ;  /* 0x0000000000007941 */ /* 0x000fea0003800200 */
.L_x_148:
        /* <DEDUP_REMOVED lines=77> */
.L_x_151:
[----:B------:R-:W-:Y:S05]  /*10b0*/  BSYNC.RECONVERGENT B0 ;  /* 0x0000000000007941 */ /* 0x000fea0003800200 */
.L_x_150:
[----:B------:R-:W0:Y:S01]  /*10c0*/  F2F.F64.F32 R16, R17 ;  /* 0x0000001100107310 */ /* 0x000e220000201800 */
[----:B------:R-:W-:Y:S01]  /*10d0*/  IMAD.MOV.U32 R18, RZ, RZ, 0x1 ;  /* 0x00000001ff127424 */ /* 0x000fe200078e00ff */
        /* <DEDUP_REMOVED lines=22> */
.L_x_153:
[----:B------:R-:W-:Y:S05]  /*1240*/  BSYNC.RECONVERGENT B0 ;  /* 0x0000000000007941 */ /* 0x000fea0003800200 */
.L_x_152:
        /* <DEDUP_REMOVED lines=77> */
.L_x_155:
[----:B------:R-:W-:Y:S05]  /*1720*/  BSYNC.RECONVERGENT B0 ;  /* 0x0000000000007941 */ /* 0x000fea0003800200 */
.L_x_154:
        /* <DEDUP_REMOVED lines=20> */
[----:B------:R-:W-:Y:S01]  /*1870*/  MOV R12, R16 ;  /* 0x00000010000c7202 */ /* 0x000fe20000000f00 */
[----:B------:R-:W-:Y:S01]  /*1880*/  IMAD.MOV.U32 R13, RZ, RZ, R17 ;  /* 0x000000ffff0d7224 */ /* 0x000fe200078e0011 */
[----:B------:R-:W-:-:S07]  /*1890*/  MOV R0, 0x18b0 ;  /* 0x000018b000007802 */ /* 0x000fce0000000f00 */
[----:B------:R-:W-:Y:S05]  /*18a0*/  CALL.REL.NOINC `($__internal_4_$__cuda_sm20_div_rn_f64_full) ;  /* 0x0000001c00c07944 */ /* 0x000fea0003c00000 */
[----:B------:R-:W-:Y:S01]  /*18b0*/  MOV R10, R12 ;  /* 0x0000000c000a7202 */ /* 0x000fe20000000f00 */
[----:B------:R-:W-:-:S07]  /*18c0*/  IMAD.MOV.U32 R11, RZ, RZ, R13 ;  /* 0x000000ffff0b7224 */ /* 0x000fce00078e000d */
.L_x_157:
[----:B------:R-:W-:Y:S05]  /*18d0*/  BSYNC.RECONVERGENT B0 ;  /* 0x0000000000007941 */ /* 0x000fea0003800200 */
.L_x_156:
        /* <DEDUP_REMOVED lines=77> */
.L_x_159:
[----:B------:R-:W-:Y:S05]  /*1db0*/  BSYNC.RECONVERGENT B0 ;  /* 0x0000000000007941 */ /* 0x000fea0003800200 */
.L_x_158:
        /* <DEDUP_REMOVED lines=21> */
[----:B------:R-:W-:Y:S05]  /*1f10*/  CALL.REL.NOINC `($__internal_4_$__cuda_sm20_div_rn_f64_full) ;  /* 0x0000001800247944 */ /* 0x000fea0003c00000 */
[----:B------:R-:W-:Y:S01]  /*1f20*/  MOV R24, R12 ;  /* 0x0000000c00187202 */ /* 0x000fe20000000f00 */
[----:B------:R-:W-:-:S07]  /*1f30*/  IMAD.MOV.U32 R25, RZ, RZ, R13 ;  /* 0x000000ffff197224 */ /* 0x000fce00078e000d */
.L_x_161:
[----:B------:R-:W-:Y:S05]  /*1f40*/  BSYNC.RECONVERGENT B0 ;  /* 0x0000000000007941 */ /* 0x000fea0003800200 */
.L_x_160:
        /* <DEDUP_REMOVED lines=77> */
.L_x_163:
[----:B------:R-:W-:Y:S05]  /*2420*/  BSYNC.RECONVERGENT B0 ;  /* 0x0000000000007941 */ /* 0x000fea0003800200 */
.L_x_162:
        /* <DEDUP_REMOVED lines=24> */
.L_x_165:
[----:B------:R-:W-:Y:S05]  /*25b0*/  BSYNC.RECONVERGENT B0 ;  /* 0x0000000000007941 */ /* 0x000fea0003800200 */
.L_x_164:
[----:B------:R-:W0:Y:S01]  /*25c0*/  LDC.64 R12, c[0x0][0x3a8] ;  /* 0x0000ea00ff0c7b82 */ /* 0x000e220000000a00 */
[----:B------:R-:W2:Y:S04]  /*25d0*/  LDG.E R18, desc[UR6][R8.64+0x4] ;  /* 0x0000040608127981 */ /* 0x000ea8000c1e1900 */
[----:B------:R-:W3:Y:S03]  /*25e0*/  LDG.E R22, desc[UR6][R8.64] ;  /* 0x0000000608167981 */ /* 0x000ee6000c1e1900 */
[----:B------:R-:W1:Y:S01]  /*25f0*/  LDC.64 R14, c[0x0][0x3a0] ;  /* 0x0000e800ff0e7b82 */ /* 0x000e620000000a00 */
[----:B------:R-:W4:Y:S04]  /*2600*/  LDG.E R0, desc[UR6][R8.64+0x34] ;  /* 0x0000340608007981 */ /* 0x000f28000c1e1900 */
[----:B------:R1:W4:Y:S03]  /*2610*/  LDG.E R20, desc[UR6][R8.64+0x8] ;  /* 0x0000080608147981 */ /* 0x000326000c1e1900 */
[----:B------:R-:W1:Y:S01]  /*2620*/  LDC.64 R16, c[0x0][0x380] ;  /* 0x0000e000ff107b82 */ /* 0x000e620000000a00 */
        /* <DEDUP_REMOVED lines=19> */
[----:B-1----:R-:W-:-:S08]  /*2760*/  DFMA R26, R22, R14, R26 ;  /* 0x0000000e161a722b */ /* 0x002fd0000000001a */
[----:B------:R-:W-:Y:S02]  /*2770*/  DMUL R26, R26, -2 ;  /* 0xc00000001a1a7828 */ /* 0x000fe40000000000 */
[----:B--2---:R-:W-:-:S06]  /*2780*/  DMUL R12, R6, R12 ;  /* 0x0000000c060c7228 */ /* 0x004fcc0000000000 */
[----:B------:R-:W-:-:S04]  /*2790*/  DMUL R6, R26, UR4 ;  /* 0x000000041a067c28 */ /* 0x000fc80008000000 */
[----:B------:R-:W1:Y:S08]  /*27a0*/  F2F.F32.F64 R12, R12 ;  /* 0x0000000c000c7310 */ /* 0x000e700000301000 */
[----:B------:R-:W2:Y:S01]  /*27b0*/  F2F.F32.F64 R6, R6 ;  /* 0x0000000600067310 */ /* 0x000ea20000301000 */
[----:B------:R-:W-:Y:S02]  /*27c0*/  IMAD.MOV.U32 R15, RZ, RZ, 0x437c0000 ;  /* 0x437c0000ff0f7424 */ /* 0x000fe400078e00ff */
[----:B-1----:R-:W-:-:S04]  /*27d0*/  FFMA.SAT R8, R12, R9, 0.5 ;  /* 0x3f0000000c087423 */ /* 0x002fc80000002009 */
[----:B------:R-:W-:Y:S01]  /*27e0*/  FFMA.RM R8, R8, R15, 12582913 ;  /* 0x4b40000108087423 */ /* 0x000fe2000000400f */
[----:B--2---:R-:W-:-:S03]  /*27f0*/  FMUL R0, R6, 0.63661974668502807617 ;  /* 0x3f22f98306007820 */ /* 0x004fc60000400000 */
[----:B------:R-:W-:-:S03]  /*2800*/  FADD R9, R8, -12583039 ;  /* 0xcb40007f08097421 */ /* 0x000fc60000000000 */
[----:B------:R-:W1:Y:S01]  /*2810*/  F2I.NTZ R0, R0 ;  /* 0x0000000000007305 */ /* 0x000e620000203100 */
[----:B------:R-:W-:-:S04]  /*2820*/  FFMA R9, R12, 1.4426950216293334961, -R9 ;  /* 0x3fb8aa3b0c097823 */ /* 0x000fc80000000809 */
[----:B------:R-:W-:-:S06]  /*2830*/  FFMA R9, R12, 1.925963033500011079e-08, R9 ;  /* 0x32a570600c097823 */ /* 0x000fcc0000000009 */
[----:B------:R-:W2:Y:S01]  /*2840*/  MUFU.EX2 R9, R9 ;  /* 0x0000000900097308 */ /* 0x000ea20000000800 */
[----:B------:R-:W-:Y:S02]  /*2850*/  FSETP.GE.AND P0, PT, |R6|, 105615, PT ;  /* 0x47ce47800600780b */ /* 0x000fe40003f06200 */
[----:B-1----:R-:W-:-:S05]  /*2860*/  I2FP.F32.S32 R7, R0 ;  /* 0x0000000000077245 */ /* 0x002fca0000201400 */
[----:B------:R-:W-:Y:S01]  /*2870*/  FFMA R4, R7, -1.5707962512969970703, R6 ;  /* 0xbfc90fda07047823 */ /* 0x000fe20000000006 */
[----:B------:R-:W-:-:S03]  /*2880*/  SHF.L.U32 R8, R8, 0x17, RZ ;  /* 0x0000001708087819 */ /* 0x000fc600000006ff */
[----:B------:R-:W-:Y:S01]  /*2890*/  FFMA R4, R7, -7.5497894158615963534e-08, R4 ;  /* 0xb3a2216807047823 */ /* 0x000fe20000000004 */
[----:B------:R-:W-:-:S03]  /*28a0*/  FMUL R3, R20, R5 ;  /* 0x0000000514037220 */ /* 0x000fc60000400000 */
[----:B------:R-:W-:Y:S01]  /*28b0*/  FFMA R5, R7, -5.3903029534742383927e-15, R4 ;  /* 0xa7c234c507057823 */ /* 0x000fe20000000004 */
[----:B--2---:R-:W-:Y:S01]  /*28c0*/  FMUL R8, R8, R9 ;  /* 0x0000000908087220 */ /* 0x004fe20000400000 */
[----:B------:R-:W-:-:S03]  /*28d0*/  IMAD.MOV.U32 R7, RZ, RZ, R0 ;  /* 0x000000ffff077224 */ /* 0x000fc600078e0000 */
[----:B------:R-:W-:Y:S01]  /*28e0*/  FMUL R3, R3, R8 ;  /* 0x0000000803037220 */ /* 0x000fe20000400000 */
[----:B------:R-:W-:Y:S01]  /*28f0*/  MOV R12, R5 ;  /* 0x00000005000c7202 */ /* 0x000fe20000000f00 */
[----:B0-----:R-:W-:Y:S06]  /*2900*/  @!P0 BRA `(.L_x_167) ;  /* 0x00000004007c8947 */ /* 0x001fec0003800000 */
[----:B------:R-:W-:-:S13]  /*2910*/  FSETP.NEU.AND P0, PT, |R6|, +INF , PT ;  /* 0x7f8000000600780b */ /* 0x000fda0003f0d200 */
[----:B------:R-:W-:Y:S01]  /*2920*/  @!P0 FMUL R12, RZ, R6 ;  /* 0x00000006ff0c8220 */ /* 0x000fe20000400000 */
[----:B------:R-:W-:Y:S01]  /*2930*/  @!P0 IMAD.MOV.U32 R0, RZ, RZ, RZ ;  /* 0x000000ffff008224 */ /* 0x000fe200078e00ff */
        /* <DEDUP_REMOVED lines=8> */
.L_x_168:
[----:B0-----:R-:W-:Y:S01]  /*29c0*/  IMAD.U32 R10, RZ, RZ, UR8 ;  /* 0x00000008ff0a7e24 */ /* 0x001fe2000f8e00ff */
        /* <DEDUP_REMOVED lines=19> */
[-C--:B------:R-:W-:Y:S01]  /*2b00*/  @P3 MOV R15, R8.reuse ;  /* 0x00000008000f3202 */ /* 0x080fe20000000f00 */
[----:B------:R-:W-:Y:S01]  /*2b10*/  @P4 IMAD.MOV.U32 R18, RZ, RZ, R8 ;  /* 0x000000ffff124224 */ /* 0x000fe200078e0008 */
[----:B------:R-:W-:Y:S01]  /*2b20*/  @P5 MOV R19, R8 ;  /* 0x0000000800135202 */ /* 0x000fe20000000f00 */
        /* <DEDUP_REMOVED lines=14> */
[----:B------:R-:W-:Y:S02]  /*2c10*/  @P3 MOV R12, R4 ;  /* 0x00000004000c3202 */ /* 0x000fe40000000f00 */
[C---:B------:R-:W-:Y:S01]  /*2c20*/  ISETP.EQ.AND P3, PT, R11.reuse, -0x4, PT ;  /* 0xfffffffc0b00780c */ /* 0x040fe20003f62270 */
[----:B------:R-:W-:Y:S01]  /*2c30*/  @P4 IMAD.MOV.U32 R9, RZ, RZ, R4 ;  /* 0x000000ffff094224 */ /* 0x000fe200078e0004 */
[----:B------:R-:W-:Y:S01]  /*2c40*/  @P4 MOV R12, R13 ;  /* 0x0000000d000c4202 */ /* 0x000fe20000000f00 */
[----:B------:R-:W-:Y:S01]  /*2c50*/  @P2 IMAD.MOV.U32 R9, RZ, RZ, R13 ;  /* 0x000000ffff092224 */ /* 0x000fe200078e000d */
[----:B------:R-:W-:Y:S01]  /*2c60*/  ISETP.EQ.AND P4, PT, R11, 0x4, PT ;  /* 0x000000040b00780c */ /* 0x000fe20003f82270 */
[----:B------:R-:W-:Y:S01]  /*2c70*/  @P1 IMAD.MOV.U32 R9, RZ, RZ, R14 ;  /* 0x000000ffff091224 */ /* 0x000fe200078e000e */
[----:B------:R-:W-:Y:S01]  /*2c80*/  @P2 MOV R12, R14 ;  /* 0x0000000e000c2202 */ /* 0x000fe20000000f00 */
[----:B------:R-:W-:Y:S01]  /*2c90*/  @P0 IMAD.MOV.U32 R9, RZ, RZ, R15 ;  /* 0x000000ffff090224 */ /* 0x000fe200078e000f */
[----:B------:R-:W-:-:S02]  /*2ca0*/  @P1 MOV R12, R15 ;  /* 0x0000000f000c1202 */ /* 0x000fc40000000f00 */
[----:B------:R-:W-:-:S03]  /*2cb0*/  @P0 MOV R12, R18 ;  /* 0x00000012000c0202 */ /* 0x000fc60000000f00 */
[----:B------:R-:W-:Y:S01]  /*2cc0*/  @P3 IMAD.MOV.U32 R9, RZ, RZ, R18 ;  /* 0x000000ffff093224 */ /* 0x000fe200078e0012 */
[----:B------:R-:W-:Y:S01]  /*2cd0*/  @P3 MOV R12, R19 ;  /* 0x00000013000c3202 */ /* 0x000fe20000000f00 */
[----:B------:R-:W-:Y:S01]  /*2ce0*/  @P5 IMAD.MOV.U32 R9, RZ, RZ, R19 ;  /* 0x000000ffff095224 */ /* 0x000fe200078e0013 */
[----:B------:R-:W-:Y:S01]  /*2cf0*/  @P5 MOV R12, R0 ;  /* 0x00000000000c5202 */ /* 0x000fe20000000f00 */
[----:B------:R-:W-:Y:S01]  /*2d00*/  @P4 IMAD.MOV.U32 R9, RZ, RZ, R0 ;  /* 0x000000ffff094224 */ /* 0x000fe200078e0000 */
[----:B------:R-:W-:Y:S06]  /*2d10*/  @!P6 BRA `(.L_x_170) ;  /* 0x00000000002ce947 */ /* 0x000fec0003800000 */
[----:B------:R-:W-:Y:S01]  /*2d20*/  @P2 MOV R10, R4 ;  /* 0x00000004000a2202 */ /* 0x000fe20000000f00 */
        /* <DEDUP_REMOVED lines=10> */
.L_x_170:
[----:B------:R-:W-:Y:S05]  /*2dd0*/  BSYNC.RECONVERGENT B1 ;  /* 0x0000000000017941 */ /* 0x000fea0003800200 */
.L_x_169:
        /* <DEDUP_REMOVED lines=18> */
.L_x_167:
[----:B------:R-:W-:Y:S05]  /*2f00*/  BSYNC.RECONVERGENT B0 ;  /* 0x0000000000007941 */ /* 0x000fea0003800200 */
.L_x_166:
[----:B------:R0:W5:Y:S01]  /*2f10*/  LDG.E R8, desc[UR6][R16.64+0x4] ;  /* 0x0000040610087981 */ /* 0x000162000c1e1900 */
[----:B------:R-:W-:Y:S01]  /*2f20*/  MOV R9, 0x37cbac00 ;  /* 0x37cbac0000097802 */ /* 0x000fe20000000f00 */
[----:B------:R-:W-:Y:S01]  /*2f30*/  FMUL R10, R12, R12 ;  /* 0x0000000c0c0a7220 */ /* 0x000fe20000400000 */
[C---:B------:R-:W-:Y:S01]  /*2f40*/  LOP3.LUT R11, R0.reuse, 0x1, RZ, 0xc0, !PT ;  /* 0x00000001000b7812 */ /* 0x040fe200078ec0ff */
[----:B------:R-:W-:Y:S01]  /*2f50*/  IMAD.MOV.U32 R21, RZ, RZ, 0x3c0885e4 ;  /* 0x3c0885e4ff157424 */ /* 0x000fe200078e00ff */
[----:B------:R-:W-:Y:S01]  /*2f60*/  IADD3 R0, PT, PT, R0, 0x1, RZ ;  /* 0x0000000100007810 */ /* 0x000fe20007ffe0ff */
[----:B------:R-:W-:Y:S01]  /*2f70*/  FFMA R20, R10, R9, -0.0013887860113754868507 ;  /* 0xbab607ed0a147423 */ /* 0x000fe20000000009 */
[----:B------:R-:W-:Y:S01]  /*2f80*/  ISETP.NE.U32.AND P0, PT, R11, 0x1, PT ;  /* 0x000000010b00780c */ /* 0x000fe20003f05070 */
[----:B------:R-:W-:Y:S01]  /*2f90*/  BSSY.RECONVERGENT B0, `(.L_x_171) ;  /* 0x000006e000007945 */ /* 0x000fe20003800200 */
[----:B------:R-:W-:Y:S02]  /*2fa0*/  LOP3.LUT P1, RZ, R0, 0x2, RZ, 0xc0, !PT ;  /* 0x0000000200ff7812 */ /* 0x000fe4000782c0ff */
[----:B------:R-:W-:Y:S01]  /*2fb0*/  FSEL R11, R20, -0.00019574658654164522886, P0 ;  /* 0xb94d4153140b7808 */ /* 0x000fe20000000000 */
[----:B------:R-:W-:Y:S01]  /*2fc0*/  IMAD.MOV.U32 R20, RZ, RZ, 0x3e2aaaa8 ;  /* 0x3e2aaaa8ff147424 */ /* 0x000fe200078e00ff */
[----:B------:R-:W-:-:S02]  /*2fd0*/  FSEL R21, R21, 0.041666727513074874878, !P0 ;  /* 0x3d2aaabb15157808 */ /* 0x000fc40004000000 */
[----:B------:R-:W-:Y:S02]  /*2fe0*/  FSEL R0, R12, 1, !P0 ;  /* 0x3f8000000c007808 */ /* 0x000fe40004000000 */
[----:B------:R-:W-:Y:S01]  /*2ff0*/  FSEL R20, -R20, -0.4999999701976776123, !P0 ;  /* 0xbeffffff14147808 */ /* 0x000fe20004000100 */
[----:B------:R-:W-:Y:S01]  /*3000*/  FFMA R11, R10, R11, R21 ;  /* 0x0000000b0a0b7223 */ /* 0x000fe20000000015 */
        /* <DEDUP_REMOVED lines=10> */
[----:B------:R-:W-:Y:S01]  /*30b0*/  @!P0 MOV R7, RZ ;  /* 0x000000ff00078202 */ /* 0x000fe20000000f00 */
[----:B------:R-:W-:Y:S06]  /*30c0*/  @!P0 BRA `(.L_x_172) ;  /* 0x0000000400688947 */ /* 0x000fec0003800000 */
[----:B------:R-:W-:Y:S01]  /*30d0*/  SHF.L.U32 R0, R6, 0x8, RZ ;  /* 0x0000000806007819 */ /* 0x000fe200000006ff */
[----:B------:R-:W-:Y:S02]  /*30e0*/  HFMA2 R2, -RZ, RZ, 0, 0 ;  /* 0x00000000ff027431 */ /* 0x000fe400000001ff */
[----:B------:R-:W-:Y:S01]  /*30f0*/  IMAD.MOV.U32 R5, RZ, RZ, RZ ;  /* 0x000000ffff057224 */ /* 0x000fe200078e00ff */
[----:B------:R-:W1:Y:S01]  /*3100*/  LDCU.64 UR8, c[0x4][URZ] ;  /* 0x01000000ff0877ac */ /* 0x000e620008000a00 */
[----:B------:R-:W-:Y:S01]  /*3110*/  LOP3.LUT R7, R0, 0x80000000, RZ, 0xfc, !PT ;  /* 0x8000000000077812 */ /* 0x000fe200078efcff */
[----:B------:R-:W-:Y:S01]  /*3120*/  UMOV UR5, URZ ;  /* 0x000000ff00057c82 */ /* 0x000fe20008000000 */
[----:B------:R-:W-:-:S05]  /*3130*/  UMOV UR4, URZ ;  /* 0x000000ff00047c82 */ /* 0x000fca0008000000 */
.L_x_173:
[----:B-1----:R-:W-:Y:S01]  /*3140*/  MOV R20, UR8 ;  /* 0x0000000800147c02 */ /* 0x002fe20008000f00 */
        /* <DEDUP_REMOVED lines=13> */
[----:B0-----:R-:W-:-:S03]  /*3220*/  IMAD.WIDE.U32 R10, R10, R7, RZ ;  /* 0x000000070a0a7225 */ /* 0x001fc600078e00ff */
[----:B------:R-:W-:-:S04]  /*3230*/  IADD3 R0, P6, PT, R10, R5, RZ ;  /* 0x000000050a007210 */ /* 0x000fc80007fde0ff */
[----:B------:R-:W-:Y:S01]  /*3240*/  IADD3.X R5, PT, PT, R11, UR5, RZ, P6, !PT ;  /* 0x000000050b057c10 */ /* 0x000fe2000b7fe4ff */
[--C-:B------:R-:W-:Y:S01]  /*3250*/  @P2 IMAD.MOV.U32 R14, RZ, RZ, R0.reuse ;  /* 0x000000ffff0e2224 */ /* 0x100fe200078e0000 */
[-C--:B------:R-:W-:Y:S01]  /*3260*/  @P0 MOV R4, R0.reuse ;  /* 0x0000000000040202 */ /* 0x080fe20000000f00 */
[----:B------:R-:W-:Y:S01]  /*3270*/  @P5 IMAD.MOV.U32 R19, RZ, RZ, R0 ;  /* 0x000000ffff135224 */ /* 0x000fe200078e0000 */
        /* <DEDUP_REMOVED lines=17> */
[-C--:B------:R-:W-:Y:S02]  /*3390*/  @P3 MOV R0, R4.reuse ;  /* 0x0000000400003202 */ /* 0x080fe40000000f00 */
[----:B------:R-:W-:Y:S01]  /*33a0*/  @P4 MOV R2, R4 ;  /* 0x0000000400024202 */ /* 0x000fe20000000f00 */
[----:B------:R-:W-:Y:S01]  /*33b0*/  @P4 IMAD.MOV.U32 R0, RZ, RZ, R13 ;  /* 0x000000ffff004224 */ /* 0x000fe200078e000d */
[C---:B------:R-:W-:Y:S02]  /*33c0*/  ISETP.EQ.AND P3, PT, R10.reuse, -0x4, PT ;  /* 0xfffffffc0a00780c */ /* 0x040fe40003f62270 */
[----:B------:R-:W-:Y:S02]  /*33d0*/  ISETP.EQ.AND P4, PT, R10, RZ, PT ;  /* 0x000000ff0a00720c */ /* 0x000fe40003f82270 */
[----:B------:R-:W-:Y:S01]  /*33e0*/  @P2 MOV R2, R13 ;  /* 0x0000000d00022202 */ /* 0x000fe20000000f00 */
[----:B------:R-:W-:Y:S01]  /*33f0*/  @P1 IMAD.MOV.U32 R2, RZ, RZ, R14 ;  /* 0x000000ffff021224 */ /* 0x000fe200078e000e */
[----:B------:R-:W-:-:S02]  /*3400*/  @P2 MOV R0, R14 ;  /* 0x0000000e00002202 */ /* 0x000fc40000000f00 */
[-C--:B------:R-:W-:Y:S01]  /*3410*/  @P1 MOV R0, R15.reuse ;  /* 0x0000000f00001202 */ /* 0x080fe20000000f00 */
[----:B------:R-:W-:Y:S01]  /*3420*/  @P0 IMAD.MOV.U32 R0, RZ, RZ, R18 ;  /* 0x000000ffff000224 */ /* 0x000fe200078e0012 */
[----:B------:R-:W-:-:S03]  /*3430*/  @P0 MOV R2, R15 ;  /* 0x0000000f00020202 */ /* 0x000fc60000000f00 */
[----:B------:R-:W-:Y:S02]  /*3440*/  @P3 MOV R2, R18 ;  /* 0x0000001200023202 */ /* 0x000fe40000000f00 */
[----:B------:R-:W-:Y:S01]  /*3450*/  @P3 MOV R0, R19 ;  /* 0x0000001300003202 */ /* 0x000fe20000000f00 */
[----:B------:R-:W-:Y:S01]  /*3460*/  @P4 IMAD.MOV.U32 R2, RZ, RZ, R19 ;  /* 0x000000ffff024224 */ /* 0x000fe200078e0013 */
[-C--:B------:R-:W-:Y:S02]  /*3470*/  @P4 MOV R0, R5.reuse ;  /* 0x0000000500004202 */ /* 0x080fe40000000f00 */
[----:B------:R-:W-:Y:S01]  /*3480*/  @P5 MOV R2, R5 ;  /* 0x0000000500025202 */ /* 0x000fe20000000f00 */
[----:B------:R-:W-:Y:S06]  /*3490*/  @!P6 BRA `(.L_x_175) ;  /* 0x000000000028e947 */ /* 0x000fec0003800000 */
[----:B------:R-:W-:Y:S01]  /*34a0*/  @P1 IMAD.MOV.U32 R4, RZ, RZ, R13 ;  /* 0x000000ffff041224 */ /* 0x000fe200078e000d */
[----:B------:R-:W-:Y:S02]  /*34b0*/  @P0 MOV R4, R14 ;  /* 0x0000000e00040202 */ /* 0x000fe40000000f00 */
[----:B------:R-:W-:Y:S02]  /*34c0*/  ISETP.EQ.AND P0, PT, R10, 0x8, PT ;  /* 0x000000080a00780c */ /* 0x000fe40003f02270 */
[----:B------:R-:W-:Y:S01]  /*34d0*/  @P3 MOV R4, R15 ;  /* 0x0000000f00043202 */ /* 0x000fe20000000f00 */
[----:B------:R-:W-:Y:S01]  /*34e0*/  @P4 IMAD.MOV.U32 R4, RZ, RZ, R18 ;  /* 0x000000ffff044224 */ /* 0x000fe200078e0012 */
[----:B------:R-:W-:Y:S02]  /*34f0*/  @P5 MOV R4, R19 ;  /* 0x0000001300045202 */ /* 0x000fe40000000f00 */
[----:B------:R-:W-:-:S04]  /*3500*/  LOP3.LUT R7, R7, 0x1f, RZ, 0xc0, !PT ;  /* 0x0000001f07077812 */ /* 0x000fc800078ec0ff */
[----:B------:R-:W-:-:S03]  /*3510*/  SHF.L.W.U32.HI R0, R2, R7, R0 ;  /* 0x0000000702007219 */ /* 0x000fc60000010e00 */
[----:B------:R-:W-:-:S04]  /*3520*/  @P0 MOV R4, R5 ;  /* 0x0000000500040202 */ /* 0x000fc80000000f00 */
[----:B------:R-:W-:-:S07]  /*3530*/  SHF.L.W.U32.HI R2, R4, R7, R2 ;  /* 0x0000000704027219 */ /* 0x000fce0000010e02 */
.L_x_175:
[----:B------:R-:W-:Y:S05]  /*3540*/  BSYNC.RECONVERGENT B1 ;  /* 0x0000000000017941 */ /* 0x000fea0003800200 */
.L_x_174:
        /* <DEDUP_REMOVED lines=18> */
.L_x_172:
[----:B------:R-:W-:Y:S05]  /*3670*/  BSYNC.RECONVERGENT B0 ;  /* 0x0000000000007941 */ /* 0x000fea0003800200 */
.L_x_171:
[----:B------:R-:W-:Y:S01]  /*3680*/  FMUL R2, R5, R5 ;  /* 0x0000000505027220 */ /* 0x000fe20000400000 */
[C---:B------:R-:W-:Y:S01]  /*3690*/  LOP3.LUT R0, R7.reuse, 0x1, RZ, 0xc0, !PT ;  /* 0x0000000107007812 */ /* 0x040fe200078ec0ff */
[----:B0-----:R-:W-:Y:S01]  /*36a0*/  IMAD.MOV.U32 R11, RZ, RZ, 0x3d2aaabb ;  /* 0x3d2aaabbff0b7424 */ /* 0x001fe200078e00ff */
[----:B------:R-:W-:Y:S01]  /*36b0*/  MOV R4, 0x3effffff ;  /* 0x3effffff00047802 */ /* 0x000fe20000000f00 */
[----:B------:R-:W-:Y:S01]  /*36c0*/  FFMA R9, R2, R9, -0.0013887860113754868507 ;  /* 0xbab607ed02097423 */ /* 0x000fe20000000009 */
[----:B------:R-:W-:Y:S02]  /*36d0*/  ISETP.NE.U32.AND P0, PT, R0, 0x1, PT ;  /* 0x000000010000780c */ /* 0x000fe40003f05070 */
[----:B------:R-:W-:Y:S02]  /*36e0*/  LOP3.LUT P1, RZ, R7, 0x2, RZ, 0xc0, !PT ;  /* 0x0000000207ff7812 */ /* 0x000fe4000782c0ff */
[----:B------:R-:W-:Y:S02]  /*36f0*/  FSEL R9, R9, -0.00019574658654164522886, !P0 ;  /* 0xb94d415309097808 */ /* 0x000fe40004000000 */
[----:B------:R-:W-:-:S02]  /*3700*/  FSEL R11, R11, 0.0083327032625675201416, !P0 ;  /* 0x3c0885e40b0b7808 */ /* 0x000fc40004000000 */
        /* <DEDUP_REMOVED lines=10> */
        .weak           $__internal_4_$__cuda_sm20_div_rn_f64_full
        .type           $__internal_4_$__cuda_sm20_div_rn_f64_full,@function
        .size           $__internal_4_$__cuda_sm20_div_rn_f64_full,(.L_x_188 - $__internal_4_$__cuda_sm20_div_rn_f64_full)
$__internal_4_$__cuda_sm20_div_rn_f64_full:
[C---:B------:R-:W-:Y:S01]  /*37b0*/  FSETP.GEU.AND P0, PT, |R13|.reuse, 1.469367938527859385e-39, PT ;  /* 0x001000000d00780b */ /* 0x040fe20003f0e200 */
[----:B------:R-:W-:Y:S01]  /*37c0*/  IMAD.MOV.U32 R16, RZ, RZ, 0x1 ;  /* 0x00000001ff107424 */ /* 0x000fe200078e00ff */
[----:B------:R-:W-:Y:S01]  /*37d0*/  LOP3.LUT R10, R13, 0x800fffff, RZ, 0xc0, !PT ;  /* 0x800fffff0d0a7812 */ /* 0x000fe200078ec0ff */
[----:B------:R-:W-:Y:S01]  /*37e0*/  BSSY.RECONVERGENT B1, `(.L_x_176) ;  /* 0x0000054000017945 */ /* 0x000fe20003800200 */
[C---:B------:R-:W-:Y:S02]  /*37f0*/  FSETP.GEU.AND P2, PT, |R15|.reuse, 1.469367938527859385e-39, PT ;  /* 0x001000000f00780b */ /* 0x040fe40003f4e200 */
[----:B------:R-:W-:Y:S02]  /*3800*/  LOP3.LUT R11, R10, 0x3ff00000, RZ, 0xfc, !PT ;  /* 0x3ff000000a0b7812 */ /* 0x000fe400078efcff */
[----:B------:R-:W-:Y:S02]  /*3810*/  MOV R10, R12 ;  /* 0x0000000c000a7202 */ /* 0x000fe40000000f00 */
[----:B------:R-:W-:-:S02]  /*3820*/  LOP3.LUT R25, R15, 0x7ff00000, RZ, 0xc0, !PT ;  /* 0x7ff000000f197812 */ /* 0x000fc400078ec0ff */
[----:B------:R-:W-:Y:S01]  /*3830*/  MOV R26, 0x1ca00000 ;  /* 0x1ca00000001a7802 */ /* 0x000fe20000000f00 */
[----:B------:R-:W-:Y:S01]  /*3840*/  @!P0 DMUL R10, R12, 8.98846567431157953865e+307 ;  /* 0x7fe000000c0a8828 */ /* 0x000fe20000000000 */
[----:B------:R-:W-:-:S03]  /*3850*/  LOP3.LUT R28, R13, 0x7ff00000, RZ, 0xc0, !PT ;  /* 0x7ff000000d1c7812 */ /* 0x000fc600078ec0ff */
[----:B------:R-:W-:Y:S02]  /*3860*/  @!P2 LOP3.LUT R18, R13, 0x7ff00000, RZ, 0xc0, !PT ;  /* 0x7ff000000d12a812 */ /* 0x000fe400078ec0ff */
[----:B------:R-:W0:Y:S01]  /*3870*/  MUFU.RCP64H R17, R11 ;  /* 0x0000000b00117308 */ /* 0x000e220000001800 */
[C---:B------:R-:W-:Y:S02]  /*3880*/  ISETP.GE.U32.AND P1, PT, R25.reuse, R28, PT ;  /* 0x0000001c1900720c */ /* 0x040fe40003f26070 */
[----:B------:R-:W-:Y:S02]  /*3890*/  @!P2 ISETP.GE.U32.AND P3, PT, R25, R18, PT ;  /* 0x000000121900a20c */ /* 0x000fe40003f66070 */
[----:B------:R-:W-:Y:S02]  /*38a0*/  @!P0 LOP3.LUT R28, R11, 0x7ff00000, RZ, 0xc0, !PT ;  /* 0x7ff000000b1c8812 */ /* 0x000fe400078ec0ff */
[----:B------:R-:W-:-:S04]  /*38b0*/  @!P2 SEL R19, R26, 0x63400000, !P3 ;  /* 0x634000001a13a807 */ /* 0x000fc80005800000 */
[----:B------:R-:W-:-:S04]  /*38c0*/  @!P2 LOP3.LUT R22, R19, 0x80000000, R15, 0xf8, !PT ;  /* 0x800000001316a812 */ /* 0x000fc800078ef80f */
[----:B------:R-:W-:Y:S01]  /*38d0*/  @!P2 LOP3.LUT R23, R22, 0x100000, RZ, 0xfc, !PT ;  /* 0x001000001617a812 */ /* 0x000fe200078efcff */
[----:B------:R-:W-:Y:S01]  /*38e0*/  @!P2 IMAD.MOV.U32 R22, RZ, RZ, RZ ;  /* 0x000000ffff16a224 */ /* 0x000fe200078e00ff */
[----:B0-----:R-:W-:-:S08]  /*38f0*/  DFMA R20, R16, -R10, 1 ;  /* 0x3ff000001014742b */ /* 0x001fd0000000080a */
[----:B------:R-:W-:-:S08]  /*3900*/  DFMA R20, R20, R20, R20 ;  /* 0x000000141414722b */ /* 0x000fd00000000014 */
[----:B------:R-:W-:Y:S01]  /*3910*/  DFMA R20, R16, R20, R16 ;  /* 0x000000141014722b */ /* 0x000fe20000000010 */
[----:B------:R-:W-:Y:S02]  /*3920*/  SEL R17, R26, 0x63400000, !P1 ;  /* 0x634000001a117807 */ /* 0x000fe40004800000 */
[----:B------:R-:W-:Y:S02]  /*3930*/  MOV R16, R14 ;  /* 0x0000000e00107202 */ /* 0x000fe40000000f00 */
[----:B------:R-:W-:-:S03]  /*3940*/  LOP3.LUT R17, R17, 0x800fffff, R15, 0xf8, !PT ;  /* 0x800fffff11117812 */ /* 0x000fc600078ef80f */
[----:B------:R-:W-:-:S03]  /*3950*/  DFMA R18, R20, -R10, 1 ;  /* 0x3ff000001412742b */ /* 0x000fc6000000080a */
[----:B------:R-:W-:-:S05]  /*3960*/  @!P2 DFMA R16, R16, 2, -R22 ;  /* 0x400000001010a82b */ /* 0x000fca0000000816 */
[----:B------:R-:W-:-:S08]  /*3970*/  DFMA R18, R20, R18, R20 ;  /* 0x000000121412722b */ /* 0x000fd00000000014 */
[----:B------:R-:W-:-:S08]  /*3980*/  DMUL R20, R18, R16 ;  /* 0x0000001012147228 */ /* 0x000fd00000000000 */
[----:B------:R-:W-:-:S08]  /*3990*/  DFMA R22, R20, -R10, R16 ;  /* 0x8000000a1416722b */ /* 0x000fd00000000010 */
[----:B------:R-:W-:Y:S01]  /*39a0*/  DFMA R22, R18, R22, R20 ;  /* 0x000000161216722b */ /* 0x000fe20000000014 */
[----:B------:R-:W-:Y:S02]  /*39b0*/  MOV R21, R25 ;  /* 0x0000001900157202 */ /* 0x000fe40000000f00 */
[----:B------:R-:W-:-:S04]  /*39c0*/  @!P2 LOP3.LUT R21, R17, 0x7ff00000, RZ, 0xc0, !PT ;  /* 0x7ff000001115a812 */ /* 0x000fc800078ec0ff */
[----:B------:R-:W-:-:S04]  /*39d0*/  IADD3 R18, PT, PT, R21, -0x1, RZ ;  /* 0xffffffff15127810 */ /* 0x000fc80007ffe0ff */
[----:B------:R-:W-:Y:S01]  /*39e0*/  ISETP.GT.U32.AND P0, PT, R18, 0x7feffffe, PT ;  /* 0x7feffffe1200780c */ /* 0x000fe20003f04070 */
[----:B------:R-:W-:-:S05]  /*39f0*/  VIADD R18, R28, 0xffffffff ;  /* 0xffffffff1c127836 */ /* 0x000fca0000000000 */
        /* <DEDUP_REMOVED lines=13> */
[----:B------:R-:W-:Y:S01]  /*3ad0*/  DFMA R10, R22, -R10, R16 ;  /* 0x8000000a160a722b */ /* 0x000fe20000000010 */
[----:B------:R-:W-:-:S09]  /*3ae0*/  MOV R14, RZ ;  /* 0x000000ff000e7202 */ /* 0x000fd20000000f00 */
[C---:B------:R-:W-:Y:S02]  /*3af0*/  FSETP.NEU.AND P0, PT, R11.reuse, RZ, PT ;  /* 0x000000ff0b00720b */ /* 0x040fe40003f0d000 */
[----:B------:R-:W-:-:S04]  /*3b00*/  LOP3.LUT R13, R11, 0x80000000, R13, 0x48, !PT ;  /* 0x800000000b0d7812 */ /* 0x000fc800078e480d */
[----:B------:R-:W-:-:S07]  /*3b10*/  LOP3.LUT R15, R13, R15, RZ, 0xfc, !PT ;  /* 0x0000000f0d0f7212 */ /* 0x000fce00078efcff */
[----:B------:R-:W-:Y:S05]  /*3b20*/  @!P0 BRA `(.L_x_178) ;  /* 0x00000000007c8947 */ /* 0x000fea0003800000 */
[----:B------:R-:W-:Y:S01]  /*3b30*/  IADD3 R11, PT, PT, -R20, RZ, RZ ;  /* 0x000000ff140b7210 */ /* 0x000fe20007ffe1ff */
[----:B------:R-:W-:Y:S01]  /*3b40*/  IMAD.MOV.U32 R10, RZ, RZ, RZ ;  /* 0x000000ffff0a7224 */ /* 0x000fe200078e00ff */
[----:B------:R-:W-:-:S05]  /*3b50*/  DMUL.RP R14, R22, R14 ;  /* 0x0000000e160e7228 */ /* 0x000fca0000008000 */
[----:B------:R-:W-:-:S05]  /*3b60*/  DFMA R10, R18, -R10, R22 ;  /* 0x8000000a120a722b */ /* 0x000fca0000000016 */
[----:B------:R-:W-:Y:S02]  /*3b70*/  LOP3.LUT R13, R15, R13, RZ, 0x3c, !PT ;  /* 0x0000000d0f0d7212 */ /* 0x000fe400078e3cff */
[----:B------:R-:W-:-:S04]  /*3b80*/  IADD3 R10, PT, PT, -R20, -0x43300000, RZ ;  /* 0xbcd00000140a7810 */ /* 0x000fc80007ffe1ff */
[----:B------:R-:W-:-:S04]  /*3b90*/  FSETP.NEU.AND P0, PT, |R11|, R10, PT ;  /* 0x0000000a0b00720b */ /* 0x000fc80003f0d200 */
[----:B------:R-:W-:Y:S02]  /*3ba0*/  FSEL R18, R14, R18, !P0 ;  /* 0x000000120e127208 */ /* 0x000fe40004000000 */
[----:B------:R-:W-:Y:S01]  /*3bb0*/  FSEL R19, R13, R19, !P0 ;  /* 0x000000130d137208 */ /* 0x000fe20004000000 */
[----:B------:R-:W-:Y:S06]  /*3bc0*/  BRA `(.L_x_178) ;  /* 0x0000000000547947 */ /* 0x000fec0003800000 */
.L_x_177:
[----:B------:R-:W-:-:S14]  /*3bd0*/  DSETP.NAN.AND P0, PT, R14, R14, PT ;  /* 0x0000000e0e00722a */ /* 0x000fdc0003f08000 */
[----:B------:R-:W-:Y:S05]  /*3be0*/  @P0 BRA `(.L_x_179) ;  /* 0x0000000000440947 */ /* 0x000fea0003800000 */
[----:B------:R-:W-:-:S14]  /*3bf0*/  DSETP.NAN.AND P0, PT, R12, R12, PT ;  /* 0x0000000c0c00722a */ /* 0x000fdc0003f08000 */
[----:B------:R-:W-:Y:S05]  /*3c00*/  @P0 BRA `(.L_x_180) ;  /* 0x0000000000300947 */ /* 0x000fea0003800000 */
[----:B------:R-:W-:Y:S02]  /*3c10*/  ISETP.NE.AND P0, PT, R21, R28, PT ;  /* 0x0000001c1500720c */ /* 0x000fe40003f05270 */
[----:B------:R-:W-:Y:S02]  /*3c20*/  MOV R18, 0x0 ;  /* 0x0000000000127802 */ /* 0x000fe40000000f00 */
[----:B------:R-:W-:-:S09]  /*3c30*/  MOV R19, 0xfff80000 ;  /* 0xfff8000000137802 */ /* 0x000fd20000000f00 */
[----:B------:R-:W-:Y:S05]  /*3c40*/  @!P0 BRA `(.L_x_178) ;  /* 0x0000000000348947 */ /* 0x000fea0003800000 */
[----:B------:R-:W-:Y:S02]  /*3c50*/  ISETP.NE.AND P0, PT, R21, 0x7ff00000, PT ;  /* 0x7ff000001500780c */ /* 0x000fe40003f05270 */
[----:B------:R-:W-:Y:S02]  /*3c60*/  LOP3.LUT R19, R15, 0x80000000, R13, 0x48, !PT ;  /* 0x800000000f137812 */ /* 0x000fe400078e480d */
[----:B------:R-:W-:-:S13]  /*3c70*/  ISETP.EQ.OR P0, PT, R28, RZ, !P0 ;  /* 0x000000ff1c00720c */ /* 0x000fda0004702670 */
[----:B------:R-:W-:Y:S01]  /*3c80*/  @P0 LOP3.LUT R10, R19, 0x7ff00000, RZ, 0xfc, !PT ;  /* 0x7ff00000130a0812 */ /* 0x000fe200078efcff */
[----:B------:R-:W-:Y:S01]  /*3c90*/  @!P0 IMAD.MOV.U32 R18, RZ, RZ, RZ ;  /* 0x000000ffff128224 */ /* 0x000fe200078e00ff */
[----:B------:R-:W-:Y:S02]  /*3ca0*/  @P0 MOV R18, RZ ;  /* 0x000000ff00120202 */ /* 0x000fe40000000f00 */
[----:B------:R-:W-:Y:S01]  /*3cb0*/  @P0 MOV R19, R10 ;  /* 0x0000000a00130202 */ /* 0x000fe20000000f00 */
[----:B------:R-:W-:Y:S06]  /*3cc0*/  BRA `(.L_x_178) ;  /* 0x0000000000147947 */ /* 0x000fec0003800000 */
.L_x_180:
[----:B------:R-:W-:Y:S01]  /*3cd0*/  LOP3.LUT R19, R13, 0x80000, RZ, 0xfc, !PT ;  /* 0x000800000d137812 */ /* 0x000fe200078efcff */
[----:B------:R-:W-:Y:S01]  /*3ce0*/  IMAD.MOV.U32 R18, RZ, RZ, R12 ;  /* 0x000000ffff127224 */ /* 0x000fe200078e000c */
[----:B------:R-:W-:Y:S06]  /*3cf0*/  BRA `(.L_x_178) ;  /* 0x0000000000087947 */ /* 0x000fec0003800000 */
.L_x_179:
[----:B------:R-:W-:Y:S02]  /*3d00*/  LOP3.LUT R19, R15, 0x80000, RZ, 0xfc, !PT ;  /* 0x000800000f137812 */ /* 0x000fe400078efcff */
[----:B------:R-:W-:-:S07]  /*3d10*/  MOV R18, R14 ;  /* 0x0000000e00127202 */ /* 0x000fce0000000f00 */
.L_x_178:
[----:B------:R-:W-:Y:S05]  /*3d20*/  BSYNC.RECONVERGENT B1 ;  /* 0x0000000000017941 */ /* 0x000fea0003800200 */
.L_x_176:
[----:B------:R-:W-:Y:S01]  /*3d30*/  HFMA2 R11, -RZ, RZ, 0, 0 ;  /* 0x00000000ff0b7431 */ /* 0x000fe200000001ff */
[----:B------:R-:W-:Y:S01]  /*3d40*/  MOV R10, R0 ;  /* 0x00000000000a7202 */ /* 0x000fe20000000f00 */
[----:B------:R-:W-:Y:S01]  /*3d50*/  IMAD.MOV.U32 R13, RZ, RZ, R19 ;  /* 0x000000ffff0d7224 */ /* 0x000fe200078e0013 */
[----:B------:R-:W-:Y:S02]  /*3d60*/  MOV R12, R18 ;  /* 0x00000012000c7202 */ /* 0x000fe40000000f00 */
[----:B------:R-:W-:Y:S05]  /*3d70*/  RET.REL.NODEC R10 `(_Z17cal_atomORion_funP6float2PfPdiS2_S2_iii) ;  /* 0xffffffc00aa07950 */ /* 0x000fea0003c3ffff */
.L_x_181:
        /* <DEDUP_REMOVED lines=16> */
.L_x_188:


//--------------------- .text._Z12initKernel_WP6float2miiiiPdS1_ --------------------------
	.section	.text._Z12initKernel_WP6float2miiiiPdS1_,"ax",@progbits
	.align	128
        .global         _Z12initKernel_WP6float2miiiiPdS1_
        .type           _Z12initKernel_WP6float2miiiiPdS1_,@function
        .size           _Z12initKernel_WP6float2miiiiPdS1_,(.L_x_207 - _Z12initKernel_WP6float2miiiiPdS1_)
        .other          _Z12initKernel_WP6float2miiiiPdS1_,@"STO_CUDA_ENTRY STV_DEFAULT"
_Z12initKernel_WP6float2miiiiPdS1_:
.text._Z12initKernel_WP6float2miiiiPdS1_:
        /* <DEDUP_REMOVED lines=18> */
[----:B---3--:R-:W-:-:S05]  /*0120*/  IMAD R7, R3, UR7, R8 ;  /* 0x0000000703077c24 */ /* 0x008fca000f8e0208 */
[----:B------:R-:W-:Y:S01]  /*0130*/  IABS R6, R7 ;  /* 0x0000000700067213 */ /* 0x000fe20000000000 */
[----:B-1----:R-:W-:Y:S02]  /*0140*/  HFMA2 R4, -RZ, RZ, 0, 0 ;  /* 0x00000000ff047431 */ /* 0x002fe400000001ff */
[----:B--2---:R-:W-:-:S04]  /*0150*/  IMAD.MOV R9, RZ, RZ, -R5 ;  /* 0x000000ffff097224 */ /* 0x004fc800078e0a05 */
[----:B------:R-:W-:-:S04]  /*0160*/  IMAD R3, R9, R10, RZ ;  /* 0x0000000a09037224 */ /* 0x000fc800078e02ff */
[----:B------:R-:W-:Y:S01]  /*0170*/  IMAD.HI.U32 R5, R5, R3, R4 ;  /* 0x0000000305057227 */ /* 0x000fe200078e0004 */
[----:B----4-:R-:W-:-:S03]  /*0180*/  IABS R4, R0 ;  /* 0x0000000000047213 */ /* 0x010fc60000000000 */
[----:B------:R-:W-:Y:S02]  /*0190*/  IMAD.MOV.U32 R3, RZ, RZ, R6 ;  /* 0x000000ffff037224 */ /* 0x000fe400078e0006 */
[----:B------:R-:W1:Y:S02]  /*01a0*/  I2F.RP R6, R4 ;  /* 0x0000000400067306 */ /* 0x000e640000209400 */
[----:B------:R-:W-:-:S04]  /*01b0*/  IMAD.HI.U32 R5, R5, R3, RZ ;  /* 0x0000000305057227 */ /* 0x000fc800078e00ff */
[----:B------:R-:W-:-:S04]  /*01c0*/  IMAD.MOV R8, RZ, RZ, -R5 ;  /* 0x000000ffff087224 */ /* 0x000fc800078e0a05 */
[----:B------:R-:W-:-:S05]  /*01d0*/  IMAD R3, R10, R8, R3 ;  /* 0x000000080a037224 */ /* 0x000fca00078e0203 */
[----:B------:R-:W-:Y:S01]  /*01e0*/  ISETP.GT.U32.AND P1, PT, R10, R3, PT ;  /* 0x000000030a00720c */ /* 0x000fe20003f24070 */
[----:B-1----:R-:W1:-:S12]  /*01f0*/  MUFU.RCP R6, R6 ;  /* 0x0000000600067308 */ /* 0x002e580000001000 */
        /* <DEDUP_REMOVED lines=15> */
[----:B------:R-:W-:Y:S01]  /*02f0*/  IMAD R7, R2, R5, R7 ;  /* 0x0000000502077224 */ /* 0x000fe200078e0207 */
[----:B------:R-:W-:Y:S01]  /*0300*/  MOV R2, RZ ;  /* 0x000000ff00027202 */ /* 0x000fe20000000f00 */
[----:B------:R-:W-:-:S03]  /*0310*/  IMAD R5, R9, R4, RZ ;  /* 0x0000000409057224 */ /* 0x000fc600078e02ff */
[----:B------:R-:W-:Y:S01]  /*0320*/  IABS R9, R7 ;  /* 0x0000000700097213 */ /* 0x000fe20000000000 */
        /* <DEDUP_REMOVED lines=30> */
[----:B------:R-:W-:-:S04]  /*0510*/  IADD3 R4, PT, PT, R9, -R4, RZ ;  /* 0x8000000409047210 */ /* 0x000fc80007ffe0ff */
[----:B------:R-:W-:-:S05]  /*0520*/  SEL R9, R4, R9, !P0 ;  /* 0x0000000904097207 */ /* 0x000fca0004000000 */
[----:B------:R-:W-:-:S05]  /*0530*/  @!P2 IMAD.MOV R9, RZ, RZ, -R9 ;  /* 0x000000ffff09a224 */ /* 0x000fca00078e0a09 */
[----:B------:R-:W-:-:S05]  /*0540*/  SEL R9, R8, R9, !P1 ;  /* 0x0000000908097207 */ /* 0x000fca0004800000 */
[----:B------:R-:W-:-:S04]  /*0550*/  IMAD R9, R10, R0, R9 ;  /* 0x000000000a097224 */ /* 0x000fc800078e0209 */
[----:B-1----:R-:W-:Y:S02]  /*0560*/  IMAD.WIDE R4, R9, 0x8, R6 ;  /* 0x0000000809047825 */ /* 0x002fe400078e0206 */
[----:B------:R-:W1:Y:S04]  /*0570*/  LDC.64 R6, c[0x0][0x3a8] ;  /* 0x0000ea00ff067b82 */ /* 0x000e680000000a00 */
[----:B0-----:R-:W2:Y:S01]  /*0580*/  LDG.E.64 R4, desc[UR4][R4.64] ;  /* 0x0000000404047981 */ /* 0x001ea2000c1e1b00 */
[----:B------:R-:W-:-:S03]  /*0590*/  IADD3 R3, PT, PT, R3, R13, RZ ;  /* 0x0000000d03037210 */ /* 0x000fc60007ffe0ff */
[----:B------:R-:W-:-:S04]  /*05a0*/  IMAD.WIDE R2, R9, 0x8, R2 ;  /* 0x0000000809027825 */ /* 0x000fc800078e0202 */
[----:B-1----:R-:W-:Y:S01]  /*05b0*/  IMAD.WIDE R6, R9, 0x8, R6 ;  /* 0x0000000809067825 */ /* 0x002fe200078e0206 */
[----:B--2---:R-:W0:Y:S02]  /*05c0*/  F2F.F32.F64 R11, R4 ;  /* 0x00000004000b7310 */ /* 0x004e240000301000 */
[----:B0-----:R-:W-:Y:S04]  /*05d0*/  STG.E desc[UR4][R2.64], R11 ;  /* 0x0000000b02007986 */ /* 0x001fe8000c101904 */
[----:B------:R-:W2:Y:S02]  /*05e0*/  LDG.E.64 R6, desc[UR4][R6.64] ;  /* 0x0000000406067981 */ /* 0x000ea4000c1e1b00 */
[----:B--2---:R-:W0:Y:S02]  /*05f0*/  F2F.F32.F64 R9, R6 ;  /* 0x0000000600097310 */ /* 0x004e240000301000 */
[----:B0-----:R-:W-:Y:S01]  /*0600*/  STG.E desc[UR4][R2.64+0x4], R9 ;  /* 0x0000040902007986 */ /* 0x001fe2000c101904 */
[----:B------:R-:W-:Y:S05]  /*0610*/  EXIT ;  /* 0x000000000000794d */ /* 0x000fea0003800000 */
.L_x_182:
        /* <DEDUP_REMOVED lines=14> */
.L_x_207:


//--------------------- .text._Z8set_ZeroP6float2ii --------------------------
	.section	.text._Z8set_ZeroP6float2ii,"ax",@progbits
	.align	128
        .global         _Z8set_ZeroP6float2ii
        .type           _Z8set_ZeroP6float2ii,@function
        .size           _Z8set_ZeroP6float2ii,(.L_x_208 - _Z8set_ZeroP6float2ii)
        .other          _Z8set_ZeroP6float2ii,@"STO_CUDA_ENTRY STV_DEFAULT"
_Z8set_ZeroP6float2ii:
.text._Z8set_ZeroP6float2ii:
        /* <DEDUP_REMOVED lines=15> */
[----:B------:R-:W-:-:S04]  /*00f0*/  IMAD R5, R0, UR7, R5 ;  /* 0x0000000700057c24 */ /* 0x000fc8000f8e0205 */
[----:B0-----:R-:W-:-:S05]  /*0100*/  IMAD.WIDE R2, R5, 0x8, R2 ;  /* 0x0000000805027825 */ /* 0x001fca00078e0202 */
[----:B-1----:R-:W-:Y:S01]  /*0110*/  STG.E.64 desc[UR4][R2.64], RZ ;  /* 0x000000ff02007986 */ /* 0x002fe2000c101b04 */
[----:B------:R-:W-:Y:S05]  /*0120*/  EXIT ;  /* 0x000000000000794d */ /* 0x000fea0003800000 */
.L_x_183:
        /* <DEDUP_REMOVED lines=13> */
.L_x_208:


//--------------------- .nv.global.init           --------------------------
	.section	.nv.global.init,"aw",@progbits
	.align	4
.nv.global.init:
	.type		__cudart_i2opi_f,@object
	.size		__cudart_i2opi_f,(.L_0 - __cudart_i2opi_f)
__cudart_i2opi_f:
        /*0000*/ 	.byte	0x41, 0x90, 0x43, 0x3c, 0x99, 0x95, 0x62, 0xdb, 0xc0, 0xdd, 0x34, 0xf5, 0xd1, 0x57, 0x27, 0xfc
        /*0010*/ 	.byte	0x29, 0x15, 0x44, 0x4e, 0x6e, 0x83, 0xf9, 0xa2
.L_0:


//--------------------- .nv.shared.reserved.0     --------------------------
	.section	.nv.shared.reserved.0,"aw",@nobits
	.weak		__nv_reservedSMEM_offset_0_alias
	.size		__nv_reservedSMEM_offset_0_alias, 0, 64
	.other		__nv_reservedSMEM_offset_0_alias,@"STO_CUDA_RESERVED_SHARED STV_DEFAULT"
__nv_reservedSMEM_offset_0_alias:
	.zero		0
	.zero		64


//--------------------- .nv.constant0._Z18accumulate_result2PdS_iiiiS_ --------------------------
	.section	.nv.constant0._Z18accumulate_result2PdS_iiiiS_,"a",@progbits
	.sectionflags	@""
	.align	4
.nv.constant0._Z18accumulate_result2PdS_iiiiS_:
	.zero		936


//--------------------- .nv.constant0._Z17accumulate_resultPdS_iiiS_ --------------------------
	.section	.nv.constant0._Z17accumulate_resultPdS_iiiS_,"a",@progbits
	.sectionflags	@""
	.align	4
.nv.constant0._Z17accumulate_resultPdS_iiiS_:
	.zero		936


//--------------------- .nv.constant0._Z12sum_w_kernelPdmiiS_i --------------------------
	.section	.nv.constant0._Z12sum_w_kernelPdmiiS_i,"a",@progbits
	.sectionflags	@""
	.align	4
.nv.constant0._Z12sum_w_kernelPdmiiS_i:
	.zero		932


//--------------------- .nv.constant0._Z15absw_and_aperpmP6float2PdS1_mmiiii --------------------------
	.section	.nv.constant0._Z15absw_and_aperpmP6float2PdS1_mmiiii,"a",@progbits
	.sectionflags	@""
	.align	4
.nv.constant0._Z15absw_and_aperpmP6float2PdS1_mmiiii:
	.zero		952


//--------------------- .nv.constant0._Z15w_aper_pointMulPdS_miiii --------------------------
	.section	.nv.constant0._Z15w_aper_pointMulPdS_miiii,"a",@progbits
	.sectionflags	@""
	.align	4
.nv.constant0._Z15w_aper_pointMulPdS_miiii:
	.zero		936


//--------------------- .nv.constant0._Z11abs_w_finalP6float2Pdmmiiii --------------------------
	.section	.nv.constant0._Z11abs_w_finalP6float2Pdmmiiii,"a",@progbits
	.sectionflags	@""
	.align	4
.nv.constant0._Z11abs_w_finalP6float2Pdmmiiii:
	.zero		944


//--------------------- .nv.constant0._Z17w_constM_pointMulP6float2mS0_iiii --------------------------
	.section	.nv.constant0._Z17w_constM_pointMulP6float2mS0_iiii,"a",@progbits
	.sectionflags	@""
	.align	4
.nv.constant0._Z17w_constM_pointMulP6float2mS0_iiii:
	.zero		936


//--------------------- .nv.constant0._Z12w_p_pointMulP6float2S0_miiiiiiiiii --------------------------
	.section	.nv.constant0._Z12w_p_pointMulP6float2S0_miiiiiiiiii,"a",@progbits
	.sectionflags	@""
	.align	4
.nv.constant0._Z12w_p_pointMulP6float2S0_miiiiiiiiii:
	.zero		960


//--------------------- .nv.constant0._Z11p_exp_sigmaP6float2miiiif --------------------------
	.section	.nv.constant0._Z11p_exp_sigmaP6float2miiiif,"a",@progbits
	.sectionflags	@""
	.align	4
.nv.constant0._Z11p_exp_sigmaP6float2miiiif:
	.zero		932


//--------------------- .nv.constant0._Z6scalerP6float2miiii --------------------------
	.section	.nv.constant0._Z6scalerP6float2miiii,"a",@progbits
	.sectionflags	@""
	.align	4
.nv.constant0._Z6scalerP6float2miiii:
	.zero		928


//--------------------- .nv.constant0._Z19p_aperTrue_pointMulP6float2mPdiiii --------------------------
	.section	.nv.constant0._Z19p_aperTrue_pointMulP6float2mPdiiii,"a",@progbits
	.sectionflags	@""
	.align	4
.nv.constant0._Z19p_aperTrue_pointMulP6float2mPdiiii:
	.zero		936


//--------------------- .nv.constant0._Z9ifftShiftP6float2miiii --------------------------
	.section	.nv.constant0._Z9ifftShiftP6float2miiii,"a",@progbits
	.sectionflags	@""
	.align	4
.nv.constant0._Z9ifftShiftP6float2miiii:
	.zero		928


//--------------------- .nv.constant0._Z16copy_result_to_pP6float2S0_iif --------------------------
	.section	.nv.constant0._Z16copy_result_to_pP6float2S0_iif,"a",@progbits
	.sectionflags	@""
	.align	4
.nv.constant0._Z16copy_result_to_pP6float2S0_iif:
	.zero		924


//--------------------- .nv.constant0._Z15cal_absorb_fun2P6float2PfS1_PdiS2_S2_iii --------------------------
	.section	.nv.constant0._Z15cal_absorb_fun2P6float2PfS1_PdiS2_S2_iii,"a",@progbits
	.sectionflags	@""
	.align	4
.nv.constant0._Z15cal_absorb_fun2P6float2PfS1_PdiS2_S2_iii:
	.zero		964


//--------------------- .nv.constant0._Z18cal_atomAndion_funP6float2PfPdiS2_S2_iii --------------------------
	.section	.nv.constant0._Z18cal_atomAndion_funP6float2PfPdiS2_S2_iii,"a",@progbits
	.sectionflags	@""
	.align	4
.nv.constant0._Z18cal_atomAndion_funP6float2PfPdiS2_S2_iii:
	.zero		956


//--------------------- .nv.constant0._Z13add_fun_absobP6float2S0_ii --------------------------
	.section	.nv.constant0._Z13add_fun_absobP6float2S0_ii,"a",@progbits
	.sectionflags	@""
	.align	4
.nv.constant0._Z13add_fun_absobP6float2S0_ii:
	.zero		920


//--------------------- .nv.constant0._Z14cal_absorb_funP6float2PfS1_PdiS2_S2_iii --------------------------
	.section	.nv.constant0._Z14cal_absorb_funP6float2PfS1_PdiS2_S2_iii,"a",@progbits
	.sectionflags	@""
	.align	4
.nv.constant0._Z14cal_absorb_funP6float2PfS1_PdiS2_S2_iii:
	.zero		964


//--------------------- .nv.constant0._Z17cal_atomORion_funP6float2PfPdiS2_S2_iii --------------------------
	.section	.nv.constant0._Z17cal_atomORion_funP6float2PfPdiS2_S2_iii,"a",@progbits
	.sectionflags	@""
	.align	4
.nv.constant0._Z17cal_atomORion_funP6float2PfPdiS2_S2_iii:
	.zero		956


//--------------------- .nv.constant0._Z12initKernel_WP6float2miiiiPdS1_ --------------------------
	.section	.nv.constant0._Z12initKernel_WP6float2miiiiPdS1_,"a",@progbits
	.sectionflags	@""
	.align	4
.nv.constant0._Z12initKernel_WP6float2miiiiPdS1_:
	.zero		944


//--------------------- .nv.constant0._Z8set_ZeroP6float2ii --------------------------
	.section	.nv.constant0._Z8set_ZeroP6float2ii,"a",@progbits
	.sectionflags	@""
	.align	4
.nv.constant0._Z8set_ZeroP6float2ii:
	.zero		912


//--------------------- SYMBOLS --------------------------

	.type		.nv.reservedSmem.offset0,@object
	.size		.nv.reservedSmem.offset0,0x4
